//
// Generated by NVIDIA NVVM Compiler
//
// Compiler Build ID: CL-36424714
// Cuda compilation tools, release 13.0, V13.0.88
// Based on NVVM 20.0.0
//

.version 9.0
.target sm_100
.address_size 64

	// .globl	_ZN3cub18CUB_300001_SM_10006detail11EmptyKernelIvEEvv
// _ZZN3cub18CUB_300001_SM_10006detail10merge_sort30DeviceMergeSortBlockSortKernelINS2_10policy_hubIN6thrust24THRUST_300001_SM_1000_NS6detail15normal_iteratorINS6_10device_ptrI5FilmeEEEEE9Policy600ESC_PNS0_8NullTypeESC_SG_j13CompareFilmesSA_SF_EEvbT0_T1_T2_T3_T4_PT6_PT7_T5_NS1_7vsmem_tEE19static_temp_storage has been demoted
// _ZZN3cub18CUB_300001_SM_10006detail10merge_sort26DeviceMergeSortMergeKernelINS2_10policy_hubIN6thrust24THRUST_300001_SM_1000_NS6detail15normal_iteratorINS6_10device_ptrI5FilmeEEEEE9Policy600ESC_PNS0_8NullTypeESC_SG_j13CompareFilmesSA_SF_EEvbT2_T3_T4_PT6_PT7_T5_PSK_SK_NS1_7vsmem_tEE19static_temp_storage has been demoted
// _ZZN3cub18CUB_300001_SM_10006detail10merge_sort30DeviceMergeSortBlockSortKernelINS2_10policy_hubIN6thrust24THRUST_300001_SM_1000_NS6detail15normal_iteratorINS6_10device_ptrI5FilmeEEEEE9Policy600ESC_PNS0_8NullTypeESC_SG_m13CompareFilmesSA_SF_EEvbT0_T1_T2_T3_T4_PT6_PT7_T5_NS1_7vsmem_tEE19static_temp_storage has been demoted
// _ZZN3cub18CUB_300001_SM_10006detail10merge_sort26DeviceMergeSortMergeKernelINS2_10policy_hubIN6thrust24THRUST_300001_SM_1000_NS6detail15normal_iteratorINS6_10device_ptrI5FilmeEEEEE9Policy600ESC_PNS0_8NullTypeESC_SG_m13CompareFilmesSA_SF_EEvbT2_T3_T4_PT6_PT7_T5_PSK_SK_NS1_7vsmem_tEE19static_temp_storage has been demoted
// _ZZN3cub18CUB_300001_SM_10006detail6select23DeviceSelectSweepKernelINS2_10policy_hubI5FilmeNS0_8NullTypeEiLb0ELNS0_10SelectImplE1EE10Policy1000EN6thrust24THRUST_300001_SM_1000_NS6detail15normal_iteratorINSB_10device_ptrIS5_EEEEPS6_SG_PlNS0_13ScanTileStateIiLb1EEEN4cuda3std3__410__not_fn_tI6FiltroEES6_iNS2_19streaming_context_tIlLb1EEELS7_1EEEvT0_T1_T2_T3_T4_T5_T6_T7_iT8_NS1_7vsmem_tEE19static_temp_storage has been demoted
.global .align 1 .b8 _ZN34_INTERNAL_01e965d9_4_k_cu_c5509ead4cuda3std3__45__cpo5beginE[1];
.global .align 1 .b8 _ZN34_INTERNAL_01e965d9_4_k_cu_c5509ead4cuda3std3__45__cpo3endE[1];
.global .align 1 .b8 _ZN34_INTERNAL_01e965d9_4_k_cu_c5509ead4cuda3std3__45__cpo6cbeginE[1];
.global .align 1 .b8 _ZN34_INTERNAL_01e965d9_4_k_cu_c5509ead4cuda3std3__45__cpo4cendE[1];
.global .align 1 .b8 _ZN34_INTERNAL_01e965d9_4_k_cu_c5509ead4cuda3std3__45__cpo6rbeginE[1];
.global .align 1 .b8 _ZN34_INTERNAL_01e965d9_4_k_cu_c5509ead4cuda3std3__45__cpo4rendE[1];
.global .align 1 .b8 _ZN34_INTERNAL_01e965d9_4_k_cu_c5509ead4cuda3std3__45__cpo7crbeginE[1];
.global .align 1 .b8 _ZN34_INTERNAL_01e965d9_4_k_cu_c5509ead4cuda3std3__45__cpo5crendE[1];
.global .align 1 .b8 _ZN34_INTERNAL_01e965d9_4_k_cu_c5509ead4cuda3std3__436_GLOBAL__N__01e965d9_4_k_cu_c5509ead6ignoreE[1];
.global .align 1 .b8 _ZN34_INTERNAL_01e965d9_4_k_cu_c5509ead4cuda3std3__419piecewise_constructE[1];
.global .align 1 .b8 _ZN34_INTERNAL_01e965d9_4_k_cu_c5509ead4cuda3std3__48in_placeE[1];
.global .align 1 .b8 _ZN34_INTERNAL_01e965d9_4_k_cu_c5509ead4cuda3std3__420unreachable_sentinelE[1];
.global .align 1 .b8 _ZN34_INTERNAL_01e965d9_4_k_cu_c5509ead4cuda3std3__47nulloptE[1];
.global .align 1 .b8 _ZN34_INTERNAL_01e965d9_4_k_cu_c5509ead4cuda3std3__48unexpectE[1];
.global .align 1 .b8 _ZN34_INTERNAL_01e965d9_4_k_cu_c5509ead4cuda3std6ranges3__45__cpo4swapE[1];
.global .align 1 .b8 _ZN34_INTERNAL_01e965d9_4_k_cu_c5509ead4cuda3std6ranges3__45__cpo9iter_moveE[1];
.global .align 1 .b8 _ZN34_INTERNAL_01e965d9_4_k_cu_c5509ead4cuda3std6ranges3__45__cpo5beginE[1];
.global .align 1 .b8 _ZN34_INTERNAL_01e965d9_4_k_cu_c5509ead4cuda3std6ranges3__45__cpo3endE[1];
.global .align 1 .b8 _ZN34_INTERNAL_01e965d9_4_k_cu_c5509ead4cuda3std6ranges3__45__cpo6cbeginE[1];
.global .align 1 .b8 _ZN34_INTERNAL_01e965d9_4_k_cu_c5509ead4cuda3std6ranges3__45__cpo4cendE[1];
.global .align 1 .b8 _ZN34_INTERNAL_01e965d9_4_k_cu_c5509ead4cuda3std6ranges3__45__cpo7advanceE[1];
.global .align 1 .b8 _ZN34_INTERNAL_01e965d9_4_k_cu_c5509ead4cuda3std6ranges3__45__cpo9iter_swapE[1];
.global .align 1 .b8 _ZN34_INTERNAL_01e965d9_4_k_cu_c5509ead4cuda3std6ranges3__45__cpo4nextE[1];
.global .align 1 .b8 _ZN34_INTERNAL_01e965d9_4_k_cu_c5509ead4cuda3std6ranges3__45__cpo4prevE[1];
.global .align 1 .b8 _ZN34_INTERNAL_01e965d9_4_k_cu_c5509ead4cuda3std6ranges3__45__cpo4dataE[1];
.global .align 1 .b8 _ZN34_INTERNAL_01e965d9_4_k_cu_c5509ead4cuda3std6ranges3__45__cpo5cdataE[1];
.global .align 1 .b8 _ZN34_INTERNAL_01e965d9_4_k_cu_c5509ead4cuda3std6ranges3__45__cpo4sizeE[1];
.global .align 1 .b8 _ZN34_INTERNAL_01e965d9_4_k_cu_c5509ead4cuda3std6ranges3__45__cpo5ssizeE[1];
.global .align 1 .b8 _ZN34_INTERNAL_01e965d9_4_k_cu_c5509ead4cuda3std6ranges3__45__cpo8distanceE[1];
.global .align 1 .b8 _ZN34_INTERNAL_01e965d9_4_k_cu_c5509ead6thrust24THRUST_300001_SM_1000_NS8cuda_cub3parE[1];
.global .align 1 .b8 _ZN34_INTERNAL_01e965d9_4_k_cu_c5509ead6thrust24THRUST_300001_SM_1000_NS8cuda_cub10par_nosyncE[1];
.global .align 1 .b8 _ZN34_INTERNAL_01e965d9_4_k_cu_c5509ead6thrust24THRUST_300001_SM_1000_NS6system6detail10sequential3seqE[1];
.global .align 1 .b8 _ZN34_INTERNAL_01e965d9_4_k_cu_c5509ead6thrust24THRUST_300001_SM_1000_NS6system3cpp3parE[1];
.global .align 1 .b8 _ZN34_INTERNAL_01e965d9_4_k_cu_c5509ead6thrust24THRUST_300001_SM_1000_NS12placeholders2_1E[1];
.global .align 1 .b8 _ZN34_INTERNAL_01e965d9_4_k_cu_c5509ead6thrust24THRUST_300001_SM_1000_NS12placeholders2_2E[1];
.global .align 1 .b8 _ZN34_INTERNAL_01e965d9_4_k_cu_c5509ead6thrust24THRUST_300001_SM_1000_NS12placeholders2_3E[1];
.global .align 1 .b8 _ZN34_INTERNAL_01e965d9_4_k_cu_c5509ead6thrust24THRUST_300001_SM_1000_NS12placeholders2_4E[1];
.global .align 1 .b8 _ZN34_INTERNAL_01e965d9_4_k_cu_c5509ead6thrust24THRUST_300001_SM_1000_NS12placeholders2_5E[1];
.global .align 1 .b8 _ZN34_INTERNAL_01e965d9_4_k_cu_c5509ead6thrust24THRUST_300001_SM_1000_NS12placeholders2_6E[1];
.global .align 1 .b8 _ZN34_INTERNAL_01e965d9_4_k_cu_c5509ead6thrust24THRUST_300001_SM_1000_NS12placeholders2_7E[1];
.global .align 1 .b8 _ZN34_INTERNAL_01e965d9_4_k_cu_c5509ead6thrust24THRUST_300001_SM_1000_NS12placeholders2_8E[1];
.global .align 1 .b8 _ZN34_INTERNAL_01e965d9_4_k_cu_c5509ead6thrust24THRUST_300001_SM_1000_NS12placeholders2_9E[1];
.global .align 1 .b8 _ZN34_INTERNAL_01e965d9_4_k_cu_c5509ead6thrust24THRUST_300001_SM_1000_NS12placeholders3_10E[1];
.global .align 1 .b8 _ZN34_INTERNAL_01e965d9_4_k_cu_c5509ead6thrust24THRUST_300001_SM_1000_NS3seqE[1];
.global .align 1 .b8 _ZN34_INTERNAL_01e965d9_4_k_cu_c5509ead6thrust24THRUST_300001_SM_1000_NS6deviceE[1];

.visible .entry _ZN3cub18CUB_300001_SM_10006detail11EmptyKernelIvEEvv()
{


	ret;

}
	// .globl	_ZN3cub18CUB_300001_SM_10006detail4scan23DeviceCompactInitKernelINS0_13ScanTileStateIiLb1EEEPlEEvT_iT0_
.visible .entry _ZN3cub18CUB_300001_SM_10006detail4scan23DeviceCompactInitKernelINS0_13ScanTileStateIiLb1EEEPlEEvT_iT0_(
	.param .align 8 .b8 _ZN3cub18CUB_300001_SM_10006detail4scan23DeviceCompactInitKernelINS0_13ScanTileStateIiLb1EEEPlEEvT_iT0__param_0[8],
	.param .u32 _ZN3cub18CUB_300001_SM_10006detail4scan23DeviceCompactInitKernelINS0_13ScanTileStateIiLb1EEEPlEEvT_iT0__param_1,
	.param .u64 .ptr .align 1 _ZN3cub18CUB_300001_SM_10006detail4scan23DeviceCompactInitKernelINS0_13ScanTileStateIiLb1EEEPlEEvT_iT0__param_2
)
{
	.reg .pred 	%p<6>;
	.reg .b32 	%r<11>;
	.reg .b64 	%rd<10>;

	ld.param.u64 	%rd3, [_ZN3cub18CUB_300001_SM_10006detail4scan23DeviceCompactInitKernelINS0_13ScanTileStateIiLb1EEEPlEEvT_iT0__param_0];
	ld.param.u32 	%r4, [_ZN3cub18CUB_300001_SM_10006detail4scan23DeviceCompactInitKernelINS0_13ScanTileStateIiLb1EEEPlEEvT_iT0__param_1];
	ld.param.u64 	%rd2, [_ZN3cub18CUB_300001_SM_10006detail4scan23DeviceCompactInitKernelINS0_13ScanTileStateIiLb1EEEPlEEvT_iT0__param_2];
	cvta.to.global.u64 	%rd1, %rd3;
	mov.u32 	%r1, %ctaid.x;
	mov.u32 	%r5, %ntid.x;
	mov.u32 	%r2, %tid.x;
	mad.lo.s32 	%r3, %r1, %r5, %r2;
	setp.ge.s32 	%p1, %r3, %r4;
	@%p1 bra 	$L__BB1_2;
	mul.wide.s32 	%rd4, %r3, 8;
	add.s64 	%rd5, %rd1, %rd4;
	mov.b32 	%r6, 0;
	mov.b32 	%r7, 99;
	st.global.v2.u32 	[%rd5+256], {%r7, %r6};
$L__BB1_2:
	setp.ne.s32 	%p2, %r1, 0;
	setp.gt.u32 	%p3, %r2, 31;
	or.pred  	%p4, %p2, %p3;
	@%p4 bra 	$L__BB1_4;
	mul.wide.u32 	%rd6, %r2, 8;
	add.s64 	%rd7, %rd1, %rd6;
	mov.b32 	%r9, 0;
	st.global.v2.u32 	[%rd7], {%r9, %r9};
$L__BB1_4:
	or.b32  	%r10, %r1, %r2;
	setp.ne.s32 	%p5, %r10, 0;
	@%p5 bra 	$L__BB1_6;
	cvta.to.global.u64 	%rd8, %rd2;
	mov.b64 	%rd9, 0;
	st.global.u64 	[%rd8], %rd9;
$L__BB1_6:
	ret;

}
	// .globl	_ZN3cub18CUB_300001_SM_10006detail6select23DeviceSelectSweepKernelINS2_10policy_hubI5FilmeNS0_8NullTypeEiLb0ELNS0_10SelectImplE1EE10Policy1000EN6thrust24THRUST_300001_SM_1000_NS6detail15normal_iteratorINSB_10device_ptrIS5_EEEEPS6_SG_PlNS0_13ScanTileStateIiLb1EEEN4cuda3std3__410__not_fn_tI6FiltroEES6_iNS2_19streaming_context_tIlLb1EEELS7_1EEEvT0_T1_T2_T3_T4_T5_T6_T7_iT8_NS1_7vsmem_tE
.visible .entry _ZN3cub18CUB_300001_SM_10006detail6select23DeviceSelectSweepKernelINS2_10policy_hubI5FilmeNS0_8NullTypeEiLb0ELNS0_10SelectImplE1EE10Policy1000EN6thrust24THRUST_300001_SM_1000_NS6detail15normal_iteratorINSB_10device_ptrIS5_EEEEPS6_SG_PlNS0_13ScanTileStateIiLb1EEEN4cuda3std3__410__not_fn_tI6FiltroEES6_iNS2_19streaming_context_tIlLb1EEELS7_1EEEvT0_T1_T2_T3_T4_T5_T6_T7_iT8_NS1_7vsmem_tE(
	.param .align 8 .b8 _ZN3cub18CUB_300001_SM_10006detail6select23DeviceSelectSweepKernelINS2_10policy_hubI5FilmeNS0_8NullTypeEiLb0ELNS0_10SelectImplE1EE10Policy1000EN6thrust24THRUST_300001_SM_1000_NS6detail15normal_iteratorINSB_10device_ptrIS5_EEEEPS6_SG_PlNS0_13ScanTileStateIiLb1EEEN4cuda3std3__410__not_fn_tI6FiltroEES6_iNS2_19streaming_context_tIlLb1EEELS7_1EEEvT0_T1_T2_T3_T4_T5_T6_T7_iT8_NS1_7vsmem_tE_param_0[8],
	.param .u64 .ptr .align 1 _ZN3cub18CUB_300001_SM_10006detail6select23DeviceSelectSweepKernelINS2_10policy_hubI5FilmeNS0_8NullTypeEiLb0ELNS0_10SelectImplE1EE10Policy1000EN6thrust24THRUST_300001_SM_1000_NS6detail15normal_iteratorINSB_10device_ptrIS5_EEEEPS6_SG_PlNS0_13ScanTileStateIiLb1EEEN4cuda3std3__410__not_fn_tI6FiltroEES6_iNS2_19streaming_context_tIlLb1EEELS7_1EEEvT0_T1_T2_T3_T4_T5_T6_T7_iT8_NS1_7vsmem_tE_param_1,
	.param .align 8 .b8 _ZN3cub18CUB_300001_SM_10006detail6select23DeviceSelectSweepKernelINS2_10policy_hubI5FilmeNS0_8NullTypeEiLb0ELNS0_10SelectImplE1EE10Policy1000EN6thrust24THRUST_300001_SM_1000_NS6detail15normal_iteratorINSB_10device_ptrIS5_EEEEPS6_SG_PlNS0_13ScanTileStateIiLb1EEEN4cuda3std3__410__not_fn_tI6FiltroEES6_iNS2_19streaming_context_tIlLb1EEELS7_1EEEvT0_T1_T2_T3_T4_T5_T6_T7_iT8_NS1_7vsmem_tE_param_2[8],
	.param .u64 .ptr .align 1 _ZN3cub18CUB_300001_SM_10006detail6select23DeviceSelectSweepKernelINS2_10policy_hubI5FilmeNS0_8NullTypeEiLb0ELNS0_10SelectImplE1EE10Policy1000EN6thrust24THRUST_300001_SM_1000_NS6detail15normal_iteratorINSB_10device_ptrIS5_EEEEPS6_SG_PlNS0_13ScanTileStateIiLb1EEEN4cuda3std3__410__not_fn_tI6FiltroEES6_iNS2_19streaming_context_tIlLb1EEELS7_1EEEvT0_T1_T2_T3_T4_T5_T6_T7_iT8_NS1_7vsmem_tE_param_3,
	.param .align 8 .b8 _ZN3cub18CUB_300001_SM_10006detail6select23DeviceSelectSweepKernelINS2_10policy_hubI5FilmeNS0_8NullTypeEiLb0ELNS0_10SelectImplE1EE10Policy1000EN6thrust24THRUST_300001_SM_1000_NS6detail15normal_iteratorINSB_10device_ptrIS5_EEEEPS6_SG_PlNS0_13ScanTileStateIiLb1EEEN4cuda3std3__410__not_fn_tI6FiltroEES6_iNS2_19streaming_context_tIlLb1EEELS7_1EEEvT0_T1_T2_T3_T4_T5_T6_T7_iT8_NS1_7vsmem_tE_param_4[8],
	.param .align 1 .b8 _ZN3cub18CUB_300001_SM_10006detail6select23DeviceSelectSweepKernelINS2_10policy_hubI5FilmeNS0_8NullTypeEiLb0ELNS0_10SelectImplE1EE10Policy1000EN6thrust24THRUST_300001_SM_1000_NS6detail15normal_iteratorINSB_10device_ptrIS5_EEEEPS6_SG_PlNS0_13ScanTileStateIiLb1EEEN4cuda3std3__410__not_fn_tI6FiltroEES6_iNS2_19streaming_context_tIlLb1EEELS7_1EEEvT0_T1_T2_T3_T4_T5_T6_T7_iT8_NS1_7vsmem_tE_param_5[1],
	.param .align 1 .b8 _ZN3cub18CUB_300001_SM_10006detail6select23DeviceSelectSweepKernelINS2_10policy_hubI5FilmeNS0_8NullTypeEiLb0ELNS0_10SelectImplE1EE10Policy1000EN6thrust24THRUST_300001_SM_1000_NS6detail15normal_iteratorINSB_10device_ptrIS5_EEEEPS6_SG_PlNS0_13ScanTileStateIiLb1EEEN4cuda3std3__410__not_fn_tI6FiltroEES6_iNS2_19streaming_context_tIlLb1EEELS7_1EEEvT0_T1_T2_T3_T4_T5_T6_T7_iT8_NS1_7vsmem_tE_param_6[1],
	.param .u32 _ZN3cub18CUB_300001_SM_10006detail6select23DeviceSelectSweepKernelINS2_10policy_hubI5FilmeNS0_8NullTypeEiLb0ELNS0_10SelectImplE1EE10Policy1000EN6thrust24THRUST_300001_SM_1000_NS6detail15normal_iteratorINSB_10device_ptrIS5_EEEEPS6_SG_PlNS0_13ScanTileStateIiLb1EEEN4cuda3std3__410__not_fn_tI6FiltroEES6_iNS2_19streaming_context_tIlLb1EEELS7_1EEEvT0_T1_T2_T3_T4_T5_T6_T7_iT8_NS1_7vsmem_tE_param_7,
	.param .u32 _ZN3cub18CUB_300001_SM_10006detail6select23DeviceSelectSweepKernelINS2_10policy_hubI5FilmeNS0_8NullTypeEiLb0ELNS0_10SelectImplE1EE10Policy1000EN6thrust24THRUST_300001_SM_1000_NS6detail15normal_iteratorINSB_10device_ptrIS5_EEEEPS6_SG_PlNS0_13ScanTileStateIiLb1EEEN4cuda3std3__410__not_fn_tI6FiltroEES6_iNS2_19streaming_context_tIlLb1EEELS7_1EEEvT0_T1_T2_T3_T4_T5_T6_T7_iT8_NS1_7vsmem_tE_param_8,
	.param .align 8 .b8 _ZN3cub18CUB_300001_SM_10006detail6select23DeviceSelectSweepKernelINS2_10policy_hubI5FilmeNS0_8NullTypeEiLb0ELNS0_10SelectImplE1EE10Policy1000EN6thrust24THRUST_300001_SM_1000_NS6detail15normal_iteratorINSB_10device_ptrIS5_EEEEPS6_SG_PlNS0_13ScanTileStateIiLb1EEEN4cuda3std3__410__not_fn_tI6FiltroEES6_iNS2_19streaming_context_tIlLb1EEELS7_1EEEvT0_T1_T2_T3_T4_T5_T6_T7_iT8_NS1_7vsmem_tE_param_9[40],
	.param .align 8 .b8 _ZN3cub18CUB_300001_SM_10006detail6select23DeviceSelectSweepKernelINS2_10policy_hubI5FilmeNS0_8NullTypeEiLb0ELNS0_10SelectImplE1EE10Policy1000EN6thrust24THRUST_300001_SM_1000_NS6detail15normal_iteratorINSB_10device_ptrIS5_EEEEPS6_SG_PlNS0_13ScanTileStateIiLb1EEEN4cuda3std3__410__not_fn_tI6FiltroEES6_iNS2_19streaming_context_tIlLb1EEELS7_1EEEvT0_T1_T2_T3_T4_T5_T6_T7_iT8_NS1_7vsmem_tE_param_10[8]
)
.maxntid 128
{
	.reg .pred 	%p<215>;
	.reg .b16 	%rs<48>;
	.reg .b32 	%r<850>;
	.reg .b64 	%rd<332>;
	// demoted variable
	.shared .align 16 .b8 _ZZN3cub18CUB_300001_SM_10006detail6select23DeviceSelectSweepKernelINS2_10policy_hubI5FilmeNS0_8NullTypeEiLb0ELNS0_10SelectImplE1EE10Policy1000EN6thrust24THRUST_300001_SM_1000_NS6detail15normal_iteratorINSB_10device_ptrIS5_EEEEPS6_SG_PlNS0_13ScanTileStateIiLb1EEEN4cuda3std3__410__not_fn_tI6FiltroEES6_iNS2_19streaming_context_tIlLb1EEELS7_1EEEvT0_T1_T2_T3_T4_T5_T6_T7_iT8_NS1_7vsmem_tEE19static_temp_storage[4608];
	ld.param.u64 	%rd2, [_ZN3cub18CUB_300001_SM_10006detail6select23DeviceSelectSweepKernelINS2_10policy_hubI5FilmeNS0_8NullTypeEiLb0ELNS0_10SelectImplE1EE10Policy1000EN6thrust24THRUST_300001_SM_1000_NS6detail15normal_iteratorINSB_10device_ptrIS5_EEEEPS6_SG_PlNS0_13ScanTileStateIiLb1EEEN4cuda3std3__410__not_fn_tI6FiltroEES6_iNS2_19streaming_context_tIlLb1EEELS7_1EEEvT0_T1_T2_T3_T4_T5_T6_T7_iT8_NS1_7vsmem_tE_param_4];
	ld.param.u64 	%rd110, [_ZN3cub18CUB_300001_SM_10006detail6select23DeviceSelectSweepKernelINS2_10policy_hubI5FilmeNS0_8NullTypeEiLb0ELNS0_10SelectImplE1EE10Policy1000EN6thrust24THRUST_300001_SM_1000_NS6detail15normal_iteratorINSB_10device_ptrIS5_EEEEPS6_SG_PlNS0_13ScanTileStateIiLb1EEEN4cuda3std3__410__not_fn_tI6FiltroEES6_iNS2_19streaming_context_tIlLb1EEELS7_1EEEvT0_T1_T2_T3_T4_T5_T6_T7_iT8_NS1_7vsmem_tE_param_2];
	ld.param.u64 	%rd111, [_ZN3cub18CUB_300001_SM_10006detail6select23DeviceSelectSweepKernelINS2_10policy_hubI5FilmeNS0_8NullTypeEiLb0ELNS0_10SelectImplE1EE10Policy1000EN6thrust24THRUST_300001_SM_1000_NS6detail15normal_iteratorINSB_10device_ptrIS5_EEEEPS6_SG_PlNS0_13ScanTileStateIiLb1EEEN4cuda3std3__410__not_fn_tI6FiltroEES6_iNS2_19streaming_context_tIlLb1EEELS7_1EEEvT0_T1_T2_T3_T4_T5_T6_T7_iT8_NS1_7vsmem_tE_param_0];
	ld.param.u32 	%r255, [_ZN3cub18CUB_300001_SM_10006detail6select23DeviceSelectSweepKernelINS2_10policy_hubI5FilmeNS0_8NullTypeEiLb0ELNS0_10SelectImplE1EE10Policy1000EN6thrust24THRUST_300001_SM_1000_NS6detail15normal_iteratorINSB_10device_ptrIS5_EEEEPS6_SG_PlNS0_13ScanTileStateIiLb1EEEN4cuda3std3__410__not_fn_tI6FiltroEES6_iNS2_19streaming_context_tIlLb1EEELS7_1EEEvT0_T1_T2_T3_T4_T5_T6_T7_iT8_NS1_7vsmem_tE_param_7];
	ld.param.u32 	%r256, [_ZN3cub18CUB_300001_SM_10006detail6select23DeviceSelectSweepKernelINS2_10policy_hubI5FilmeNS0_8NullTypeEiLb0ELNS0_10SelectImplE1EE10Policy1000EN6thrust24THRUST_300001_SM_1000_NS6detail15normal_iteratorINSB_10device_ptrIS5_EEEEPS6_SG_PlNS0_13ScanTileStateIiLb1EEEN4cuda3std3__410__not_fn_tI6FiltroEES6_iNS2_19streaming_context_tIlLb1EEELS7_1EEEvT0_T1_T2_T3_T4_T5_T6_T7_iT8_NS1_7vsmem_tE_param_8];
	mov.b64 	%rd112, _ZN3cub18CUB_300001_SM_10006detail6select23DeviceSelectSweepKernelINS2_10policy_hubI5FilmeNS0_8NullTypeEiLb0ELNS0_10SelectImplE1EE10Policy1000EN6thrust24THRUST_300001_SM_1000_NS6detail15normal_iteratorINSB_10device_ptrIS5_EEEEPS6_SG_PlNS0_13ScanTileStateIiLb1EEEN4cuda3std3__410__not_fn_tI6FiltroEES6_iNS2_19streaming_context_tIlLb1EEELS7_1EEEvT0_T1_T2_T3_T4_T5_T6_T7_iT8_NS1_7vsmem_tE_param_9;
	mov.u64 	%rd1, %rd112;
	cvta.to.global.u64 	%rd3, %rd111;
	cvta.to.global.u64 	%rd4, %rd110;
	mov.u32 	%r257, %ctaid.x;
	mov.u32 	%r258, %nctaid.y;
	mov.u32 	%r259, %ctaid.y;
	mad.lo.s32 	%r1, %r257, %r258, %r259;
	mul.lo.s32 	%r2, %r1, 384;
	add.s32 	%r260, %r256, -1;
	setp.ge.s32 	%p7, %r1, %r260;
	@%p7 bra 	$L__BB2_105;
	setp.ne.s32 	%p124, %r1, 0;
	@%p124 bra 	$L__BB2_42;
	ld.param.u8 	%rs39, [%rd1];
	setp.eq.s16 	%p185, %rs39, 0;
	ld.param.u64 	%rd256, [%rd1+16];
	selp.b64 	%rd257, %rd256, 0, %p185;
	cvt.u64.u32 	%rd258, %r2;
	add.s64 	%rd259, %rd257, %rd258;
	mov.u32 	%r793, %tid.x;
	mul.lo.s32 	%r743, %r793, 3;
	cvt.u64.u32 	%rd260, %r743;
	add.s64 	%rd261, %rd259, %rd260;
	mad.lo.s64 	%rd262, %rd261, 12, %rd3;
	ld.global.u32 	%r4, [%rd262];
	ld.global.u32 	%r5, [%rd262+4];
	ld.global.u32 	%r6, [%rd262+8];
	ld.global.u32 	%r7, [%rd262+12];
	ld.global.u32 	%r8, [%rd262+16];
	ld.global.u32 	%r9, [%rd262+20];
	ld.global.u32 	%r10, [%rd262+24];
	ld.global.u32 	%r11, [%rd262+28];
	ld.global.u32 	%r12, [%rd262+32];
	setp.gt.s32 	%p186, %r5, %r4;
	selp.u32 	%r13, 1, 0, %p186;
	setp.gt.s32 	%p187, %r8, %r7;
	selp.u32 	%r744, 1, 0, %p187;
	setp.gt.s32 	%p188, %r11, %r10;
	selp.u32 	%r745, 1, 0, %p188;
	bar.sync 	0;
	add.s32 	%r14, %r744, %r13;
	add.s32 	%r717, %r14, %r745;
	shr.u32 	%r16, %r793, 5;
	// begin inline asm
	mov.u32 %r712, %laneid;
	// end inline asm
	mov.b32 	%r715, 1;
	mov.b32 	%r740, 0;
	mov.b32 	%r742, -1;
	// begin inline asm
	{  .reg .s32 r0;  .reg .pred p;  shfl.sync.up.b32 r0|p, %r717, %r715, %r740, %r742;  @p add.s32 r0, r0, %r717;  mov.s32 %r713, r0;}
	// end inline asm
	mov.b32 	%r721, 2;
	// begin inline asm
	{  .reg .s32 r0;  .reg .pred p;  shfl.sync.up.b32 r0|p, %r713, %r721, %r740, %r742;  @p add.s32 r0, r0, %r713;  mov.s32 %r719, r0;}
	// end inline asm
	mov.b32 	%r727, 4;
	// begin inline asm
	{  .reg .s32 r0;  .reg .pred p;  shfl.sync.up.b32 r0|p, %r719, %r727, %r740, %r742;  @p add.s32 r0, r0, %r719;  mov.s32 %r725, r0;}
	// end inline asm
	mov.b32 	%r733, 8;
	// begin inline asm
	{  .reg .s32 r0;  .reg .pred p;  shfl.sync.up.b32 r0|p, %r725, %r733, %r740, %r742;  @p add.s32 r0, r0, %r725;  mov.s32 %r731, r0;}
	// end inline asm
	mov.b32 	%r739, 16;
	// begin inline asm
	{  .reg .s32 r0;  .reg .pred p;  shfl.sync.up.b32 r0|p, %r731, %r739, %r740, %r742;  @p add.s32 r0, r0, %r731;  mov.s32 %r737, r0;}
	// end inline asm
	setp.ne.s32 	%p189, %r712, 31;
	@%p189 bra 	$L__BB2_4;
	shl.b32 	%r746, %r16, 2;
	mov.u32 	%r747, _ZZN3cub18CUB_300001_SM_10006detail6select23DeviceSelectSweepKernelINS2_10policy_hubI5FilmeNS0_8NullTypeEiLb0ELNS0_10SelectImplE1EE10Policy1000EN6thrust24THRUST_300001_SM_1000_NS6detail15normal_iteratorINSB_10device_ptrIS5_EEEEPS6_SG_PlNS0_13ScanTileStateIiLb1EEEN4cuda3std3__410__not_fn_tI6FiltroEES6_iNS2_19streaming_context_tIlLb1EEELS7_1EEEvT0_T1_T2_T3_T4_T5_T6_T7_iT8_NS1_7vsmem_tEE19static_temp_storage;
	add.s32 	%r748, %r747, %r746;
	st.shared.u32 	[%r748], %r737;
$L__BB2_4:
	bar.sync 	0;
	ld.shared.v4.u32 	{%r19, %r20, %r21, %r22}, [_ZZN3cub18CUB_300001_SM_10006detail6select23DeviceSelectSweepKernelINS2_10policy_hubI5FilmeNS0_8NullTypeEiLb0ELNS0_10SelectImplE1EE10Policy1000EN6thrust24THRUST_300001_SM_1000_NS6detail15normal_iteratorINSB_10device_ptrIS5_EEEEPS6_SG_PlNS0_13ScanTileStateIiLb1EEEN4cuda3std3__410__not_fn_tI6FiltroEES6_iNS2_19streaming_context_tIlLb1EEELS7_1EEEvT0_T1_T2_T3_T4_T5_T6_T7_iT8_NS1_7vsmem_tEE19static_temp_storage];
	add.s32 	%r749, %r20, %r19;
	setp.eq.s32 	%p190, %r16, 2;
	selp.b32 	%r750, %r749, %r19, %p190;
	add.s32 	%r751, %r749, %r21;
	setp.eq.s32 	%p191, %r16, 3;
	selp.b32 	%r752, %r751, %r750, %p191;
	add.s32 	%r23, %r751, %r22;
	setp.lt.u32 	%p192, %r793, 32;
	selp.b32 	%r753, 0, %r752, %p192;
	setp.eq.s32 	%p193, %r712, 0;
	sub.s32 	%r754, %r737, %r717;
	selp.b32 	%r755, 0, %r754, %p193;
	add.s32 	%r24, %r753, %r755;
	add.s32 	%r25, %r24, %r13;
	add.s32 	%r26, %r14, %r24;
	setp.ne.s32 	%p194, %r793, 0;
	@%p194 bra 	$L__BB2_6;
	add.s64 	%rd263, %rd2, 256;
	mov.b32 	%r756, 101;
	// begin inline asm
	st.release.gpu.v2.u32 [%rd263], {%r756, %r23};
	// end inline asm
$L__BB2_6:
	setp.gt.s32 	%p195, %r23, 128;
	@%p195 bra 	$L__BB2_19;
	setp.gt.s32 	%p196, %r5, %r4;
	ld.param.u64 	%rd264, [%rd1+24];
	cvta.to.global.u64 	%rd5, %rd264;
	@%p196 bra 	$L__BB2_8;
	bra.uni 	$L__BB2_11;
$L__BB2_8:
	setp.ne.s16 	%p197, %rs39, 0;
	mov.b64 	%rd301, 0;
	@%p197 bra 	$L__BB2_10;
	ld.global.u64 	%rd301, [%rd5];
$L__BB2_10:
	cvt.s64.s32 	%rd266, %r24;
	add.s64 	%rd267, %rd301, %rd266;
	mad.lo.s64 	%rd268, %rd267, 12, %rd4;
	st.global.u32 	[%rd268], %r4;
	st.global.u32 	[%rd268+4], %r5;
	st.global.u32 	[%rd268+8], %r6;
$L__BB2_11:
	setp.le.s32 	%p198, %r8, %r7;
	@%p198 bra 	$L__BB2_15;
	setp.ne.s16 	%p199, %rs39, 0;
	mov.b64 	%rd302, 0;
	@%p199 bra 	$L__BB2_14;
	ld.global.u64 	%rd302, [%rd5];
$L__BB2_14:
	cvt.s64.s32 	%rd270, %r25;
	add.s64 	%rd271, %rd302, %rd270;
	mad.lo.s64 	%rd272, %rd271, 12, %rd4;
	st.global.u32 	[%rd272], %r7;
	st.global.u32 	[%rd272+4], %r8;
	st.global.u32 	[%rd272+8], %r9;
$L__BB2_15:
	setp.le.s32 	%p200, %r11, %r10;
	@%p200 bra 	$L__BB2_227;
	setp.ne.s16 	%p201, %rs39, 0;
	mov.b64 	%rd303, 0;
	@%p201 bra 	$L__BB2_18;
	ld.global.u64 	%rd303, [%rd5];
$L__BB2_18:
	cvt.s64.s32 	%rd274, %r26;
	add.s64 	%rd275, %rd303, %rd274;
	mad.lo.s64 	%rd276, %rd275, 12, %rd4;
	st.global.u32 	[%rd276], %r10;
	st.global.u32 	[%rd276+4], %r11;
	st.global.u32 	[%rd276+8], %r12;
	bra.uni 	$L__BB2_227;
$L__BB2_19:
	setp.le.s32 	%p202, %r5, %r4;
	bar.sync 	0;
	@%p202 bra 	$L__BB2_21;
	mov.u32 	%r758, _ZZN3cub18CUB_300001_SM_10006detail6select23DeviceSelectSweepKernelINS2_10policy_hubI5FilmeNS0_8NullTypeEiLb0ELNS0_10SelectImplE1EE10Policy1000EN6thrust24THRUST_300001_SM_1000_NS6detail15normal_iteratorINSB_10device_ptrIS5_EEEEPS6_SG_PlNS0_13ScanTileStateIiLb1EEEN4cuda3std3__410__not_fn_tI6FiltroEES6_iNS2_19streaming_context_tIlLb1EEELS7_1EEEvT0_T1_T2_T3_T4_T5_T6_T7_iT8_NS1_7vsmem_tEE19static_temp_storage;
	mad.lo.s32 	%r759, %r24, 12, %r758;
	st.shared.u32 	[%r759], %r4;
	st.shared.u32 	[%r759+4], %r5;
	st.shared.u32 	[%r759+8], %r6;
$L__BB2_21:
	setp.le.s32 	%p203, %r8, %r7;
	@%p203 bra 	$L__BB2_23;
	mov.u32 	%r760, _ZZN3cub18CUB_300001_SM_10006detail6select23DeviceSelectSweepKernelINS2_10policy_hubI5FilmeNS0_8NullTypeEiLb0ELNS0_10SelectImplE1EE10Policy1000EN6thrust24THRUST_300001_SM_1000_NS6detail15normal_iteratorINSB_10device_ptrIS5_EEEEPS6_SG_PlNS0_13ScanTileStateIiLb1EEEN4cuda3std3__410__not_fn_tI6FiltroEES6_iNS2_19streaming_context_tIlLb1EEELS7_1EEEvT0_T1_T2_T3_T4_T5_T6_T7_iT8_NS1_7vsmem_tEE19static_temp_storage;
	mad.lo.s32 	%r761, %r25, 12, %r760;
	st.shared.u32 	[%r761], %r7;
	st.shared.u32 	[%r761+4], %r8;
	st.shared.u32 	[%r761+8], %r9;
$L__BB2_23:
	setp.le.s32 	%p204, %r11, %r10;
	@%p204 bra 	$L__BB2_25;
	mov.u32 	%r762, _ZZN3cub18CUB_300001_SM_10006detail6select23DeviceSelectSweepKernelINS2_10policy_hubI5FilmeNS0_8NullTypeEiLb0ELNS0_10SelectImplE1EE10Policy1000EN6thrust24THRUST_300001_SM_1000_NS6detail15normal_iteratorINSB_10device_ptrIS5_EEEEPS6_SG_PlNS0_13ScanTileStateIiLb1EEEN4cuda3std3__410__not_fn_tI6FiltroEES6_iNS2_19streaming_context_tIlLb1EEELS7_1EEEvT0_T1_T2_T3_T4_T5_T6_T7_iT8_NS1_7vsmem_tEE19static_temp_storage;
	mad.lo.s32 	%r763, %r26, 12, %r762;
	st.shared.u32 	[%r763], %r10;
	st.shared.u32 	[%r763+4], %r11;
	st.shared.u32 	[%r763+8], %r12;
$L__BB2_25:
	bar.sync 	0;
	setp.ge.u32 	%p205, %r793, %r23;
	@%p205 bra 	$L__BB2_227;
	ld.param.u64 	%rd277, [%rd1+24];
	cvta.to.global.u64 	%rd6, %rd277;
	add.s32 	%r764, %r20, %r21;
	add.s32 	%r765, %r764, %r22;
	add.s32 	%r766, %r765, %r19;
	not.b32 	%r767, %r793;
	add.s32 	%r27, %r766, %r767;
	and.b32  	%r768, %r27, 384;
	setp.eq.s32 	%p206, %r768, 384;
	@%p206 bra 	$L__BB2_31;
	cvt.u64.u32 	%rd294, %r793;
	shr.u32 	%r769, %r27, 7;
	add.s32 	%r770, %r769, 1;
	and.b32  	%r771, %r770, 3;
	neg.s32 	%r792, %r771;
	mov.u32 	%r772, _ZZN3cub18CUB_300001_SM_10006detail6select23DeviceSelectSweepKernelINS2_10policy_hubI5FilmeNS0_8NullTypeEiLb0ELNS0_10SelectImplE1EE10Policy1000EN6thrust24THRUST_300001_SM_1000_NS6detail15normal_iteratorINSB_10device_ptrIS5_EEEEPS6_SG_PlNS0_13ScanTileStateIiLb1EEEN4cuda3std3__410__not_fn_tI6FiltroEES6_iNS2_19streaming_context_tIlLb1EEELS7_1EEEvT0_T1_T2_T3_T4_T5_T6_T7_iT8_NS1_7vsmem_tEE19static_temp_storage;
	mad.lo.s32 	%r773, %r793, 12, %r772;
	add.s32 	%r791, %r773, 4;
$L__BB2_28:
	.pragma "nounroll";
	setp.ne.s16 	%p207, %rs39, 0;
	mov.b64 	%rd295, 0;
	@%p207 bra 	$L__BB2_30;
	ld.global.u64 	%rd295, [%rd6];
$L__BB2_30:
	add.s64 	%rd279, %rd295, %rd294;
	mad.lo.s64 	%rd280, %rd279, 12, %rd4;
	ld.shared.u32 	%r774, [%r791+-4];
	ld.shared.u32 	%r775, [%r791];
	ld.shared.u32 	%r776, [%r791+4];
	st.global.u32 	[%rd280], %r774;
	st.global.u32 	[%rd280+4], %r775;
	st.global.u32 	[%rd280+8], %r776;
	add.s64 	%rd294, %rd294, 128;
	cvt.u32.u64 	%r793, %rd294;
	add.s32 	%r792, %r792, 1;
	setp.ne.s32 	%p208, %r792, 0;
	add.s32 	%r791, %r791, 1536;
	@%p208 bra 	$L__BB2_28;
$L__BB2_31:
	setp.lt.u32 	%p209, %r27, 384;
	@%p209 bra 	$L__BB2_227;
	add.s64 	%rd12, %rd4, 4616;
	mul.wide.u32 	%rd296, %r793, 12;
	mov.u32 	%r777, _ZZN3cub18CUB_300001_SM_10006detail6select23DeviceSelectSweepKernelINS2_10policy_hubI5FilmeNS0_8NullTypeEiLb0ELNS0_10SelectImplE1EE10Policy1000EN6thrust24THRUST_300001_SM_1000_NS6detail15normal_iteratorINSB_10device_ptrIS5_EEEEPS6_SG_PlNS0_13ScanTileStateIiLb1EEEN4cuda3std3__410__not_fn_tI6FiltroEES6_iNS2_19streaming_context_tIlLb1EEELS7_1EEEvT0_T1_T2_T3_T4_T5_T6_T7_iT8_NS1_7vsmem_tEE19static_temp_storage;
	mad.lo.s32 	%r778, %r793, 12, %r777;
	add.s32 	%r794, %r778, 3072;
$L__BB2_33:
	setp.ne.s16 	%p210, %rs39, 0;
	mov.b64 	%rd297, 0;
	@%p210 bra 	$L__BB2_35;
	ld.global.u64 	%rd297, [%rd6];
$L__BB2_35:
	setp.ne.s16 	%p211, %rs39, 0;
	mad.lo.s64 	%rd283, %rd297, 12, %rd296;
	add.s64 	%rd284, %rd12, %rd283;
	ld.shared.u32 	%r779, [%r794+-3072];
	ld.shared.u32 	%r780, [%r794+-3068];
	ld.shared.u32 	%r781, [%r794+-3064];
	st.global.u32 	[%rd284+-4616], %r779;
	st.global.u32 	[%rd284+-4612], %r780;
	st.global.u32 	[%rd284+-4608], %r781;
	mov.b64 	%rd298, 0;
	@%p211 bra 	$L__BB2_37;
	ld.global.u64 	%rd298, [%rd6];
$L__BB2_37:
	setp.ne.s16 	%p212, %rs39, 0;
	mad.lo.s64 	%rd286, %rd298, 12, %rd296;
	add.s64 	%rd287, %rd12, %rd286;
	ld.shared.u32 	%r782, [%r794+-1536];
	ld.shared.u32 	%r783, [%r794+-1532];
	ld.shared.u32 	%r784, [%r794+-1528];
	st.global.u32 	[%rd287+-3080], %r782;
	st.global.u32 	[%rd287+-3076], %r783;
	st.global.u32 	[%rd287+-3072], %r784;
	mov.b64 	%rd299, 0;
	@%p212 bra 	$L__BB2_39;
	ld.global.u64 	%rd299, [%rd6];
$L__BB2_39:
	setp.ne.s16 	%p213, %rs39, 0;
	mad.lo.s64 	%rd289, %rd299, 12, %rd296;
	add.s64 	%rd290, %rd12, %rd289;
	ld.shared.u32 	%r785, [%r794];
	ld.shared.u32 	%r786, [%r794+4];
	ld.shared.u32 	%r787, [%r794+8];
	st.global.u32 	[%rd290+-1544], %r785;
	st.global.u32 	[%rd290+-1540], %r786;
	st.global.u32 	[%rd290+-1536], %r787;
	mov.b64 	%rd300, 0;
	@%p213 bra 	$L__BB2_41;
	ld.global.u64 	%rd300, [%rd6];
$L__BB2_41:
	mad.lo.s64 	%rd291, %rd300, 12, %rd296;
	add.s64 	%rd292, %rd12, %rd291;
	ld.shared.u32 	%r788, [%r794+1536];
	ld.shared.u32 	%r789, [%r794+1540];
	ld.shared.u32 	%r790, [%r794+1544];
	st.global.u32 	[%rd292+-8], %r788;
	st.global.u32 	[%rd292+-4], %r789;
	st.global.u32 	[%rd292], %r790;
	add.s32 	%r793, %r793, 512;
	add.s64 	%rd296, %rd296, 6144;
	add.s32 	%r794, %r794, 6144;
	setp.lt.s32 	%p214, %r793, %r23;
	@%p214 bra 	$L__BB2_33;
	bra.uni 	$L__BB2_227;
$L__BB2_42:
	ld.param.u8 	%rs30, [%rd1];
	setp.eq.s16 	%p125, %rs30, 0;
	ld.param.u64 	%rd208, [%rd1+16];
	selp.b64 	%rd209, %rd208, 0, %p125;
	cvt.s64.s32 	%rd210, %r2;
	add.s64 	%rd211, %rd209, %rd210;
	mov.u32 	%r807, %tid.x;
	mul.lo.s32 	%r562, %r807, 3;
	cvt.u64.u32 	%rd212, %r562;
	add.s64 	%rd213, %rd211, %rd212;
	mad.lo.s64 	%rd214, %rd213, 12, %rd3;
	ld.global.u32 	%r42, [%rd214];
	ld.global.u32 	%r43, [%rd214+4];
	ld.global.u32 	%r44, [%rd214+8];
	ld.global.u32 	%r45, [%rd214+12];
	ld.global.u32 	%r46, [%rd214+16];
	ld.global.u32 	%r47, [%rd214+20];
	ld.global.u32 	%r48, [%rd214+24];
	ld.global.u32 	%r49, [%rd214+28];
	ld.global.u32 	%r50, [%rd214+32];
	setp.gt.s32 	%p126, %r43, %r42;
	selp.u32 	%r51, 1, 0, %p126;
	setp.gt.s32 	%p127, %r46, %r45;
	selp.u32 	%r563, 1, 0, %p127;
	setp.gt.s32 	%p128, %r49, %r48;
	selp.u32 	%r564, 1, 0, %p128;
	bar.sync 	0;
	add.s32 	%r52, %r563, %r51;
	add.s32 	%r536, %r52, %r564;
	shr.u32 	%r54, %r807, 5;
	// begin inline asm
	mov.u32 %r531, %laneid;
	// end inline asm
	mov.b32 	%r534, 1;
	mov.b32 	%r559, 0;
	mov.b32 	%r561, -1;
	// begin inline asm
	{  .reg .s32 r0;  .reg .pred p;  shfl.sync.up.b32 r0|p, %r536, %r534, %r559, %r561;  @p add.s32 r0, r0, %r536;  mov.s32 %r532, r0;}
	// end inline asm
	mov.b32 	%r540, 2;
	// begin inline asm
	{  .reg .s32 r0;  .reg .pred p;  shfl.sync.up.b32 r0|p, %r532, %r540, %r559, %r561;  @p add.s32 r0, r0, %r532;  mov.s32 %r538, r0;}
	// end inline asm
	mov.b32 	%r546, 4;
	// begin inline asm
	{  .reg .s32 r0;  .reg .pred p;  shfl.sync.up.b32 r0|p, %r538, %r546, %r559, %r561;  @p add.s32 r0, r0, %r538;  mov.s32 %r544, r0;}
	// end inline asm
	mov.b32 	%r552, 8;
	// begin inline asm
	{  .reg .s32 r0;  .reg .pred p;  shfl.sync.up.b32 r0|p, %r544, %r552, %r559, %r561;  @p add.s32 r0, r0, %r544;  mov.s32 %r550, r0;}
	// end inline asm
	mov.b32 	%r558, 16;
	// begin inline asm
	{  .reg .s32 r0;  .reg .pred p;  shfl.sync.up.b32 r0|p, %r550, %r558, %r559, %r561;  @p add.s32 r0, r0, %r550;  mov.s32 %r556, r0;}
	// end inline asm
	setp.ne.s32 	%p129, %r531, 31;
	@%p129 bra 	$L__BB2_44;
	shl.b32 	%r565, %r54, 2;
	mov.u32 	%r566, _ZZN3cub18CUB_300001_SM_10006detail6select23DeviceSelectSweepKernelINS2_10policy_hubI5FilmeNS0_8NullTypeEiLb0ELNS0_10SelectImplE1EE10Policy1000EN6thrust24THRUST_300001_SM_1000_NS6detail15normal_iteratorINSB_10device_ptrIS5_EEEEPS6_SG_PlNS0_13ScanTileStateIiLb1EEEN4cuda3std3__410__not_fn_tI6FiltroEES6_iNS2_19streaming_context_tIlLb1EEELS7_1EEEvT0_T1_T2_T3_T4_T5_T6_T7_iT8_NS1_7vsmem_tEE19static_temp_storage;
	add.s32 	%r567, %r566, %r565;
	st.shared.u32 	[%r567], %r556;
$L__BB2_44:
	sub.s32 	%r568, %r556, %r536;
	bar.sync 	0;
	ld.shared.v4.u32 	{%r569, %r570, %r571, %r572}, [_ZZN3cub18CUB_300001_SM_10006detail6select23DeviceSelectSweepKernelINS2_10policy_hubI5FilmeNS0_8NullTypeEiLb0ELNS0_10SelectImplE1EE10Policy1000EN6thrust24THRUST_300001_SM_1000_NS6detail15normal_iteratorINSB_10device_ptrIS5_EEEEPS6_SG_PlNS0_13ScanTileStateIiLb1EEEN4cuda3std3__410__not_fn_tI6FiltroEES6_iNS2_19streaming_context_tIlLb1EEELS7_1EEEvT0_T1_T2_T3_T4_T5_T6_T7_iT8_NS1_7vsmem_tEE19static_temp_storage];
	add.s32 	%r573, %r570, %r569;
	setp.eq.s32 	%p130, %r54, 2;
	selp.b32 	%r574, %r573, %r569, %p130;
	add.s32 	%r575, %r573, %r571;
	setp.eq.s32 	%p131, %r54, 3;
	selp.b32 	%r576, %r575, %r574, %p131;
	add.s32 	%r57, %r575, %r572;
	setp.gt.u32 	%p132, %r807, 31;
	setp.lt.u32 	%p133, %r807, 32;
	setp.eq.s32 	%p134, %r531, 0;
	selp.b32 	%r577, 0, %r568, %p134;
	add.s32 	%r803, %r576, %r577;
	selp.b32 	%r59, %r568, %r803, %p133;
	@%p132 bra 	$L__BB2_69;
	setp.ne.s32 	%p135, %r807, 0;
	mul.wide.s32 	%rd215, %r1, 8;
	add.s64 	%rd30, %rd2, %rd215;
	@%p135 bra 	$L__BB2_47;
	st.shared.u32 	[_ZZN3cub18CUB_300001_SM_10006detail6select23DeviceSelectSweepKernelINS2_10policy_hubI5FilmeNS0_8NullTypeEiLb0ELNS0_10SelectImplE1EE10Policy1000EN6thrust24THRUST_300001_SM_1000_NS6detail15normal_iteratorINSB_10device_ptrIS5_EEEEPS6_SG_PlNS0_13ScanTileStateIiLb1EEEN4cuda3std3__410__not_fn_tI6FiltroEES6_iNS2_19streaming_context_tIlLb1EEELS7_1EEEvT0_T1_T2_T3_T4_T5_T6_T7_iT8_NS1_7vsmem_tEE19static_temp_storage+44], %r57;
	add.s64 	%rd216, %rd30, 256;
	mov.b32 	%r578, 100;
	// begin inline asm
	st.release.gpu.v2.u32 [%rd216], {%r578, %r57};
	// end inline asm
$L__BB2_47:
	not.b32 	%r580, %r807;
	add.s32 	%r800, %r1, %r580;
	mov.u32 	%r61, %nctaid.x;
	setp.gt.u32 	%p136, %r61, 499;
	@%p136 bra 	$L__BB2_49;
	membar.cta;
	bra.uni 	$L__BB2_50;
$L__BB2_49:
	mov.b32 	%r581, 450;
	// begin inline asm
	nanosleep.u32 %r581;
	// end inline asm
$L__BB2_50:
	mul.wide.s32 	%rd218, %r800, 8;
	add.s64 	%rd219, %rd2, %rd218;
	add.s64 	%rd217, %rd219, 256;
	// begin inline asm
	ld.acquire.gpu.v2.u32 {%r801, %r797}, [%rd217];
	// end inline asm
$L__BB2_51:
	setp.eq.s32 	%p137, %r801, 99;
	mov.b32 	%r584, -1;
	vote.sync.any.pred 	%p138, %p137, %r584;
	not.pred 	%p139, %p138;
	@%p139 bra 	$L__BB2_56;
	setp.gt.u32 	%p184, %r61, 499;
	@%p184 bra 	$L__BB2_54;
	membar.cta;
	bra.uni 	$L__BB2_55;
$L__BB2_54:
	mov.b32 	%r709, 350;
	// begin inline asm
	nanosleep.u32 %r709;
	// end inline asm
$L__BB2_55:
	// begin inline asm
	ld.acquire.gpu.v2.u32 {%r801, %r797}, [%rd217];
	// end inline asm
	bra.uni 	$L__BB2_51;
$L__BB2_56:
	setp.eq.s32 	%p140, %r801, 101;
	mov.b32 	%r611, -1;
	vote.sync.ballot.b32 	%r612, %p140, %r611;
	// begin inline asm
	mov.u32 %r586, %lanemask_ge;
	// end inline asm
	and.b32  	%r613, %r612, %r586;
	or.b32  	%r614, %r613, -2147483648;
	add.s32 	%r615, %r614, -1;
	not.b32 	%r616, %r614;
	and.b32  	%r617, %r616, %r615;
	popc.b32 	%r590, %r617;
	mov.b32 	%r589, 1;
	// begin inline asm
	shfl.sync.down.b32 %r587, %r797, %r589, %r590, %r611;
	// end inline asm
	setp.lt.s32 	%p142, %r531, %r590;
	selp.b32 	%r618, %r587, 0, %p142;
	add.s32 	%r593, %r618, %r797;
	mov.b32 	%r594, 2;
	// begin inline asm
	shfl.sync.down.b32 %r592, %r593, %r594, %r590, %r611;
	// end inline asm
	add.s32 	%r71, %r531, 2;
	setp.gt.s32 	%p143, %r71, %r590;
	selp.b32 	%r619, 0, %r592, %p143;
	add.s32 	%r598, %r593, %r619;
	mov.b32 	%r599, 4;
	// begin inline asm
	shfl.sync.down.b32 %r597, %r598, %r599, %r590, %r611;
	// end inline asm
	add.s32 	%r72, %r531, 4;
	setp.gt.s32 	%p144, %r72, %r590;
	selp.b32 	%r620, 0, %r597, %p144;
	add.s32 	%r603, %r598, %r620;
	mov.b32 	%r604, 8;
	// begin inline asm
	shfl.sync.down.b32 %r602, %r603, %r604, %r590, %r611;
	// end inline asm
	add.s32 	%r73, %r531, 8;
	setp.gt.s32 	%p145, %r73, %r590;
	selp.b32 	%r621, 0, %r602, %p145;
	add.s32 	%r608, %r603, %r621;
	mov.b32 	%r609, 16;
	// begin inline asm
	shfl.sync.down.b32 %r607, %r608, %r609, %r590, %r611;
	// end inline asm
	add.s32 	%r74, %r531, 16;
	setp.gt.s32 	%p146, %r74, %r590;
	selp.b32 	%r622, 0, %r607, %p146;
	add.s32 	%r798, %r608, %r622;
	add.s64 	%rd32, %rd2, 256;
$L__BB2_57:
	setp.ne.s32 	%p147, %r801, 101;
	mov.b32 	%r623, -1;
	vote.sync.all.pred 	%p148, %p147, %r623;
	not.pred 	%p149, %p148;
	@%p149 bra 	$L__BB2_65;
	mul.wide.s32 	%rd252, %r800, 8;
	add.s64 	%rd253, %rd32, %rd252;
	add.s64 	%rd251, %rd253, -256;
	// begin inline asm
	ld.acquire.gpu.v2.u32 {%r801, %r802}, [%rd251];
	// end inline asm
$L__BB2_59:
	setp.eq.s32 	%p173, %r801, 99;
	mov.b32 	%r667, -1;
	vote.sync.any.pred 	%p174, %p173, %r667;
	not.pred 	%p175, %p174;
	@%p175 bra 	$L__BB2_64;
	setp.gt.u32 	%p183, %r61, 499;
	@%p183 bra 	$L__BB2_62;
	membar.cta;
	bra.uni 	$L__BB2_63;
$L__BB2_62:
	mov.b32 	%r706, 350;
	// begin inline asm
	nanosleep.u32 %r706;
	// end inline asm
$L__BB2_63:
	// begin inline asm
	ld.acquire.gpu.v2.u32 {%r801, %r802}, [%rd251];
	// end inline asm
	bra.uni 	$L__BB2_59;
$L__BB2_64:
	setp.eq.s32 	%p176, %r801, 101;
	mov.b32 	%r693, -1;
	vote.sync.ballot.b32 	%r694, %p176, %r693;
	and.b32  	%r695, %r694, %r586;
	or.b32  	%r696, %r695, -2147483648;
	add.s32 	%r697, %r696, -1;
	not.b32 	%r698, %r696;
	and.b32  	%r699, %r698, %r697;
	popc.b32 	%r672, %r699;
	mov.b32 	%r671, 1;
	// begin inline asm
	shfl.sync.down.b32 %r669, %r802, %r671, %r672, %r693;
	// end inline asm
	setp.lt.s32 	%p178, %r531, %r672;
	selp.b32 	%r700, %r669, 0, %p178;
	add.s32 	%r675, %r700, %r802;
	mov.b32 	%r676, 2;
	// begin inline asm
	shfl.sync.down.b32 %r674, %r675, %r676, %r672, %r693;
	// end inline asm
	setp.gt.s32 	%p179, %r71, %r672;
	selp.b32 	%r701, 0, %r674, %p179;
	add.s32 	%r680, %r675, %r701;
	mov.b32 	%r681, 4;
	// begin inline asm
	shfl.sync.down.b32 %r679, %r680, %r681, %r672, %r693;
	// end inline asm
	setp.gt.s32 	%p180, %r72, %r672;
	selp.b32 	%r702, 0, %r679, %p180;
	add.s32 	%r685, %r680, %r702;
	mov.b32 	%r686, 8;
	// begin inline asm
	shfl.sync.down.b32 %r684, %r685, %r686, %r672, %r693;
	// end inline asm
	setp.gt.s32 	%p181, %r73, %r672;
	selp.b32 	%r703, 0, %r684, %p181;
	add.s32 	%r690, %r685, %r703;
	mov.b32 	%r691, 16;
	// begin inline asm
	shfl.sync.down.b32 %r689, %r690, %r691, %r672, %r693;
	// end inline asm
	setp.gt.s32 	%p182, %r74, %r672;
	selp.b32 	%r704, 0, %r689, %p182;
	add.s32 	%r705, %r704, %r798;
	add.s32 	%r798, %r705, %r690;
	add.s32 	%r800, %r800, -32;
	bra.uni 	$L__BB2_57;
$L__BB2_65:
	setp.ne.s32 	%p150, %r807, 0;
	@%p150 bra 	$L__BB2_67;
	add.s32 	%r626, %r798, %r57;
	add.s64 	%rd220, %rd30, 256;
	mov.b32 	%r625, 101;
	// begin inline asm
	st.release.gpu.v2.u32 [%rd220], {%r625, %r626};
	// end inline asm
	st.shared.u32 	[_ZZN3cub18CUB_300001_SM_10006detail6select23DeviceSelectSweepKernelINS2_10policy_hubI5FilmeNS0_8NullTypeEiLb0ELNS0_10SelectImplE1EE10Policy1000EN6thrust24THRUST_300001_SM_1000_NS6detail15normal_iteratorINSB_10device_ptrIS5_EEEEPS6_SG_PlNS0_13ScanTileStateIiLb1EEEN4cuda3std3__410__not_fn_tI6FiltroEES6_iNS2_19streaming_context_tIlLb1EEELS7_1EEEvT0_T1_T2_T3_T4_T5_T6_T7_iT8_NS1_7vsmem_tEE19static_temp_storage+36], %r798;
	st.shared.u32 	[_ZZN3cub18CUB_300001_SM_10006detail6select23DeviceSelectSweepKernelINS2_10policy_hubI5FilmeNS0_8NullTypeEiLb0ELNS0_10SelectImplE1EE10Policy1000EN6thrust24THRUST_300001_SM_1000_NS6detail15normal_iteratorINSB_10device_ptrIS5_EEEEPS6_SG_PlNS0_13ScanTileStateIiLb1EEEN4cuda3std3__410__not_fn_tI6FiltroEES6_iNS2_19streaming_context_tIlLb1EEELS7_1EEEvT0_T1_T2_T3_T4_T5_T6_T7_iT8_NS1_7vsmem_tEE19static_temp_storage+40], %r626;
$L__BB2_67:
	setp.ne.s32 	%p151, %r531, 0;
	mov.u32 	%r803, %r59;
	@%p151 bra 	$L__BB2_69;
	st.shared.u32 	[_ZZN3cub18CUB_300001_SM_10006detail6select23DeviceSelectSweepKernelINS2_10policy_hubI5FilmeNS0_8NullTypeEiLb0ELNS0_10SelectImplE1EE10Policy1000EN6thrust24THRUST_300001_SM_1000_NS6detail15normal_iteratorINSB_10device_ptrIS5_EEEEPS6_SG_PlNS0_13ScanTileStateIiLb1EEEN4cuda3std3__410__not_fn_tI6FiltroEES6_iNS2_19streaming_context_tIlLb1EEELS7_1EEEvT0_T1_T2_T3_T4_T5_T6_T7_iT8_NS1_7vsmem_tEE19static_temp_storage+20], %r798;
	mov.u32 	%r803, %r798;
$L__BB2_69:
	bar.sync 	0;
	setp.eq.s32 	%p152, %r807, 0;
	ld.shared.u32 	%r627, [_ZZN3cub18CUB_300001_SM_10006detail6select23DeviceSelectSweepKernelINS2_10policy_hubI5FilmeNS0_8NullTypeEiLb0ELNS0_10SelectImplE1EE10Policy1000EN6thrust24THRUST_300001_SM_1000_NS6detail15normal_iteratorINSB_10device_ptrIS5_EEEEPS6_SG_PlNS0_13ScanTileStateIiLb1EEEN4cuda3std3__410__not_fn_tI6FiltroEES6_iNS2_19streaming_context_tIlLb1EEELS7_1EEEvT0_T1_T2_T3_T4_T5_T6_T7_iT8_NS1_7vsmem_tEE19static_temp_storage+20];
	selp.b32 	%r628, 0, %r627, %p152;
	add.s32 	%r90, %r628, %r803;
	add.s32 	%r91, %r90, %r51;
	add.s32 	%r92, %r52, %r90;
	ld.shared.u32 	%r93, [_ZZN3cub18CUB_300001_SM_10006detail6select23DeviceSelectSweepKernelINS2_10policy_hubI5FilmeNS0_8NullTypeEiLb0ELNS0_10SelectImplE1EE10Policy1000EN6thrust24THRUST_300001_SM_1000_NS6detail15normal_iteratorINSB_10device_ptrIS5_EEEEPS6_SG_PlNS0_13ScanTileStateIiLb1EEEN4cuda3std3__410__not_fn_tI6FiltroEES6_iNS2_19streaming_context_tIlLb1EEELS7_1EEEvT0_T1_T2_T3_T4_T5_T6_T7_iT8_NS1_7vsmem_tEE19static_temp_storage+44];
	ld.shared.u32 	%r94, [_ZZN3cub18CUB_300001_SM_10006detail6select23DeviceSelectSweepKernelINS2_10policy_hubI5FilmeNS0_8NullTypeEiLb0ELNS0_10SelectImplE1EE10Policy1000EN6thrust24THRUST_300001_SM_1000_NS6detail15normal_iteratorINSB_10device_ptrIS5_EEEEPS6_SG_PlNS0_13ScanTileStateIiLb1EEEN4cuda3std3__410__not_fn_tI6FiltroEES6_iNS2_19streaming_context_tIlLb1EEELS7_1EEEvT0_T1_T2_T3_T4_T5_T6_T7_iT8_NS1_7vsmem_tEE19static_temp_storage+36];
	setp.gt.s32 	%p153, %r93, 128;
	@%p153 bra 	$L__BB2_82;
	setp.gt.s32 	%p154, %r43, %r42;
	ld.param.u8 	%rs3, [%rd1];
	ld.param.u64 	%rd221, [%rd1+24];
	cvta.to.global.u64 	%rd34, %rd221;
	@%p154 bra 	$L__BB2_71;
	bra.uni 	$L__BB2_74;
$L__BB2_71:
	setp.ne.s16 	%p155, %rs3, 0;
	mov.b64 	%rd309, 0;
	@%p155 bra 	$L__BB2_73;
	ld.global.u64 	%rd309, [%rd34];
$L__BB2_73:
	cvt.s64.s32 	%rd223, %r90;
	add.s64 	%rd224, %rd309, %rd223;
	mad.lo.s64 	%rd225, %rd224, 12, %rd4;
	st.global.u32 	[%rd225], %r42;
	st.global.u32 	[%rd225+4], %r43;
	st.global.u32 	[%rd225+8], %r44;
$L__BB2_74:
	setp.le.s32 	%p156, %r46, %r45;
	@%p156 bra 	$L__BB2_78;
	setp.ne.s16 	%p157, %rs3, 0;
	mov.b64 	%rd310, 0;
	@%p157 bra 	$L__BB2_77;
	ld.global.u64 	%rd310, [%rd34];
$L__BB2_77:
	cvt.s64.s32 	%rd227, %r91;
	add.s64 	%rd228, %rd310, %rd227;
	mad.lo.s64 	%rd229, %rd228, 12, %rd4;
	st.global.u32 	[%rd229], %r45;
	st.global.u32 	[%rd229+4], %r46;
	st.global.u32 	[%rd229+8], %r47;
$L__BB2_78:
	setp.le.s32 	%p158, %r49, %r48;
	@%p158 bra 	$L__BB2_227;
	setp.ne.s16 	%p159, %rs3, 0;
	mov.b64 	%rd311, 0;
	@%p159 bra 	$L__BB2_81;
	ld.global.u64 	%rd311, [%rd34];
$L__BB2_81:
	cvt.s64.s32 	%rd231, %r92;
	add.s64 	%rd232, %rd311, %rd231;
	mad.lo.s64 	%rd233, %rd232, 12, %rd4;
	st.global.u32 	[%rd233], %r48;
	st.global.u32 	[%rd233+4], %r49;
	st.global.u32 	[%rd233+8], %r50;
	bra.uni 	$L__BB2_227;
$L__BB2_82:
	setp.le.s32 	%p160, %r43, %r42;
	bar.sync 	0;
	@%p160 bra 	$L__BB2_84;
	sub.s32 	%r629, %r90, %r94;
	mov.u32 	%r630, _ZZN3cub18CUB_300001_SM_10006detail6select23DeviceSelectSweepKernelINS2_10policy_hubI5FilmeNS0_8NullTypeEiLb0ELNS0_10SelectImplE1EE10Policy1000EN6thrust24THRUST_300001_SM_1000_NS6detail15normal_iteratorINSB_10device_ptrIS5_EEEEPS6_SG_PlNS0_13ScanTileStateIiLb1EEEN4cuda3std3__410__not_fn_tI6FiltroEES6_iNS2_19streaming_context_tIlLb1EEELS7_1EEEvT0_T1_T2_T3_T4_T5_T6_T7_iT8_NS1_7vsmem_tEE19static_temp_storage;
	mad.lo.s32 	%r631, %r629, 12, %r630;
	st.shared.u32 	[%r631], %r42;
	st.shared.u32 	[%r631+4], %r43;
	st.shared.u32 	[%r631+8], %r44;
$L__BB2_84:
	setp.le.s32 	%p161, %r46, %r45;
	@%p161 bra 	$L__BB2_86;
	sub.s32 	%r632, %r91, %r94;
	mov.u32 	%r633, _ZZN3cub18CUB_300001_SM_10006detail6select23DeviceSelectSweepKernelINS2_10policy_hubI5FilmeNS0_8NullTypeEiLb0ELNS0_10SelectImplE1EE10Policy1000EN6thrust24THRUST_300001_SM_1000_NS6detail15normal_iteratorINSB_10device_ptrIS5_EEEEPS6_SG_PlNS0_13ScanTileStateIiLb1EEEN4cuda3std3__410__not_fn_tI6FiltroEES6_iNS2_19streaming_context_tIlLb1EEELS7_1EEEvT0_T1_T2_T3_T4_T5_T6_T7_iT8_NS1_7vsmem_tEE19static_temp_storage;
	mad.lo.s32 	%r634, %r632, 12, %r633;
	st.shared.u32 	[%r634], %r45;
	st.shared.u32 	[%r634+4], %r46;
	st.shared.u32 	[%r634+8], %r47;
$L__BB2_86:
	setp.le.s32 	%p162, %r49, %r48;
	@%p162 bra 	$L__BB2_88;
	sub.s32 	%r635, %r92, %r94;
	mov.u32 	%r636, _ZZN3cub18CUB_300001_SM_10006detail6select23DeviceSelectSweepKernelINS2_10policy_hubI5FilmeNS0_8NullTypeEiLb0ELNS0_10SelectImplE1EE10Policy1000EN6thrust24THRUST_300001_SM_1000_NS6detail15normal_iteratorINSB_10device_ptrIS5_EEEEPS6_SG_PlNS0_13ScanTileStateIiLb1EEEN4cuda3std3__410__not_fn_tI6FiltroEES6_iNS2_19streaming_context_tIlLb1EEELS7_1EEEvT0_T1_T2_T3_T4_T5_T6_T7_iT8_NS1_7vsmem_tEE19static_temp_storage;
	mad.lo.s32 	%r637, %r635, 12, %r636;
	st.shared.u32 	[%r637], %r48;
	st.shared.u32 	[%r637+4], %r49;
	st.shared.u32 	[%r637+8], %r50;
$L__BB2_88:
	bar.sync 	0;
	setp.ge.s32 	%p163, %r807, %r93;
	@%p163 bra 	$L__BB2_227;
	ld.param.u8 	%rs4, [%rd1];
	ld.param.u64 	%rd234, [%rd1+24];
	cvta.to.global.u64 	%rd35, %rd234;
	not.b32 	%r638, %r807;
	add.s32 	%r95, %r93, %r638;
	and.b32  	%r639, %r95, 384;
	setp.eq.s32 	%p164, %r639, 384;
	@%p164 bra 	$L__BB2_94;
	shr.u32 	%r640, %r95, 7;
	add.s32 	%r641, %r640, 1;
	and.b32  	%r642, %r641, 3;
	add.s32 	%r806, %r807, %r94;
	neg.s32 	%r805, %r642;
	mov.u32 	%r643, _ZZN3cub18CUB_300001_SM_10006detail6select23DeviceSelectSweepKernelINS2_10policy_hubI5FilmeNS0_8NullTypeEiLb0ELNS0_10SelectImplE1EE10Policy1000EN6thrust24THRUST_300001_SM_1000_NS6detail15normal_iteratorINSB_10device_ptrIS5_EEEEPS6_SG_PlNS0_13ScanTileStateIiLb1EEEN4cuda3std3__410__not_fn_tI6FiltroEES6_iNS2_19streaming_context_tIlLb1EEELS7_1EEEvT0_T1_T2_T3_T4_T5_T6_T7_iT8_NS1_7vsmem_tEE19static_temp_storage;
	mad.lo.s32 	%r644, %r807, 12, %r643;
	add.s32 	%r804, %r644, 4;
	shl.b32 	%r645, %r641, 7;
	and.b32  	%r646, %r645, 384;
	add.s32 	%r807, %r807, %r646;
$L__BB2_91:
	.pragma "nounroll";
	setp.ne.s16 	%p165, %rs4, 0;
	mov.b64 	%rd304, 0;
	@%p165 bra 	$L__BB2_93;
	ld.global.u64 	%rd304, [%rd35];
$L__BB2_93:
	cvt.s64.s32 	%rd236, %r806;
	add.s64 	%rd237, %rd304, %rd236;
	mad.lo.s64 	%rd238, %rd237, 12, %rd4;
	ld.shared.u32 	%r647, [%r804+-4];
	ld.shared.u32 	%r648, [%r804];
	ld.shared.u32 	%r649, [%r804+4];
	st.global.u32 	[%rd238], %r647;
	st.global.u32 	[%rd238+4], %r648;
	st.global.u32 	[%rd238+8], %r649;
	add.s32 	%r806, %r806, 128;
	add.s32 	%r805, %r805, 1;
	setp.ne.s32 	%p166, %r805, 0;
	add.s32 	%r804, %r804, 1536;
	@%p166 bra 	$L__BB2_91;
$L__BB2_94:
	setp.lt.u32 	%p167, %r95, 384;
	@%p167 bra 	$L__BB2_227;
	add.s64 	%rd38, %rd4, 4616;
	add.s32 	%r809, %r807, %r94;
	mov.u32 	%r650, _ZZN3cub18CUB_300001_SM_10006detail6select23DeviceSelectSweepKernelINS2_10policy_hubI5FilmeNS0_8NullTypeEiLb0ELNS0_10SelectImplE1EE10Policy1000EN6thrust24THRUST_300001_SM_1000_NS6detail15normal_iteratorINSB_10device_ptrIS5_EEEEPS6_SG_PlNS0_13ScanTileStateIiLb1EEEN4cuda3std3__410__not_fn_tI6FiltroEES6_iNS2_19streaming_context_tIlLb1EEELS7_1EEEvT0_T1_T2_T3_T4_T5_T6_T7_iT8_NS1_7vsmem_tEE19static_temp_storage;
	mad.lo.s32 	%r651, %r807, 12, %r650;
	add.s32 	%r808, %r651, 3072;
$L__BB2_96:
	setp.ne.s16 	%p168, %rs4, 0;
	cvt.s64.s32 	%rd39, %r809;
	mov.b64 	%rd305, 0;
	@%p168 bra 	$L__BB2_98;
	ld.global.u64 	%rd305, [%rd35];
$L__BB2_98:
	setp.ne.s16 	%p169, %rs4, 0;
	add.s64 	%rd241, %rd305, %rd39;
	mad.lo.s64 	%rd242, %rd241, 12, %rd38;
	ld.shared.u32 	%r652, [%r808+-3072];
	ld.shared.u32 	%r653, [%r808+-3068];
	ld.shared.u32 	%r654, [%r808+-3064];
	st.global.u32 	[%rd242+-4616], %r652;
	st.global.u32 	[%rd242+-4612], %r653;
	st.global.u32 	[%rd242+-4608], %r654;
	mov.b64 	%rd306, 0;
	@%p169 bra 	$L__BB2_100;
	ld.global.u64 	%rd306, [%rd35];
$L__BB2_100:
	setp.ne.s16 	%p170, %rs4, 0;
	add.s64 	%rd244, %rd306, %rd39;
	mad.lo.s64 	%rd245, %rd244, 12, %rd38;
	ld.shared.u32 	%r655, [%r808+-1536];
	ld.shared.u32 	%r656, [%r808+-1532];
	ld.shared.u32 	%r657, [%r808+-1528];
	st.global.u32 	[%rd245+-3080], %r655;
	st.global.u32 	[%rd245+-3076], %r656;
	st.global.u32 	[%rd245+-3072], %r657;
	mov.b64 	%rd307, 0;
	@%p170 bra 	$L__BB2_102;
	ld.global.u64 	%rd307, [%rd35];
$L__BB2_102:
	setp.ne.s16 	%p171, %rs4, 0;
	add.s64 	%rd247, %rd307, %rd39;
	mad.lo.s64 	%rd248, %rd247, 12, %rd38;
	ld.shared.u32 	%r658, [%r808];
	ld.shared.u32 	%r659, [%r808+4];
	ld.shared.u32 	%r660, [%r808+8];
	st.global.u32 	[%rd248+-1544], %r658;
	st.global.u32 	[%rd248+-1540], %r659;
	st.global.u32 	[%rd248+-1536], %r660;
	mov.b64 	%rd308, 0;
	@%p171 bra 	$L__BB2_104;
	ld.global.u64 	%rd308, [%rd35];
$L__BB2_104:
	cvt.u32.u64 	%r661, %rd39;
	add.s64 	%rd249, %rd308, %rd39;
	mad.lo.s64 	%rd250, %rd249, 12, %rd38;
	ld.shared.u32 	%r662, [%r808+1536];
	ld.shared.u32 	%r663, [%r808+1540];
	ld.shared.u32 	%r664, [%r808+1544];
	st.global.u32 	[%rd250+-8], %r662;
	st.global.u32 	[%rd250+-4], %r663;
	st.global.u32 	[%rd250], %r664;
	add.s32 	%r807, %r807, 512;
	add.s32 	%r809, %r661, 512;
	add.s32 	%r808, %r808, 6144;
	setp.lt.s32 	%p172, %r807, %r93;
	@%p172 bra 	$L__BB2_96;
	bra.uni 	$L__BB2_227;
$L__BB2_105:
	sub.s32 	%r115, %r255, %r2;
	setp.ne.s32 	%p8, %r1, 0;
	@%p8 bra 	$L__BB2_150;
	ld.param.u8 	%rs18, [%rd1];
	setp.eq.s16 	%p80, %rs18, 0;
	ld.param.u64 	%rd160, [%rd1+16];
	selp.b64 	%rd161, %rd160, 0, %p80;
	cvt.u64.u32 	%rd162, %r2;
	add.s64 	%rd163, %rd161, %rd162;
	mov.u32 	%r822, %tid.x;
	mul.lo.s32 	%r117, %r822, 3;
	setp.ge.s32 	%p81, %r117, %r115;
	cvt.u64.u32 	%rd164, %r117;
	add.s64 	%rd165, %rd163, %rd164;
	mad.lo.s64 	%rd54, %rd165, 12, %rd3;
	@%p81 bra 	$L__BB2_108;
	ld.global.u32 	%r811, [%rd54];
	ld.global.u32 	%r812, [%rd54+4];
	ld.global.u32 	%r813, [%rd54+8];
$L__BB2_108:
	add.s32 	%r124, %r117, 1;
	setp.ge.s32 	%p82, %r124, %r115;
	@%p82 bra 	$L__BB2_110;
	ld.global.u32 	%r814, [%rd54+12];
	ld.global.u32 	%r815, [%rd54+16];
	ld.global.u32 	%r816, [%rd54+20];
$L__BB2_110:
	add.s32 	%r131, %r117, 2;
	setp.ge.s32 	%p83, %r131, %r115;
	@%p83 bra 	$L__BB2_112;
	ld.global.u32 	%r817, [%rd54+24];
	ld.global.u32 	%r818, [%rd54+28];
	ld.global.u32 	%r819, [%rd54+32];
$L__BB2_112:
	setp.ge.s32 	%p84, %r131, %r115;
	setp.ge.s32 	%p85, %r124, %r115;
	setp.ge.s32 	%p86, %r117, %r115;
	setp.gt.s32 	%p87, %r812, %r811;
	or.pred  	%p1, %p86, %p87;
	selp.u32 	%r138, 1, 0, %p1;
	setp.gt.s32 	%p88, %r815, %r814;
	or.pred  	%p2, %p85, %p88;
	selp.u32 	%r482, 1, 0, %p2;
	setp.gt.s32 	%p89, %r818, %r817;
	or.pred  	%p3, %p84, %p89;
	selp.u32 	%r483, 1, 0, %p3;
	bar.sync 	0;
	add.s32 	%r139, %r482, %r138;
	add.s32 	%r456, %r139, %r483;
	shr.u32 	%r141, %r822, 5;
	// begin inline asm
	mov.u32 %r451, %laneid;
	// end inline asm
	mov.b32 	%r454, 1;
	mov.b32 	%r479, 0;
	mov.b32 	%r481, -1;
	// begin inline asm
	{  .reg .s32 r0;  .reg .pred p;  shfl.sync.up.b32 r0|p, %r456, %r454, %r479, %r481;  @p add.s32 r0, r0, %r456;  mov.s32 %r452, r0;}
	// end inline asm
	mov.b32 	%r460, 2;
	// begin inline asm
	{  .reg .s32 r0;  .reg .pred p;  shfl.sync.up.b32 r0|p, %r452, %r460, %r479, %r481;  @p add.s32 r0, r0, %r452;  mov.s32 %r458, r0;}
	// end inline asm
	mov.b32 	%r466, 4;
	// begin inline asm
	{  .reg .s32 r0;  .reg .pred p;  shfl.sync.up.b32 r0|p, %r458, %r466, %r479, %r481;  @p add.s32 r0, r0, %r458;  mov.s32 %r464, r0;}
	// end inline asm
	mov.b32 	%r472, 8;
	// begin inline asm
	{  .reg .s32 r0;  .reg .pred p;  shfl.sync.up.b32 r0|p, %r464, %r472, %r479, %r481;  @p add.s32 r0, r0, %r464;  mov.s32 %r470, r0;}
	// end inline asm
	mov.b32 	%r478, 16;
	// begin inline asm
	{  .reg .s32 r0;  .reg .pred p;  shfl.sync.up.b32 r0|p, %r470, %r478, %r479, %r481;  @p add.s32 r0, r0, %r470;  mov.s32 %r476, r0;}
	// end inline asm
	setp.ne.s32 	%p90, %r451, 31;
	@%p90 bra 	$L__BB2_114;
	shl.b32 	%r484, %r141, 2;
	mov.u32 	%r485, _ZZN3cub18CUB_300001_SM_10006detail6select23DeviceSelectSweepKernelINS2_10policy_hubI5FilmeNS0_8NullTypeEiLb0ELNS0_10SelectImplE1EE10Policy1000EN6thrust24THRUST_300001_SM_1000_NS6detail15normal_iteratorINSB_10device_ptrIS5_EEEEPS6_SG_PlNS0_13ScanTileStateIiLb1EEEN4cuda3std3__410__not_fn_tI6FiltroEES6_iNS2_19streaming_context_tIlLb1EEELS7_1EEEvT0_T1_T2_T3_T4_T5_T6_T7_iT8_NS1_7vsmem_tEE19static_temp_storage;
	add.s32 	%r486, %r485, %r484;
	st.shared.u32 	[%r486], %r476;
$L__BB2_114:
	bar.sync 	0;
	ld.shared.v4.u32 	{%r144, %r145, %r146, %r147}, [_ZZN3cub18CUB_300001_SM_10006detail6select23DeviceSelectSweepKernelINS2_10policy_hubI5FilmeNS0_8NullTypeEiLb0ELNS0_10SelectImplE1EE10Policy1000EN6thrust24THRUST_300001_SM_1000_NS6detail15normal_iteratorINSB_10device_ptrIS5_EEEEPS6_SG_PlNS0_13ScanTileStateIiLb1EEEN4cuda3std3__410__not_fn_tI6FiltroEES6_iNS2_19streaming_context_tIlLb1EEELS7_1EEEvT0_T1_T2_T3_T4_T5_T6_T7_iT8_NS1_7vsmem_tEE19static_temp_storage];
	add.s32 	%r487, %r145, %r144;
	setp.eq.s32 	%p91, %r141, 2;
	selp.b32 	%r488, %r487, %r144, %p91;
	add.s32 	%r489, %r487, %r146;
	setp.eq.s32 	%p92, %r141, 3;
	selp.b32 	%r490, %r489, %r488, %p92;
	setp.lt.u32 	%p93, %r822, 32;
	selp.b32 	%r491, 0, %r490, %p93;
	setp.eq.s32 	%p94, %r451, 0;
	sub.s32 	%r492, %r476, %r456;
	selp.b32 	%r493, 0, %r492, %p94;
	add.s32 	%r148, %r491, %r493;
	add.s32 	%r149, %r148, %r138;
	add.s32 	%r150, %r139, %r148;
	add.s32 	%r494, %r115, %r147;
	add.s32 	%r495, %r494, %r489;
	add.s32 	%r849, %r495, -384;
	setp.gt.s32 	%p95, %r849, 128;
	@%p95 bra 	$L__BB2_127;
	ld.param.u64 	%rd166, [%rd1+24];
	cvta.to.global.u64 	%rd55, %rd166;
	setp.lt.s32 	%p96, %r148, %r849;
	and.pred  	%p97, %p1, %p96;
	@%p97 bra 	$L__BB2_116;
	bra.uni 	$L__BB2_119;
$L__BB2_116:
	setp.ne.s16 	%p98, %rs18, 0;
	mov.b64 	%rd319, 0;
	@%p98 bra 	$L__BB2_118;
	ld.global.u64 	%rd319, [%rd55];
$L__BB2_118:
	cvt.s64.s32 	%rd168, %r148;
	add.s64 	%rd169, %rd319, %rd168;
	mad.lo.s64 	%rd170, %rd169, 12, %rd4;
	st.global.u32 	[%rd170], %r811;
	st.global.u32 	[%rd170+4], %r812;
	st.global.u32 	[%rd170+8], %r813;
$L__BB2_119:
	setp.ge.s32 	%p99, %r149, %r849;
	not.pred 	%p100, %p2;
	or.pred  	%p101, %p100, %p99;
	@%p101 bra 	$L__BB2_123;
	setp.ne.s16 	%p102, %rs18, 0;
	mov.b64 	%rd320, 0;
	@%p102 bra 	$L__BB2_122;
	ld.global.u64 	%rd320, [%rd55];
$L__BB2_122:
	cvt.s64.s32 	%rd172, %r149;
	add.s64 	%rd173, %rd320, %rd172;
	mad.lo.s64 	%rd174, %rd173, 12, %rd4;
	st.global.u32 	[%rd174], %r814;
	st.global.u32 	[%rd174+4], %r815;
	st.global.u32 	[%rd174+8], %r816;
$L__BB2_123:
	setp.ge.s32 	%p103, %r150, %r849;
	not.pred 	%p104, %p3;
	or.pred  	%p105, %p104, %p103;
	@%p105 bra 	$L__BB2_219;
	setp.ne.s16 	%p106, %rs18, 0;
	mov.b64 	%rd321, 0;
	@%p106 bra 	$L__BB2_126;
	ld.global.u64 	%rd321, [%rd55];
$L__BB2_126:
	cvt.s64.s32 	%rd176, %r150;
	add.s64 	%rd177, %rd321, %rd176;
	mad.lo.s64 	%rd178, %rd177, 12, %rd4;
	st.global.u32 	[%rd178], %r817;
	st.global.u32 	[%rd178+4], %r818;
	st.global.u32 	[%rd178+8], %r819;
	bra.uni 	$L__BB2_219;
$L__BB2_127:
	bar.sync 	0;
	not.pred 	%p107, %p1;
	@%p107 bra 	$L__BB2_129;
	mov.u32 	%r496, _ZZN3cub18CUB_300001_SM_10006detail6select23DeviceSelectSweepKernelINS2_10policy_hubI5FilmeNS0_8NullTypeEiLb0ELNS0_10SelectImplE1EE10Policy1000EN6thrust24THRUST_300001_SM_1000_NS6detail15normal_iteratorINSB_10device_ptrIS5_EEEEPS6_SG_PlNS0_13ScanTileStateIiLb1EEEN4cuda3std3__410__not_fn_tI6FiltroEES6_iNS2_19streaming_context_tIlLb1EEELS7_1EEEvT0_T1_T2_T3_T4_T5_T6_T7_iT8_NS1_7vsmem_tEE19static_temp_storage;
	mad.lo.s32 	%r497, %r148, 12, %r496;
	st.shared.u32 	[%r497], %r811;
	st.shared.u32 	[%r497+4], %r812;
	st.shared.u32 	[%r497+8], %r813;
$L__BB2_129:
	not.pred 	%p108, %p2;
	@%p108 bra 	$L__BB2_131;
	mov.u32 	%r498, _ZZN3cub18CUB_300001_SM_10006detail6select23DeviceSelectSweepKernelINS2_10policy_hubI5FilmeNS0_8NullTypeEiLb0ELNS0_10SelectImplE1EE10Policy1000EN6thrust24THRUST_300001_SM_1000_NS6detail15normal_iteratorINSB_10device_ptrIS5_EEEEPS6_SG_PlNS0_13ScanTileStateIiLb1EEEN4cuda3std3__410__not_fn_tI6FiltroEES6_iNS2_19streaming_context_tIlLb1EEELS7_1EEEvT0_T1_T2_T3_T4_T5_T6_T7_iT8_NS1_7vsmem_tEE19static_temp_storage;
	mad.lo.s32 	%r499, %r149, 12, %r498;
	st.shared.u32 	[%r499], %r814;
	st.shared.u32 	[%r499+4], %r815;
	st.shared.u32 	[%r499+8], %r816;
$L__BB2_131:
	not.pred 	%p109, %p3;
	@%p109 bra 	$L__BB2_133;
	mov.u32 	%r500, _ZZN3cub18CUB_300001_SM_10006detail6select23DeviceSelectSweepKernelINS2_10policy_hubI5FilmeNS0_8NullTypeEiLb0ELNS0_10SelectImplE1EE10Policy1000EN6thrust24THRUST_300001_SM_1000_NS6detail15normal_iteratorINSB_10device_ptrIS5_EEEEPS6_SG_PlNS0_13ScanTileStateIiLb1EEEN4cuda3std3__410__not_fn_tI6FiltroEES6_iNS2_19streaming_context_tIlLb1EEELS7_1EEEvT0_T1_T2_T3_T4_T5_T6_T7_iT8_NS1_7vsmem_tEE19static_temp_storage;
	mad.lo.s32 	%r501, %r150, 12, %r500;
	st.shared.u32 	[%r501], %r817;
	st.shared.u32 	[%r501+4], %r818;
	st.shared.u32 	[%r501+8], %r819;
$L__BB2_133:
	bar.sync 	0;
	setp.ge.u32 	%p110, %r822, %r849;
	@%p110 bra 	$L__BB2_219;
	ld.param.u64 	%rd179, [%rd1+24];
	cvta.to.global.u64 	%rd56, %rd179;
	add.s32 	%r502, %r145, %r146;
	add.s32 	%r503, %r502, %r147;
	add.s32 	%r504, %r503, %r144;
	add.s32 	%r505, %r504, %r255;
	sub.s32 	%r506, %r505, %r822;
	add.s32 	%r152, %r506, -385;
	and.b32  	%r507, %r152, 384;
	setp.eq.s32 	%p111, %r507, 384;
	@%p111 bra 	$L__BB2_139;
	cvt.u64.u32 	%rd312, %r822;
	shr.u32 	%r508, %r152, 7;
	add.s32 	%r509, %r508, 1;
	and.b32  	%r510, %r509, 3;
	neg.s32 	%r821, %r510;
	mov.u32 	%r511, _ZZN3cub18CUB_300001_SM_10006detail6select23DeviceSelectSweepKernelINS2_10policy_hubI5FilmeNS0_8NullTypeEiLb0ELNS0_10SelectImplE1EE10Policy1000EN6thrust24THRUST_300001_SM_1000_NS6detail15normal_iteratorINSB_10device_ptrIS5_EEEEPS6_SG_PlNS0_13ScanTileStateIiLb1EEEN4cuda3std3__410__not_fn_tI6FiltroEES6_iNS2_19streaming_context_tIlLb1EEELS7_1EEEvT0_T1_T2_T3_T4_T5_T6_T7_iT8_NS1_7vsmem_tEE19static_temp_storage;
	mad.lo.s32 	%r512, %r822, 12, %r511;
	add.s32 	%r820, %r512, 4;
$L__BB2_136:
	.pragma "nounroll";
	setp.ne.s16 	%p112, %rs18, 0;
	mov.b64 	%rd313, 0;
	@%p112 bra 	$L__BB2_138;
	ld.global.u64 	%rd313, [%rd56];
$L__BB2_138:
	add.s64 	%rd181, %rd313, %rd312;
	mad.lo.s64 	%rd182, %rd181, 12, %rd4;
	ld.shared.u32 	%r513, [%r820+-4];
	ld.shared.u32 	%r514, [%r820];
	ld.shared.u32 	%r515, [%r820+4];
	st.global.u32 	[%rd182], %r513;
	st.global.u32 	[%rd182+4], %r514;
	st.global.u32 	[%rd182+8], %r515;
	add.s64 	%rd312, %rd312, 128;
	cvt.u32.u64 	%r822, %rd312;
	add.s32 	%r821, %r821, 1;
	setp.ne.s32 	%p113, %r821, 0;
	add.s32 	%r820, %r820, 1536;
	@%p113 bra 	$L__BB2_136;
$L__BB2_139:
	setp.lt.u32 	%p114, %r152, 384;
	@%p114 bra 	$L__BB2_219;
	add.s64 	%rd62, %rd4, 4616;
	mul.wide.u32 	%rd314, %r822, 12;
	mov.u32 	%r516, _ZZN3cub18CUB_300001_SM_10006detail6select23DeviceSelectSweepKernelINS2_10policy_hubI5FilmeNS0_8NullTypeEiLb0ELNS0_10SelectImplE1EE10Policy1000EN6thrust24THRUST_300001_SM_1000_NS6detail15normal_iteratorINSB_10device_ptrIS5_EEEEPS6_SG_PlNS0_13ScanTileStateIiLb1EEEN4cuda3std3__410__not_fn_tI6FiltroEES6_iNS2_19streaming_context_tIlLb1EEELS7_1EEEvT0_T1_T2_T3_T4_T5_T6_T7_iT8_NS1_7vsmem_tEE19static_temp_storage;
	mad.lo.s32 	%r517, %r822, 12, %r516;
	add.s32 	%r823, %r517, 3072;
$L__BB2_141:
	setp.ne.s16 	%p115, %rs18, 0;
	mov.b64 	%rd315, 0;
	@%p115 bra 	$L__BB2_143;
	ld.global.u64 	%rd315, [%rd56];
$L__BB2_143:
	setp.ne.s16 	%p116, %rs18, 0;
	mad.lo.s64 	%rd185, %rd315, 12, %rd314;
	add.s64 	%rd186, %rd62, %rd185;
	ld.shared.u32 	%r518, [%r823+-3072];
	ld.shared.u32 	%r519, [%r823+-3068];
	ld.shared.u32 	%r520, [%r823+-3064];
	st.global.u32 	[%rd186+-4616], %r518;
	st.global.u32 	[%rd186+-4612], %r519;
	st.global.u32 	[%rd186+-4608], %r520;
	mov.b64 	%rd316, 0;
	@%p116 bra 	$L__BB2_145;
	ld.global.u64 	%rd316, [%rd56];
$L__BB2_145:
	setp.ne.s16 	%p117, %rs18, 0;
	mad.lo.s64 	%rd188, %rd316, 12, %rd314;
	add.s64 	%rd189, %rd62, %rd188;
	ld.shared.u32 	%r521, [%r823+-1536];
	ld.shared.u32 	%r522, [%r823+-1532];
	ld.shared.u32 	%r523, [%r823+-1528];
	st.global.u32 	[%rd189+-3080], %r521;
	st.global.u32 	[%rd189+-3076], %r522;
	st.global.u32 	[%rd189+-3072], %r523;
	mov.b64 	%rd317, 0;
	@%p117 bra 	$L__BB2_147;
	ld.global.u64 	%rd317, [%rd56];
$L__BB2_147:
	setp.ne.s16 	%p118, %rs18, 0;
	mad.lo.s64 	%rd191, %rd317, 12, %rd314;
	add.s64 	%rd192, %rd62, %rd191;
	ld.shared.u32 	%r524, [%r823];
	ld.shared.u32 	%r525, [%r823+4];
	ld.shared.u32 	%r526, [%r823+8];
	st.global.u32 	[%rd192+-1544], %r524;
	st.global.u32 	[%rd192+-1540], %r525;
	st.global.u32 	[%rd192+-1536], %r526;
	mov.b64 	%rd318, 0;
	@%p118 bra 	$L__BB2_149;
	ld.global.u64 	%rd318, [%rd56];
$L__BB2_149:
	mad.lo.s64 	%rd193, %rd318, 12, %rd314;
	add.s64 	%rd194, %rd62, %rd193;
	ld.shared.u32 	%r527, [%r823+1536];
	ld.shared.u32 	%r528, [%r823+1540];
	ld.shared.u32 	%r529, [%r823+1544];
	st.global.u32 	[%rd194+-8], %r527;
	st.global.u32 	[%rd194+-4], %r528;
	st.global.u32 	[%rd194], %r529;
	add.s32 	%r822, %r822, 512;
	add.s64 	%rd314, %rd314, 6144;
	add.s32 	%r823, %r823, 6144;
	setp.lt.s32 	%p119, %r822, %r849;
	@%p119 bra 	$L__BB2_141;
	bra.uni 	$L__BB2_219;
$L__BB2_150:
	ld.param.u8 	%rs9, [%rd1];
	setp.eq.s16 	%p9, %rs9, 0;
	ld.param.u64 	%rd113, [%rd1+16];
	selp.b64 	%rd114, %rd113, 0, %p9;
	cvt.s64.s32 	%rd115, %r2;
	add.s64 	%rd116, %rd114, %rd115;
	mov.u32 	%r845, %tid.x;
	mul.lo.s32 	%r167, %r845, 3;
	setp.ge.s32 	%p10, %r167, %r115;
	cvt.u64.u32 	%rd117, %r167;
	add.s64 	%rd118, %rd116, %rd117;
	mad.lo.s64 	%rd80, %rd118, 12, %rd3;
	@%p10 bra 	$L__BB2_152;
	ld.global.u32 	%r825, [%rd80];
	ld.global.u32 	%r826, [%rd80+4];
	ld.global.u32 	%r827, [%rd80+8];
$L__BB2_152:
	add.s32 	%r174, %r167, 1;
	setp.ge.s32 	%p11, %r174, %r115;
	@%p11 bra 	$L__BB2_154;
	ld.global.u32 	%r828, [%rd80+12];
	ld.global.u32 	%r829, [%rd80+16];
	ld.global.u32 	%r830, [%rd80+20];
$L__BB2_154:
	add.s32 	%r181, %r167, 2;
	setp.ge.s32 	%p12, %r181, %r115;
	@%p12 bra 	$L__BB2_156;
	ld.global.u32 	%r831, [%rd80+24];
	ld.global.u32 	%r832, [%rd80+28];
	ld.global.u32 	%r833, [%rd80+32];
$L__BB2_156:
	setp.ge.s32 	%p13, %r181, %r115;
	setp.ge.s32 	%p14, %r174, %r115;
	setp.ge.s32 	%p15, %r167, %r115;
	setp.gt.s32 	%p16, %r826, %r825;
	or.pred  	%p4, %p15, %p16;
	selp.u32 	%r188, 1, 0, %p4;
	setp.gt.s32 	%p17, %r829, %r828;
	or.pred  	%p5, %p14, %p17;
	selp.u32 	%r295, 1, 0, %p5;
	setp.gt.s32 	%p18, %r832, %r831;
	or.pred  	%p6, %p13, %p18;
	selp.u32 	%r296, 1, 0, %p6;
	bar.sync 	0;
	add.s32 	%r189, %r295, %r188;
	add.s32 	%r269, %r189, %r296;
	shr.u32 	%r191, %r845, 5;
	// begin inline asm
	mov.u32 %r264, %laneid;
	// end inline asm
	mov.b32 	%r267, 1;
	mov.b32 	%r292, 0;
	mov.b32 	%r294, -1;
	// begin inline asm
	{  .reg .s32 r0;  .reg .pred p;  shfl.sync.up.b32 r0|p, %r269, %r267, %r292, %r294;  @p add.s32 r0, r0, %r269;  mov.s32 %r265, r0;}
	// end inline asm
	mov.b32 	%r273, 2;
	// begin inline asm
	{  .reg .s32 r0;  .reg .pred p;  shfl.sync.up.b32 r0|p, %r265, %r273, %r292, %r294;  @p add.s32 r0, r0, %r265;  mov.s32 %r271, r0;}
	// end inline asm
	mov.b32 	%r279, 4;
	// begin inline asm
	{  .reg .s32 r0;  .reg .pred p;  shfl.sync.up.b32 r0|p, %r271, %r279, %r292, %r294;  @p add.s32 r0, r0, %r271;  mov.s32 %r277, r0;}
	// end inline asm
	mov.b32 	%r285, 8;
	// begin inline asm
	{  .reg .s32 r0;  .reg .pred p;  shfl.sync.up.b32 r0|p, %r277, %r285, %r292, %r294;  @p add.s32 r0, r0, %r277;  mov.s32 %r283, r0;}
	// end inline asm
	mov.b32 	%r291, 16;
	// begin inline asm
	{  .reg .s32 r0;  .reg .pred p;  shfl.sync.up.b32 r0|p, %r283, %r291, %r292, %r294;  @p add.s32 r0, r0, %r283;  mov.s32 %r289, r0;}
	// end inline asm
	setp.ne.s32 	%p19, %r264, 31;
	@%p19 bra 	$L__BB2_158;
	shl.b32 	%r297, %r191, 2;
	mov.u32 	%r298, _ZZN3cub18CUB_300001_SM_10006detail6select23DeviceSelectSweepKernelINS2_10policy_hubI5FilmeNS0_8NullTypeEiLb0ELNS0_10SelectImplE1EE10Policy1000EN6thrust24THRUST_300001_SM_1000_NS6detail15normal_iteratorINSB_10device_ptrIS5_EEEEPS6_SG_PlNS0_13ScanTileStateIiLb1EEEN4cuda3std3__410__not_fn_tI6FiltroEES6_iNS2_19streaming_context_tIlLb1EEELS7_1EEEvT0_T1_T2_T3_T4_T5_T6_T7_iT8_NS1_7vsmem_tEE19static_temp_storage;
	add.s32 	%r299, %r298, %r297;
	st.shared.u32 	[%r299], %r289;
$L__BB2_158:
	sub.s32 	%r300, %r289, %r269;
	bar.sync 	0;
	ld.shared.v4.u32 	{%r301, %r302, %r303, %r304}, [_ZZN3cub18CUB_300001_SM_10006detail6select23DeviceSelectSweepKernelINS2_10policy_hubI5FilmeNS0_8NullTypeEiLb0ELNS0_10SelectImplE1EE10Policy1000EN6thrust24THRUST_300001_SM_1000_NS6detail15normal_iteratorINSB_10device_ptrIS5_EEEEPS6_SG_PlNS0_13ScanTileStateIiLb1EEEN4cuda3std3__410__not_fn_tI6FiltroEES6_iNS2_19streaming_context_tIlLb1EEELS7_1EEEvT0_T1_T2_T3_T4_T5_T6_T7_iT8_NS1_7vsmem_tEE19static_temp_storage];
	add.s32 	%r305, %r302, %r301;
	setp.eq.s32 	%p20, %r191, 2;
	selp.b32 	%r306, %r305, %r301, %p20;
	add.s32 	%r307, %r305, %r303;
	setp.eq.s32 	%p21, %r191, 3;
	selp.b32 	%r308, %r307, %r306, %p21;
	add.s32 	%r194, %r307, %r304;
	setp.gt.u32 	%p22, %r845, 31;
	setp.lt.u32 	%p23, %r845, 32;
	setp.eq.s32 	%p24, %r264, 0;
	selp.b32 	%r309, 0, %r300, %p24;
	add.s32 	%r841, %r308, %r309;
	selp.b32 	%r196, %r300, %r841, %p23;
	@%p22 bra 	$L__BB2_183;
	setp.ne.s32 	%p25, %r845, 0;
	mul.wide.s32 	%rd119, %r1, 8;
	add.s64 	%rd81, %rd2, %rd119;
	@%p25 bra 	$L__BB2_161;
	st.shared.u32 	[_ZZN3cub18CUB_300001_SM_10006detail6select23DeviceSelectSweepKernelINS2_10policy_hubI5FilmeNS0_8NullTypeEiLb0ELNS0_10SelectImplE1EE10Policy1000EN6thrust24THRUST_300001_SM_1000_NS6detail15normal_iteratorINSB_10device_ptrIS5_EEEEPS6_SG_PlNS0_13ScanTileStateIiLb1EEEN4cuda3std3__410__not_fn_tI6FiltroEES6_iNS2_19streaming_context_tIlLb1EEELS7_1EEEvT0_T1_T2_T3_T4_T5_T6_T7_iT8_NS1_7vsmem_tEE19static_temp_storage+44], %r194;
	add.s64 	%rd120, %rd81, 256;
	mov.b32 	%r310, 100;
	// begin inline asm
	st.release.gpu.v2.u32 [%rd120], {%r310, %r194};
	// end inline asm
$L__BB2_161:
	not.b32 	%r312, %r845;
	add.s32 	%r838, %r1, %r312;
	mov.u32 	%r198, %nctaid.x;
	setp.gt.u32 	%p26, %r198, 499;
	@%p26 bra 	$L__BB2_163;
	membar.cta;
	bra.uni 	$L__BB2_164;
$L__BB2_163:
	mov.b32 	%r313, 450;
	// begin inline asm
	nanosleep.u32 %r313;
	// end inline asm
$L__BB2_164:
	mul.wide.s32 	%rd122, %r838, 8;
	add.s64 	%rd123, %rd2, %rd122;
	add.s64 	%rd121, %rd123, 256;
	// begin inline asm
	ld.acquire.gpu.v2.u32 {%r839, %r835}, [%rd121];
	// end inline asm
$L__BB2_165:
	setp.eq.s32 	%p27, %r839, 99;
	mov.b32 	%r316, -1;
	vote.sync.any.pred 	%p28, %p27, %r316;
	not.pred 	%p29, %p28;
	@%p29 bra 	$L__BB2_170;
	@%p26 bra 	$L__BB2_168;
	membar.cta;
	bra.uni 	$L__BB2_169;
$L__BB2_168:
	mov.b32 	%r445, 350;
	// begin inline asm
	nanosleep.u32 %r445;
	// end inline asm
$L__BB2_169:
	// begin inline asm
	ld.acquire.gpu.v2.u32 {%r839, %r835}, [%rd121];
	// end inline asm
	bra.uni 	$L__BB2_165;
$L__BB2_170:
	setp.eq.s32 	%p30, %r839, 101;
	mov.b32 	%r343, -1;
	vote.sync.ballot.b32 	%r344, %p30, %r343;
	// begin inline asm
	mov.u32 %r318, %lanemask_ge;
	// end inline asm
	and.b32  	%r345, %r344, %r318;
	or.b32  	%r346, %r345, -2147483648;
	add.s32 	%r347, %r346, -1;
	not.b32 	%r348, %r346;
	and.b32  	%r349, %r348, %r347;
	popc.b32 	%r322, %r349;
	mov.b32 	%r321, 1;
	// begin inline asm
	shfl.sync.down.b32 %r319, %r835, %r321, %r322, %r343;
	// end inline asm
	setp.lt.s32 	%p32, %r264, %r322;
	selp.b32 	%r350, %r319, 0, %p32;
	add.s32 	%r325, %r350, %r835;
	mov.b32 	%r326, 2;
	// begin inline asm
	shfl.sync.down.b32 %r324, %r325, %r326, %r322, %r343;
	// end inline asm
	add.s32 	%r208, %r264, 2;
	setp.gt.s32 	%p33, %r208, %r322;
	selp.b32 	%r351, 0, %r324, %p33;
	add.s32 	%r330, %r325, %r351;
	mov.b32 	%r331, 4;
	// begin inline asm
	shfl.sync.down.b32 %r329, %r330, %r331, %r322, %r343;
	// end inline asm
	add.s32 	%r209, %r264, 4;
	setp.gt.s32 	%p34, %r209, %r322;
	selp.b32 	%r352, 0, %r329, %p34;
	add.s32 	%r335, %r330, %r352;
	mov.b32 	%r336, 8;
	// begin inline asm
	shfl.sync.down.b32 %r334, %r335, %r336, %r322, %r343;
	// end inline asm
	add.s32 	%r210, %r264, 8;
	setp.gt.s32 	%p35, %r210, %r322;
	selp.b32 	%r353, 0, %r334, %p35;
	add.s32 	%r340, %r335, %r353;
	mov.b32 	%r341, 16;
	// begin inline asm
	shfl.sync.down.b32 %r339, %r340, %r341, %r322, %r343;
	// end inline asm
	add.s32 	%r211, %r264, 16;
	setp.gt.s32 	%p36, %r211, %r322;
	selp.b32 	%r354, 0, %r339, %p36;
	add.s32 	%r836, %r340, %r354;
	add.s64 	%rd83, %rd2, 256;
$L__BB2_171:
	setp.ne.s32 	%p37, %r839, 101;
	mov.b32 	%r355, -1;
	vote.sync.all.pred 	%p38, %p37, %r355;
	not.pred 	%p39, %p38;
	@%p39 bra 	$L__BB2_179;
	mul.wide.s32 	%rd156, %r838, 8;
	add.s64 	%rd157, %rd83, %rd156;
	add.s64 	%rd155, %rd157, -256;
	// begin inline asm
	ld.acquire.gpu.v2.u32 {%r839, %r840}, [%rd155];
	// end inline asm
$L__BB2_173:
	setp.eq.s32 	%p68, %r839, 99;
	mov.b32 	%r403, -1;
	vote.sync.any.pred 	%p69, %p68, %r403;
	not.pred 	%p70, %p69;
	@%p70 bra 	$L__BB2_178;
	@%p26 bra 	$L__BB2_176;
	membar.cta;
	bra.uni 	$L__BB2_177;
$L__BB2_176:
	mov.b32 	%r442, 350;
	// begin inline asm
	nanosleep.u32 %r442;
	// end inline asm
$L__BB2_177:
	// begin inline asm
	ld.acquire.gpu.v2.u32 {%r839, %r840}, [%rd155];
	// end inline asm
	bra.uni 	$L__BB2_173;
$L__BB2_178:
	setp.eq.s32 	%p71, %r839, 101;
	mov.b32 	%r429, -1;
	vote.sync.ballot.b32 	%r430, %p71, %r429;
	and.b32  	%r431, %r430, %r318;
	or.b32  	%r432, %r431, -2147483648;
	add.s32 	%r433, %r432, -1;
	not.b32 	%r434, %r432;
	and.b32  	%r435, %r434, %r433;
	popc.b32 	%r408, %r435;
	mov.b32 	%r407, 1;
	// begin inline asm
	shfl.sync.down.b32 %r405, %r840, %r407, %r408, %r429;
	// end inline asm
	setp.lt.s32 	%p73, %r264, %r408;
	selp.b32 	%r436, %r405, 0, %p73;
	add.s32 	%r411, %r436, %r840;
	mov.b32 	%r412, 2;
	// begin inline asm
	shfl.sync.down.b32 %r410, %r411, %r412, %r408, %r429;
	// end inline asm
	setp.gt.s32 	%p74, %r208, %r408;
	selp.b32 	%r437, 0, %r410, %p74;
	add.s32 	%r416, %r411, %r437;
	mov.b32 	%r417, 4;
	// begin inline asm
	shfl.sync.down.b32 %r415, %r416, %r417, %r408, %r429;
	// end inline asm
	setp.gt.s32 	%p75, %r209, %r408;
	selp.b32 	%r438, 0, %r415, %p75;
	add.s32 	%r421, %r416, %r438;
	mov.b32 	%r422, 8;
	// begin inline asm
	shfl.sync.down.b32 %r420, %r421, %r422, %r408, %r429;
	// end inline asm
	setp.gt.s32 	%p76, %r210, %r408;
	selp.b32 	%r439, 0, %r420, %p76;
	add.s32 	%r426, %r421, %r439;
	mov.b32 	%r427, 16;
	// begin inline asm
	shfl.sync.down.b32 %r425, %r426, %r427, %r408, %r429;
	// end inline asm
	setp.gt.s32 	%p77, %r211, %r408;
	selp.b32 	%r440, 0, %r425, %p77;
	add.s32 	%r441, %r440, %r836;
	add.s32 	%r836, %r441, %r426;
	add.s32 	%r838, %r838, -32;
	bra.uni 	$L__BB2_171;
$L__BB2_179:
	setp.ne.s32 	%p40, %r845, 0;
	@%p40 bra 	$L__BB2_181;
	add.s32 	%r358, %r836, %r194;
	add.s64 	%rd124, %rd81, 256;
	mov.b32 	%r357, 101;
	// begin inline asm
	st.release.gpu.v2.u32 [%rd124], {%r357, %r358};
	// end inline asm
	st.shared.u32 	[_ZZN3cub18CUB_300001_SM_10006detail6select23DeviceSelectSweepKernelINS2_10policy_hubI5FilmeNS0_8NullTypeEiLb0ELNS0_10SelectImplE1EE10Policy1000EN6thrust24THRUST_300001_SM_1000_NS6detail15normal_iteratorINSB_10device_ptrIS5_EEEEPS6_SG_PlNS0_13ScanTileStateIiLb1EEEN4cuda3std3__410__not_fn_tI6FiltroEES6_iNS2_19streaming_context_tIlLb1EEELS7_1EEEvT0_T1_T2_T3_T4_T5_T6_T7_iT8_NS1_7vsmem_tEE19static_temp_storage+36], %r836;
	st.shared.u32 	[_ZZN3cub18CUB_300001_SM_10006detail6select23DeviceSelectSweepKernelINS2_10policy_hubI5FilmeNS0_8NullTypeEiLb0ELNS0_10SelectImplE1EE10Policy1000EN6thrust24THRUST_300001_SM_1000_NS6detail15normal_iteratorINSB_10device_ptrIS5_EEEEPS6_SG_PlNS0_13ScanTileStateIiLb1EEEN4cuda3std3__410__not_fn_tI6FiltroEES6_iNS2_19streaming_context_tIlLb1EEELS7_1EEEvT0_T1_T2_T3_T4_T5_T6_T7_iT8_NS1_7vsmem_tEE19static_temp_storage+40], %r358;
$L__BB2_181:
	setp.ne.s32 	%p41, %r264, 0;
	mov.u32 	%r841, %r196;
	@%p41 bra 	$L__BB2_183;
	st.shared.u32 	[_ZZN3cub18CUB_300001_SM_10006detail6select23DeviceSelectSweepKernelINS2_10policy_hubI5FilmeNS0_8NullTypeEiLb0ELNS0_10SelectImplE1EE10Policy1000EN6thrust24THRUST_300001_SM_1000_NS6detail15normal_iteratorINSB_10device_ptrIS5_EEEEPS6_SG_PlNS0_13ScanTileStateIiLb1EEEN4cuda3std3__410__not_fn_tI6FiltroEES6_iNS2_19streaming_context_tIlLb1EEELS7_1EEEvT0_T1_T2_T3_T4_T5_T6_T7_iT8_NS1_7vsmem_tEE19static_temp_storage+20], %r836;
	mov.u32 	%r841, %r836;
$L__BB2_183:
	bar.sync 	0;
	setp.eq.s32 	%p42, %r845, 0;
	ld.shared.u32 	%r359, [_ZZN3cub18CUB_300001_SM_10006detail6select23DeviceSelectSweepKernelINS2_10policy_hubI5FilmeNS0_8NullTypeEiLb0ELNS0_10SelectImplE1EE10Policy1000EN6thrust24THRUST_300001_SM_1000_NS6detail15normal_iteratorINSB_10device_ptrIS5_EEEEPS6_SG_PlNS0_13ScanTileStateIiLb1EEEN4cuda3std3__410__not_fn_tI6FiltroEES6_iNS2_19streaming_context_tIlLb1EEELS7_1EEEvT0_T1_T2_T3_T4_T5_T6_T7_iT8_NS1_7vsmem_tEE19static_temp_storage+20];
	selp.b32 	%r360, 0, %r359, %p42;
	add.s32 	%r227, %r360, %r841;
	add.s32 	%r228, %r227, %r188;
	add.s32 	%r229, %r189, %r227;
	ld.shared.v2.u32 	{%r361, %r230}, [_ZZN3cub18CUB_300001_SM_10006detail6select23DeviceSelectSweepKernelINS2_10policy_hubI5FilmeNS0_8NullTypeEiLb0ELNS0_10SelectImplE1EE10Policy1000EN6thrust24THRUST_300001_SM_1000_NS6detail15normal_iteratorINSB_10device_ptrIS5_EEEEPS6_SG_PlNS0_13ScanTileStateIiLb1EEEN4cuda3std3__410__not_fn_tI6FiltroEES6_iNS2_19streaming_context_tIlLb1EEELS7_1EEEvT0_T1_T2_T3_T4_T5_T6_T7_iT8_NS1_7vsmem_tEE19static_temp_storage+40];
	ld.shared.u32 	%r231, [_ZZN3cub18CUB_300001_SM_10006detail6select23DeviceSelectSweepKernelINS2_10policy_hubI5FilmeNS0_8NullTypeEiLb0ELNS0_10SelectImplE1EE10Policy1000EN6thrust24THRUST_300001_SM_1000_NS6detail15normal_iteratorINSB_10device_ptrIS5_EEEEPS6_SG_PlNS0_13ScanTileStateIiLb1EEEN4cuda3std3__410__not_fn_tI6FiltroEES6_iNS2_19streaming_context_tIlLb1EEELS7_1EEEvT0_T1_T2_T3_T4_T5_T6_T7_iT8_NS1_7vsmem_tEE19static_temp_storage+36];
	sub.s32 	%r362, 384, %r115;
	sub.s32 	%r849, %r361, %r362;
	sub.s32 	%r233, %r230, %r362;
	setp.gt.s32 	%p43, %r233, 128;
	@%p43 bra 	$L__BB2_196;
	ld.param.u8 	%rs7, [%rd1];
	ld.param.u64 	%rd125, [%rd1+24];
	cvta.to.global.u64 	%rd85, %rd125;
	setp.lt.s32 	%p44, %r227, %r849;
	and.pred  	%p45, %p4, %p44;
	@%p45 bra 	$L__BB2_185;
	bra.uni 	$L__BB2_188;
$L__BB2_185:
	setp.ne.s16 	%p46, %rs7, 0;
	mov.b64 	%rd327, 0;
	@%p46 bra 	$L__BB2_187;
	ld.global.u64 	%rd327, [%rd85];
$L__BB2_187:
	cvt.s64.s32 	%rd127, %r227;
	add.s64 	%rd128, %rd327, %rd127;
	mad.lo.s64 	%rd129, %rd128, 12, %rd4;
	st.global.u32 	[%rd129], %r825;
	st.global.u32 	[%rd129+4], %r826;
	st.global.u32 	[%rd129+8], %r827;
$L__BB2_188:
	setp.ge.s32 	%p47, %r228, %r849;
	not.pred 	%p48, %p5;
	or.pred  	%p49, %p48, %p47;
	@%p49 bra 	$L__BB2_192;
	setp.ne.s16 	%p50, %rs7, 0;
	mov.b64 	%rd328, 0;
	@%p50 bra 	$L__BB2_191;
	ld.global.u64 	%rd328, [%rd85];
$L__BB2_191:
	cvt.s64.s32 	%rd131, %r228;
	add.s64 	%rd132, %rd328, %rd131;
	mad.lo.s64 	%rd133, %rd132, 12, %rd4;
	st.global.u32 	[%rd133], %r828;
	st.global.u32 	[%rd133+4], %r829;
	st.global.u32 	[%rd133+8], %r830;
$L__BB2_192:
	setp.ge.s32 	%p51, %r229, %r849;
	not.pred 	%p52, %p6;
	or.pred  	%p53, %p52, %p51;
	@%p53 bra 	$L__BB2_219;
	setp.ne.s16 	%p54, %rs7, 0;
	mov.b64 	%rd329, 0;
	@%p54 bra 	$L__BB2_195;
	ld.global.u64 	%rd329, [%rd85];
$L__BB2_195:
	cvt.s64.s32 	%rd135, %r229;
	add.s64 	%rd136, %rd329, %rd135;
	mad.lo.s64 	%rd137, %rd136, 12, %rd4;
	st.global.u32 	[%rd137], %r831;
	st.global.u32 	[%rd137+4], %r832;
	st.global.u32 	[%rd137+8], %r833;
	bra.uni 	$L__BB2_219;
$L__BB2_196:
	bar.sync 	0;
	not.pred 	%p55, %p4;
	@%p55 bra 	$L__BB2_198;
	sub.s32 	%r363, %r227, %r231;
	mov.u32 	%r364, _ZZN3cub18CUB_300001_SM_10006detail6select23DeviceSelectSweepKernelINS2_10policy_hubI5FilmeNS0_8NullTypeEiLb0ELNS0_10SelectImplE1EE10Policy1000EN6thrust24THRUST_300001_SM_1000_NS6detail15normal_iteratorINSB_10device_ptrIS5_EEEEPS6_SG_PlNS0_13ScanTileStateIiLb1EEEN4cuda3std3__410__not_fn_tI6FiltroEES6_iNS2_19streaming_context_tIlLb1EEELS7_1EEEvT0_T1_T2_T3_T4_T5_T6_T7_iT8_NS1_7vsmem_tEE19static_temp_storage;
	mad.lo.s32 	%r365, %r363, 12, %r364;
	st.shared.u32 	[%r365], %r825;
	st.shared.u32 	[%r365+4], %r826;
	st.shared.u32 	[%r365+8], %r827;
$L__BB2_198:
	not.pred 	%p56, %p5;
	@%p56 bra 	$L__BB2_200;
	sub.s32 	%r366, %r228, %r231;
	mov.u32 	%r367, _ZZN3cub18CUB_300001_SM_10006detail6select23DeviceSelectSweepKernelINS2_10policy_hubI5FilmeNS0_8NullTypeEiLb0ELNS0_10SelectImplE1EE10Policy1000EN6thrust24THRUST_300001_SM_1000_NS6detail15normal_iteratorINSB_10device_ptrIS5_EEEEPS6_SG_PlNS0_13ScanTileStateIiLb1EEEN4cuda3std3__410__not_fn_tI6FiltroEES6_iNS2_19streaming_context_tIlLb1EEELS7_1EEEvT0_T1_T2_T3_T4_T5_T6_T7_iT8_NS1_7vsmem_tEE19static_temp_storage;
	mad.lo.s32 	%r368, %r366, 12, %r367;
	st.shared.u32 	[%r368], %r828;
	st.shared.u32 	[%r368+4], %r829;
	st.shared.u32 	[%r368+8], %r830;
$L__BB2_200:
	not.pred 	%p57, %p6;
	@%p57 bra 	$L__BB2_202;
	sub.s32 	%r369, %r229, %r231;
	mov.u32 	%r370, _ZZN3cub18CUB_300001_SM_10006detail6select23DeviceSelectSweepKernelINS2_10policy_hubI5FilmeNS0_8NullTypeEiLb0ELNS0_10SelectImplE1EE10Policy1000EN6thrust24THRUST_300001_SM_1000_NS6detail15normal_iteratorINSB_10device_ptrIS5_EEEEPS6_SG_PlNS0_13ScanTileStateIiLb1EEEN4cuda3std3__410__not_fn_tI6FiltroEES6_iNS2_19streaming_context_tIlLb1EEELS7_1EEEvT0_T1_T2_T3_T4_T5_T6_T7_iT8_NS1_7vsmem_tEE19static_temp_storage;
	mad.lo.s32 	%r371, %r369, 12, %r370;
	st.shared.u32 	[%r371], %r831;
	st.shared.u32 	[%r371+4], %r832;
	st.shared.u32 	[%r371+8], %r833;
$L__BB2_202:
	bar.sync 	0;
	setp.ge.s32 	%p58, %r845, %r233;
	@%p58 bra 	$L__BB2_219;
	ld.param.u8 	%rs8, [%rd1];
	ld.param.u64 	%rd138, [%rd1+24];
	cvta.to.global.u64 	%rd86, %rd138;
	add.s32 	%r372, %r230, %r255;
	add.s32 	%r373, %r845, %r2;
	sub.s32 	%r374, %r372, %r373;
	add.s32 	%r234, %r374, -385;
	and.b32  	%r375, %r234, 384;
	setp.eq.s32 	%p59, %r375, 384;
	@%p59 bra 	$L__BB2_208;
	shr.u32 	%r376, %r234, 7;
	add.s32 	%r377, %r376, 1;
	and.b32  	%r378, %r377, 3;
	add.s32 	%r844, %r845, %r231;
	neg.s32 	%r843, %r378;
	mov.u32 	%r379, _ZZN3cub18CUB_300001_SM_10006detail6select23DeviceSelectSweepKernelINS2_10policy_hubI5FilmeNS0_8NullTypeEiLb0ELNS0_10SelectImplE1EE10Policy1000EN6thrust24THRUST_300001_SM_1000_NS6detail15normal_iteratorINSB_10device_ptrIS5_EEEEPS6_SG_PlNS0_13ScanTileStateIiLb1EEEN4cuda3std3__410__not_fn_tI6FiltroEES6_iNS2_19streaming_context_tIlLb1EEELS7_1EEEvT0_T1_T2_T3_T4_T5_T6_T7_iT8_NS1_7vsmem_tEE19static_temp_storage;
	mad.lo.s32 	%r380, %r845, 12, %r379;
	add.s32 	%r842, %r380, 4;
	shl.b32 	%r381, %r377, 7;
	and.b32  	%r382, %r381, 384;
	add.s32 	%r845, %r845, %r382;
$L__BB2_205:
	.pragma "nounroll";
	setp.ne.s16 	%p60, %rs8, 0;
	mov.b64 	%rd322, 0;
	@%p60 bra 	$L__BB2_207;
	ld.global.u64 	%rd322, [%rd86];
$L__BB2_207:
	cvt.s64.s32 	%rd140, %r844;
	add.s64 	%rd141, %rd322, %rd140;
	mad.lo.s64 	%rd142, %rd141, 12, %rd4;
	ld.shared.u32 	%r383, [%r842+-4];
	ld.shared.u32 	%r384, [%r842];
	ld.shared.u32 	%r385, [%r842+4];
	st.global.u32 	[%rd142], %r383;
	st.global.u32 	[%rd142+4], %r384;
	st.global.u32 	[%rd142+8], %r385;
	add.s32 	%r844, %r844, 128;
	add.s32 	%r843, %r843, 1;
	setp.ne.s32 	%p61, %r843, 0;
	add.s32 	%r842, %r842, 1536;
	@%p61 bra 	$L__BB2_205;
$L__BB2_208:
	setp.lt.u32 	%p62, %r234, 384;
	@%p62 bra 	$L__BB2_219;
	add.s64 	%rd89, %rd4, 4616;
	add.s32 	%r847, %r845, %r231;
	mov.u32 	%r386, _ZZN3cub18CUB_300001_SM_10006detail6select23DeviceSelectSweepKernelINS2_10policy_hubI5FilmeNS0_8NullTypeEiLb0ELNS0_10SelectImplE1EE10Policy1000EN6thrust24THRUST_300001_SM_1000_NS6detail15normal_iteratorINSB_10device_ptrIS5_EEEEPS6_SG_PlNS0_13ScanTileStateIiLb1EEEN4cuda3std3__410__not_fn_tI6FiltroEES6_iNS2_19streaming_context_tIlLb1EEELS7_1EEEvT0_T1_T2_T3_T4_T5_T6_T7_iT8_NS1_7vsmem_tEE19static_temp_storage;
	mad.lo.s32 	%r387, %r845, 12, %r386;
	add.s32 	%r846, %r387, 3072;
$L__BB2_210:
	setp.ne.s16 	%p63, %rs8, 0;
	cvt.s64.s32 	%rd90, %r847;
	mov.b64 	%rd323, 0;
	@%p63 bra 	$L__BB2_212;
	ld.global.u64 	%rd323, [%rd86];
$L__BB2_212:
	setp.ne.s16 	%p64, %rs8, 0;
	add.s64 	%rd145, %rd323, %rd90;
	mad.lo.s64 	%rd146, %rd145, 12, %rd89;
	ld.shared.u32 	%r388, [%r846+-3072];
	ld.shared.u32 	%r389, [%r846+-3068];
	ld.shared.u32 	%r390, [%r846+-3064];
	st.global.u32 	[%rd146+-4616], %r388;
	st.global.u32 	[%rd146+-4612], %r389;
	st.global.u32 	[%rd146+-4608], %r390;
	mov.b64 	%rd324, 0;
	@%p64 bra 	$L__BB2_214;
	ld.global.u64 	%rd324, [%rd86];
$L__BB2_214:
	setp.ne.s16 	%p65, %rs8, 0;
	add.s64 	%rd148, %rd324, %rd90;
	mad.lo.s64 	%rd149, %rd148, 12, %rd89;
	ld.shared.u32 	%r391, [%r846+-1536];
	ld.shared.u32 	%r392, [%r846+-1532];
	ld.shared.u32 	%r393, [%r846+-1528];
	st.global.u32 	[%rd149+-3080], %r391;
	st.global.u32 	[%rd149+-3076], %r392;
	st.global.u32 	[%rd149+-3072], %r393;
	mov.b64 	%rd325, 0;
	@%p65 bra 	$L__BB2_216;
	ld.global.u64 	%rd325, [%rd86];
$L__BB2_216:
	setp.ne.s16 	%p66, %rs8, 0;
	add.s64 	%rd151, %rd325, %rd90;
	mad.lo.s64 	%rd152, %rd151, 12, %rd89;
	ld.shared.u32 	%r394, [%r846];
	ld.shared.u32 	%r395, [%r846+4];
	ld.shared.u32 	%r396, [%r846+8];
	st.global.u32 	[%rd152+-1544], %r394;
	st.global.u32 	[%rd152+-1540], %r395;
	st.global.u32 	[%rd152+-1536], %r396;
	mov.b64 	%rd326, 0;
	@%p66 bra 	$L__BB2_218;
	ld.global.u64 	%rd326, [%rd86];
$L__BB2_218:
	cvt.u32.u64 	%r397, %rd90;
	add.s64 	%rd153, %rd326, %rd90;
	mad.lo.s64 	%rd154, %rd153, 12, %rd89;
	ld.shared.u32 	%r398, [%r846+1536];
	ld.shared.u32 	%r399, [%r846+1540];
	ld.shared.u32 	%r400, [%r846+1544];
	st.global.u32 	[%rd154+-8], %r398;
	st.global.u32 	[%rd154+-4], %r399;
	st.global.u32 	[%rd154], %r400;
	add.s32 	%r845, %r845, 512;
	add.s32 	%r847, %r397, 512;
	add.s32 	%r846, %r846, 6144;
	setp.lt.s32 	%p67, %r845, %r233;
	@%p67 bra 	$L__BB2_210;
$L__BB2_219:
	mov.u32 	%r530, %tid.x;
	setp.ne.s32 	%p120, %r530, 0;
	@%p120 bra 	$L__BB2_227;
	ld.param.u8 	%rs27, [%rd1+1];
	setp.eq.s16 	%p121, %rs27, 0;
	@%p121 bra 	$L__BB2_224;
	ld.param.u8 	%rs28, [%rd1];
	setp.ne.s16 	%p122, %rs28, 0;
	mov.b64 	%rd330, 0;
	@%p122 bra 	$L__BB2_223;
	ld.param.u64 	%rd196, [%rd1+24];
	cvta.to.global.u64 	%rd197, %rd196;
	ld.global.u64 	%rd330, [%rd197];
$L__BB2_223:
	ld.param.u64 	%rd293, [_ZN3cub18CUB_300001_SM_10006detail6select23DeviceSelectSweepKernelINS2_10policy_hubI5FilmeNS0_8NullTypeEiLb0ELNS0_10SelectImplE1EE10Policy1000EN6thrust24THRUST_300001_SM_1000_NS6detail15normal_iteratorINSB_10device_ptrIS5_EEEEPS6_SG_PlNS0_13ScanTileStateIiLb1EEEN4cuda3std3__410__not_fn_tI6FiltroEES6_iNS2_19streaming_context_tIlLb1EEELS7_1EEEvT0_T1_T2_T3_T4_T5_T6_T7_iT8_NS1_7vsmem_tE_param_3];
	cvt.s64.s32 	%rd198, %r849;
	add.s64 	%rd199, %rd330, %rd198;
	cvta.to.global.u64 	%rd200, %rd293;
	st.global.u64 	[%rd200], %rd199;
	bra.uni 	$L__BB2_227;
$L__BB2_224:
	ld.param.u8 	%rs29, [%rd1];
	setp.ne.s16 	%p123, %rs29, 0;
	mov.b64 	%rd331, 0;
	@%p123 bra 	$L__BB2_226;
	ld.param.u64 	%rd202, [%rd1+24];
	cvta.to.global.u64 	%rd203, %rd202;
	ld.global.u64 	%rd331, [%rd203];
$L__BB2_226:
	cvt.s64.s32 	%rd204, %r849;
	add.s64 	%rd205, %rd331, %rd204;
	ld.param.u64 	%rd206, [%rd1+32];
	cvta.to.global.u64 	%rd207, %rd206;
	st.global.u64 	[%rd207], %rd205;
$L__BB2_227:
	ret;

}
	// .globl	_ZN3cub18CUB_300001_SM_10006detail10merge_sort30DeviceMergeSortBlockSortKernelINS2_10policy_hubIN6thrust24THRUST_300001_SM_1000_NS6detail15normal_iteratorINS6_10device_ptrI5FilmeEEEEE9Policy600ESC_PNS0_8NullTypeESC_SG_j13CompareFilmesSA_SF_EEvbT0_T1_T2_T3_T4_PT6_PT7_T5_NS1_7vsmem_tE
.visible .entry _ZN3cub18CUB_300001_SM_10006detail10merge_sort30DeviceMergeSortBlockSortKernelINS2_10policy_hubIN6thrust24THRUST_300001_SM_1000_NS6detail15normal_iteratorINS6_10device_ptrI5FilmeEEEEE9Policy600ESC_PNS0_8NullTypeESC_SG_j13CompareFilmesSA_SF_EEvbT0_T1_T2_T3_T4_PT6_PT7_T5_NS1_7vsmem_tE(
	.param .u8 _ZN3cub18CUB_300001_SM_10006detail10merge_sort30DeviceMergeSortBlockSortKernelINS2_10policy_hubIN6thrust24THRUST_300001_SM_1000_NS6detail15normal_iteratorINS6_10device_ptrI5FilmeEEEEE9Policy600ESC_PNS0_8NullTypeESC_SG_j13CompareFilmesSA_SF_EEvbT0_T1_T2_T3_T4_PT6_PT7_T5_NS1_7vsmem_tE_param_0,
	.param .align 8 .b8 _ZN3cub18CUB_300001_SM_10006detail10merge_sort30DeviceMergeSortBlockSortKernelINS2_10policy_hubIN6thrust24THRUST_300001_SM_1000_NS6detail15normal_iteratorINS6_10device_ptrI5FilmeEEEEE9Policy600ESC_PNS0_8NullTypeESC_SG_j13CompareFilmesSA_SF_EEvbT0_T1_T2_T3_T4_PT6_PT7_T5_NS1_7vsmem_tE_param_1[8],
	.param .u64 .ptr .align 1 _ZN3cub18CUB_300001_SM_10006detail10merge_sort30DeviceMergeSortBlockSortKernelINS2_10policy_hubIN6thrust24THRUST_300001_SM_1000_NS6detail15normal_iteratorINS6_10device_ptrI5FilmeEEEEE9Policy600ESC_PNS0_8NullTypeESC_SG_j13CompareFilmesSA_SF_EEvbT0_T1_T2_T3_T4_PT6_PT7_T5_NS1_7vsmem_tE_param_2,
	.param .align 8 .b8 _ZN3cub18CUB_300001_SM_10006detail10merge_sort30DeviceMergeSortBlockSortKernelINS2_10policy_hubIN6thrust24THRUST_300001_SM_1000_NS6detail15normal_iteratorINS6_10device_ptrI5FilmeEEEEE9Policy600ESC_PNS0_8NullTypeESC_SG_j13CompareFilmesSA_SF_EEvbT0_T1_T2_T3_T4_PT6_PT7_T5_NS1_7vsmem_tE_param_3[8],
	.param .u64 .ptr .align 1 _ZN3cub18CUB_300001_SM_10006detail10merge_sort30DeviceMergeSortBlockSortKernelINS2_10policy_hubIN6thrust24THRUST_300001_SM_1000_NS6detail15normal_iteratorINS6_10device_ptrI5FilmeEEEEE9Policy600ESC_PNS0_8NullTypeESC_SG_j13CompareFilmesSA_SF_EEvbT0_T1_T2_T3_T4_PT6_PT7_T5_NS1_7vsmem_tE_param_4,
	.param .u32 _ZN3cub18CUB_300001_SM_10006detail10merge_sort30DeviceMergeSortBlockSortKernelINS2_10policy_hubIN6thrust24THRUST_300001_SM_1000_NS6detail15normal_iteratorINS6_10device_ptrI5FilmeEEEEE9Policy600ESC_PNS0_8NullTypeESC_SG_j13CompareFilmesSA_SF_EEvbT0_T1_T2_T3_T4_PT6_PT7_T5_NS1_7vsmem_tE_param_5,
	.param .u64 .ptr .align 1 _ZN3cub18CUB_300001_SM_10006detail10merge_sort30DeviceMergeSortBlockSortKernelINS2_10policy_hubIN6thrust24THRUST_300001_SM_1000_NS6detail15normal_iteratorINS6_10device_ptrI5FilmeEEEEE9Policy600ESC_PNS0_8NullTypeESC_SG_j13CompareFilmesSA_SF_EEvbT0_T1_T2_T3_T4_PT6_PT7_T5_NS1_7vsmem_tE_param_6,
	.param .u64 .ptr .align 1 _ZN3cub18CUB_300001_SM_10006detail10merge_sort30DeviceMergeSortBlockSortKernelINS2_10policy_hubIN6thrust24THRUST_300001_SM_1000_NS6detail15normal_iteratorINS6_10device_ptrI5FilmeEEEEE9Policy600ESC_PNS0_8NullTypeESC_SG_j13CompareFilmesSA_SF_EEvbT0_T1_T2_T3_T4_PT6_PT7_T5_NS1_7vsmem_tE_param_7,
	.param .align 1 .b8 _ZN3cub18CUB_300001_SM_10006detail10merge_sort30DeviceMergeSortBlockSortKernelINS2_10policy_hubIN6thrust24THRUST_300001_SM_1000_NS6detail15normal_iteratorINS6_10device_ptrI5FilmeEEEEE9Policy600ESC_PNS0_8NullTypeESC_SG_j13CompareFilmesSA_SF_EEvbT0_T1_T2_T3_T4_PT6_PT7_T5_NS1_7vsmem_tE_param_8[1],
	.param .align 8 .b8 _ZN3cub18CUB_300001_SM_10006detail10merge_sort30DeviceMergeSortBlockSortKernelINS2_10policy_hubIN6thrust24THRUST_300001_SM_1000_NS6detail15normal_iteratorINS6_10device_ptrI5FilmeEEEEE9Policy600ESC_PNS0_8NullTypeESC_SG_j13CompareFilmesSA_SF_EEvbT0_T1_T2_T3_T4_PT6_PT7_T5_NS1_7vsmem_tE_param_9[8]
)
.maxntid 256
{
	.reg .pred 	%p<137>;
	.reg .b16 	%rs<4>;
	.reg .b32 	%r<915>;
	.reg .b64 	%rd<31>;
	// demoted variable
	.shared .align 16 .b8 _ZZN3cub18CUB_300001_SM_10006detail10merge_sort30DeviceMergeSortBlockSortKernelINS2_10policy_hubIN6thrust24THRUST_300001_SM_1000_NS6detail15normal_iteratorINS6_10device_ptrI5FilmeEEEEE9Policy600ESC_PNS0_8NullTypeESC_SG_j13CompareFilmesSA_SF_EEvbT0_T1_T2_T3_T4_PT6_PT7_T5_NS1_7vsmem_tEE19static_temp_storage[15376];
	ld.param.u64 	%rd9, [_ZN3cub18CUB_300001_SM_10006detail10merge_sort30DeviceMergeSortBlockSortKernelINS2_10policy_hubIN6thrust24THRUST_300001_SM_1000_NS6detail15normal_iteratorINS6_10device_ptrI5FilmeEEEEE9Policy600ESC_PNS0_8NullTypeESC_SG_j13CompareFilmesSA_SF_EEvbT0_T1_T2_T3_T4_PT6_PT7_T5_NS1_7vsmem_tE_param_3];
	ld.param.u64 	%rd10, [_ZN3cub18CUB_300001_SM_10006detail10merge_sort30DeviceMergeSortBlockSortKernelINS2_10policy_hubIN6thrust24THRUST_300001_SM_1000_NS6detail15normal_iteratorINS6_10device_ptrI5FilmeEEEEE9Policy600ESC_PNS0_8NullTypeESC_SG_j13CompareFilmesSA_SF_EEvbT0_T1_T2_T3_T4_PT6_PT7_T5_NS1_7vsmem_tE_param_1];
	ld.param.u32 	%r494, [_ZN3cub18CUB_300001_SM_10006detail10merge_sort30DeviceMergeSortBlockSortKernelINS2_10policy_hubIN6thrust24THRUST_300001_SM_1000_NS6detail15normal_iteratorINS6_10device_ptrI5FilmeEEEEE9Policy600ESC_PNS0_8NullTypeESC_SG_j13CompareFilmesSA_SF_EEvbT0_T1_T2_T3_T4_PT6_PT7_T5_NS1_7vsmem_tE_param_5];
	cvta.to.global.u64 	%rd1, %rd10;
	cvta.to.global.u64 	%rd2, %rd9;
	mov.u32 	%r495, %ctaid.x;
	mov.u32 	%r496, %nctaid.x;
	mul.lo.s32 	%r1, %r495, 1280;
	add.s32 	%r497, %r496, -1;
	setp.ge.u32 	%p21, %r495, %r497;
	@%p21 bra 	$L__BB3_51;
	// begin inline asm
	griddepcontrol.wait;
	// end inline asm
	cvt.u64.u32 	%rd20, %r1;
	mov.u32 	%r2, %tid.x;
	and.b32  	%r3, %r2, 31;
	and.b32  	%r565, %r2, 992;
	mul.lo.s32 	%r4, %r565, 5;
	or.b32  	%r566, %r4, %r3;
	cvt.u64.u32 	%rd21, %r566;
	add.s64 	%rd3, %rd21, %rd20;
	mad.lo.s64 	%rd22, %rd3, 12, %rd1;
	ld.global.u32 	%r567, [%rd22];
	ld.global.u32 	%r568, [%rd22+4];
	ld.global.u32 	%r569, [%rd22+8];
	ld.global.u32 	%r570, [%rd22+384];
	ld.global.u32 	%r571, [%rd22+388];
	ld.global.u32 	%r572, [%rd22+392];
	ld.global.u32 	%r573, [%rd22+768];
	ld.global.u32 	%r574, [%rd22+772];
	ld.global.u32 	%r575, [%rd22+776];
	ld.global.u32 	%r576, [%rd22+1152];
	ld.global.u32 	%r577, [%rd22+1156];
	ld.global.u32 	%r578, [%rd22+1160];
	ld.global.u32 	%r579, [%rd22+1536];
	ld.global.u32 	%r580, [%rd22+1540];
	ld.global.u32 	%r581, [%rd22+1544];
	// begin inline asm
	mov.u32 %r564, %laneid;
	// end inline asm
	shr.u32 	%r582, %r2, 5;
	mad.lo.s32 	%r583, %r582, 160, %r564;
	mov.u32 	%r584, _ZZN3cub18CUB_300001_SM_10006detail10merge_sort30DeviceMergeSortBlockSortKernelINS2_10policy_hubIN6thrust24THRUST_300001_SM_1000_NS6detail15normal_iteratorINS6_10device_ptrI5FilmeEEEEE9Policy600ESC_PNS0_8NullTypeESC_SG_j13CompareFilmesSA_SF_EEvbT0_T1_T2_T3_T4_PT6_PT7_T5_NS1_7vsmem_tEE19static_temp_storage;
	mad.lo.s32 	%r5, %r583, 12, %r584;
	st.shared.u32 	[%r5], %r567;
	st.shared.u32 	[%r5+4], %r568;
	st.shared.u32 	[%r5+8], %r569;
	st.shared.u32 	[%r5+384], %r570;
	st.shared.u32 	[%r5+388], %r571;
	st.shared.u32 	[%r5+392], %r572;
	st.shared.u32 	[%r5+768], %r573;
	st.shared.u32 	[%r5+772], %r574;
	st.shared.u32 	[%r5+776], %r575;
	st.shared.u32 	[%r5+1152], %r576;
	st.shared.u32 	[%r5+1156], %r577;
	st.shared.u32 	[%r5+1160], %r578;
	st.shared.u32 	[%r5+1536], %r579;
	st.shared.u32 	[%r5+1540], %r580;
	st.shared.u32 	[%r5+1544], %r581;
	bar.warp.sync 	-1;
	mad.lo.s32 	%r6, %r564, 48, %r5;
	ld.shared.u32 	%r696, [%r6];
	ld.shared.u32 	%r695, [%r6+4];
	ld.shared.u32 	%r694, [%r6+8];
	ld.shared.u32 	%r10, [%r6+12];
	ld.shared.u32 	%r11, [%r6+16];
	ld.shared.u32 	%r12, [%r6+20];
	ld.shared.u32 	%r678, [%r6+24];
	ld.shared.u32 	%r677, [%r6+28];
	ld.shared.u32 	%r676, [%r6+32];
	ld.shared.u32 	%r16, [%r6+36];
	ld.shared.u32 	%r17, [%r6+40];
	ld.shared.u32 	%r18, [%r6+44];
	ld.shared.u32 	%r19, [%r6+48];
	ld.shared.u32 	%r20, [%r6+52];
	ld.shared.u32 	%r21, [%r6+56];
	bar.sync 	0;
	// begin inline asm
	griddepcontrol.launch_dependents;
	// end inline asm
	setp.ge.s32 	%p87, %r11, %r695;
	mov.u32 	%r682, %r12;
	mov.u32 	%r683, %r11;
	mov.u32 	%r684, %r10;
	@%p87 bra 	$L__BB3_3;
	mov.u32 	%r682, %r694;
	mov.u32 	%r683, %r695;
	mov.u32 	%r684, %r696;
	mov.u32 	%r694, %r12;
	mov.u32 	%r695, %r11;
	mov.u32 	%r696, %r10;
$L__BB3_3:
	setp.ge.s32 	%p88, %r17, %r677;
	mov.u32 	%r688, %r18;
	mov.u32 	%r689, %r17;
	mov.u32 	%r690, %r16;
	@%p88 bra 	$L__BB3_5;
	mov.u32 	%r688, %r676;
	mov.u32 	%r689, %r677;
	mov.u32 	%r690, %r678;
	mov.u32 	%r676, %r18;
	mov.u32 	%r677, %r17;
	mov.u32 	%r678, %r16;
$L__BB3_5:
	setp.ge.s32 	%p89, %r677, %r683;
	mov.u32 	%r700, %r676;
	mov.u32 	%r701, %r677;
	mov.u32 	%r702, %r678;
	@%p89 bra 	$L__BB3_7;
	mov.u32 	%r700, %r682;
	mov.u32 	%r701, %r683;
	mov.u32 	%r702, %r684;
	mov.u32 	%r682, %r676;
	mov.u32 	%r683, %r677;
	mov.u32 	%r684, %r678;
$L__BB3_7:
	setp.ge.s32 	%p90, %r20, %r689;
	mov.u32 	%r685, %r21;
	mov.u32 	%r686, %r20;
	mov.u32 	%r687, %r19;
	@%p90 bra 	$L__BB3_9;
	mov.u32 	%r685, %r688;
	mov.u32 	%r686, %r689;
	mov.u32 	%r687, %r690;
	mov.u32 	%r688, %r21;
	mov.u32 	%r689, %r20;
	mov.u32 	%r690, %r19;
$L__BB3_9:
	setp.ge.s32 	%p91, %r683, %r695;
	mov.u32 	%r706, %r682;
	mov.u32 	%r707, %r683;
	mov.u32 	%r708, %r684;
	@%p91 bra 	$L__BB3_11;
	mov.u32 	%r706, %r694;
	mov.u32 	%r707, %r695;
	mov.u32 	%r708, %r696;
	mov.u32 	%r694, %r682;
	mov.u32 	%r695, %r683;
	mov.u32 	%r696, %r684;
$L__BB3_11:
	setp.ge.s32 	%p92, %r689, %r701;
	mov.u32 	%r712, %r688;
	mov.u32 	%r713, %r689;
	mov.u32 	%r714, %r690;
	@%p92 bra 	$L__BB3_13;
	mov.u32 	%r712, %r700;
	mov.u32 	%r713, %r701;
	mov.u32 	%r714, %r702;
	mov.u32 	%r700, %r688;
	mov.u32 	%r701, %r689;
	mov.u32 	%r702, %r690;
$L__BB3_13:
	setp.ge.s32 	%p93, %r701, %r707;
	mov.u32 	%r724, %r700;
	mov.u32 	%r725, %r701;
	mov.u32 	%r726, %r702;
	@%p93 bra 	$L__BB3_15;
	mov.u32 	%r724, %r706;
	mov.u32 	%r725, %r707;
	mov.u32 	%r726, %r708;
	mov.u32 	%r706, %r700;
	mov.u32 	%r707, %r701;
	mov.u32 	%r708, %r702;
$L__BB3_15:
	setp.ge.s32 	%p94, %r686, %r713;
	mov.u32 	%r727, %r685;
	mov.u32 	%r728, %r686;
	mov.u32 	%r729, %r687;
	@%p94 bra 	$L__BB3_17;
	mov.u32 	%r727, %r712;
	mov.u32 	%r728, %r713;
	mov.u32 	%r729, %r714;
	mov.u32 	%r712, %r685;
	mov.u32 	%r713, %r686;
	mov.u32 	%r714, %r687;
$L__BB3_17:
	setp.ge.s32 	%p95, %r707, %r695;
	mov.u32 	%r736, %r706;
	mov.u32 	%r737, %r707;
	mov.u32 	%r738, %r708;
	@%p95 bra 	$L__BB3_19;
	mov.u32 	%r736, %r694;
	mov.u32 	%r737, %r695;
	mov.u32 	%r738, %r696;
	mov.u32 	%r694, %r706;
	mov.u32 	%r695, %r707;
	mov.u32 	%r696, %r708;
$L__BB3_19:
	setp.ge.s32 	%p96, %r713, %r725;
	mov.u32 	%r730, %r712;
	mov.u32 	%r731, %r713;
	mov.u32 	%r732, %r714;
	@%p96 bra 	$L__BB3_21;
	mov.u32 	%r730, %r724;
	mov.u32 	%r731, %r725;
	mov.u32 	%r732, %r726;
	mov.u32 	%r724, %r712;
	mov.u32 	%r725, %r713;
	mov.u32 	%r726, %r714;
$L__BB3_21:
	mad.lo.s32 	%r82, %r2, 60, %r584;
	mov.b32 	%r742, 2;
$L__BB3_22:
	bar.sync 	0;
	add.s32 	%r587, %r742, -1;
	shr.u32 	%r588, %r742, 1;
	st.shared.u32 	[%r82], %r696;
	st.shared.u32 	[%r82+4], %r695;
	st.shared.u32 	[%r82+8], %r694;
	st.shared.u32 	[%r82+12], %r738;
	st.shared.u32 	[%r82+16], %r737;
	st.shared.u32 	[%r82+20], %r736;
	st.shared.u32 	[%r82+24], %r726;
	st.shared.u32 	[%r82+28], %r725;
	st.shared.u32 	[%r82+32], %r724;
	st.shared.u32 	[%r82+36], %r732;
	st.shared.u32 	[%r82+40], %r731;
	st.shared.u32 	[%r82+44], %r730;
	st.shared.u32 	[%r82+48], %r729;
	st.shared.u32 	[%r82+52], %r728;
	st.shared.u32 	[%r82+56], %r727;
	bar.sync 	0;
	neg.s32 	%r589, %r742;
	and.b32  	%r590, %r2, %r589;
	mul.lo.s32 	%r591, %r590, 5;
	mul.lo.s32 	%r592, %r588, 5;
	and.b32  	%r593, %r587, %r2;
	mul.lo.s32 	%r594, %r593, 5;
	min.u32 	%r99, %r594, 1280;
	min.u32 	%r100, %r591, 1280;
	add.s32 	%r595, %r100, %r592;
	min.u32 	%r101, %r595, 1280;
	add.s32 	%r596, %r101, %r592;
	min.u32 	%r102, %r596, 1280;
	sub.s32 	%r597, %r101, %r100;
	sub.s32 	%r598, %r102, %r101;
	setp.lt.s32 	%p97, %r99, %r598;
	sub.s32 	%r599, %r99, %r598;
	selp.b32 	%r745, 0, %r599, %p97;
	min.s32 	%r743, %r597, %r99;
	setp.ge.s32 	%p98, %r745, %r743;
	@%p98 bra 	$L__BB3_25;
	add.s32 	%r105, %r101, %r99;
$L__BB3_24:
	sub.s32 	%r600, %r743, %r745;
	shr.u32 	%r601, %r600, 31;
	add.s32 	%r602, %r600, %r601;
	shr.s32 	%r603, %r602, 1;
	add.s32 	%r604, %r603, %r745;
	add.s32 	%r605, %r604, %r100;
	mov.u32 	%r606, _ZZN3cub18CUB_300001_SM_10006detail10merge_sort30DeviceMergeSortBlockSortKernelINS2_10policy_hubIN6thrust24THRUST_300001_SM_1000_NS6detail15normal_iteratorINS6_10device_ptrI5FilmeEEEEE9Policy600ESC_PNS0_8NullTypeESC_SG_j13CompareFilmesSA_SF_EEvbT0_T1_T2_T3_T4_PT6_PT7_T5_NS1_7vsmem_tEE19static_temp_storage;
	mad.lo.s32 	%r607, %r605, 12, %r606;
	ld.shared.u32 	%r608, [%r607+4];
	not.b32 	%r609, %r604;
	add.s32 	%r610, %r105, %r609;
	mad.lo.s32 	%r611, %r610, 12, %r606;
	ld.shared.u32 	%r612, [%r611+4];
	setp.lt.s32 	%p99, %r612, %r608;
	add.s32 	%r613, %r604, 1;
	selp.b32 	%r745, %r745, %r613, %p99;
	selp.b32 	%r743, %r604, %r743, %p99;
	setp.lt.s32 	%p100, %r745, %r743;
	@%p100 bra 	$L__BB3_24;
$L__BB3_25:
	add.s32 	%r111, %r745, %r100;
	add.s32 	%r614, %r101, %r99;
	sub.s32 	%r112, %r614, %r745;
	mov.u32 	%r615, _ZZN3cub18CUB_300001_SM_10006detail10merge_sort30DeviceMergeSortBlockSortKernelINS2_10policy_hubIN6thrust24THRUST_300001_SM_1000_NS6detail15normal_iteratorINS6_10device_ptrI5FilmeEEEEE9Policy600ESC_PNS0_8NullTypeESC_SG_j13CompareFilmesSA_SF_EEvbT0_T1_T2_T3_T4_PT6_PT7_T5_NS1_7vsmem_tEE19static_temp_storage;
	mad.lo.s32 	%r113, %r111, 12, %r615;
	ld.shared.u32 	%r755, [%r113];
	ld.shared.u32 	%r756, [%r113+4];
	ld.shared.u32 	%r757, [%r113+8];
	mad.lo.s32 	%r117, %r112, 12, %r615;
	ld.shared.u32 	%r746, [%r117];
	ld.shared.u32 	%r747, [%r117+4];
	ld.shared.u32 	%r748, [%r117+8];
	setp.ge.s32 	%p102, %r112, %r102;
	mov.pred 	%p127, 0;
	@%p102 bra 	$L__BB3_27;
	setp.ge.s32 	%p103, %r111, %r101;
	setp.lt.s32 	%p104, %r747, %r756;
	or.pred  	%p127, %p103, %p104;
$L__BB3_27:
	selp.b32 	%r694, %r748, %r757, %p127;
	selp.b32 	%r695, %r747, %r756, %p127;
	selp.b32 	%r696, %r746, %r755, %p127;
	selp.u32 	%r616, 1, 0, %p127;
	add.s32 	%r124, %r112, %r616;
	not.pred 	%p105, %p127;
	selp.u32 	%r617, 1, 0, %p105;
	add.s32 	%r125, %r111, %r617;
	@%p105 bra 	$L__BB3_29;
	ld.shared.u32 	%r746, [%r117+12];
	ld.shared.u32 	%r747, [%r117+16];
	ld.shared.u32 	%r748, [%r117+20];
	bra.uni 	$L__BB3_30;
$L__BB3_29:
	ld.shared.u32 	%r755, [%r113+12];
	ld.shared.u32 	%r756, [%r113+16];
	ld.shared.u32 	%r757, [%r113+20];
$L__BB3_30:
	setp.ge.s32 	%p107, %r124, %r102;
	mov.pred 	%p128, 0;
	@%p107 bra 	$L__BB3_32;
	setp.ge.s32 	%p108, %r125, %r101;
	setp.lt.s32 	%p109, %r747, %r756;
	or.pred  	%p128, %p108, %p109;
$L__BB3_32:
	selp.b32 	%r736, %r748, %r757, %p128;
	selp.b32 	%r737, %r747, %r756, %p128;
	selp.b32 	%r738, %r746, %r755, %p128;
	selp.u32 	%r618, 1, 0, %p128;
	add.s32 	%r141, %r124, %r618;
	not.pred 	%p110, %p128;
	selp.u32 	%r619, 1, 0, %p110;
	add.s32 	%r142, %r125, %r619;
	@%p128 bra 	$L__BB3_34;
	mad.lo.s32 	%r621, %r142, 12, %r615;
	ld.shared.u32 	%r755, [%r621];
	ld.shared.u32 	%r756, [%r621+4];
	ld.shared.u32 	%r757, [%r621+8];
	bra.uni 	$L__BB3_35;
$L__BB3_34:
	mad.lo.s32 	%r623, %r141, 12, %r615;
	ld.shared.u32 	%r746, [%r623];
	ld.shared.u32 	%r747, [%r623+4];
	ld.shared.u32 	%r748, [%r623+8];
$L__BB3_35:
	setp.ge.s32 	%p112, %r141, %r102;
	mov.pred 	%p129, 0;
	@%p112 bra 	$L__BB3_37;
	setp.ge.s32 	%p113, %r142, %r101;
	setp.lt.s32 	%p114, %r747, %r756;
	or.pred  	%p129, %p113, %p114;
$L__BB3_37:
	selp.b32 	%r724, %r748, %r757, %p129;
	selp.b32 	%r725, %r747, %r756, %p129;
	selp.b32 	%r726, %r746, %r755, %p129;
	selp.u32 	%r624, 1, 0, %p129;
	add.s32 	%r158, %r141, %r624;
	not.pred 	%p115, %p129;
	selp.u32 	%r625, 1, 0, %p115;
	add.s32 	%r159, %r142, %r625;
	@%p129 bra 	$L__BB3_39;
	mov.u32 	%r626, _ZZN3cub18CUB_300001_SM_10006detail10merge_sort30DeviceMergeSortBlockSortKernelINS2_10policy_hubIN6thrust24THRUST_300001_SM_1000_NS6detail15normal_iteratorINS6_10device_ptrI5FilmeEEEEE9Policy600ESC_PNS0_8NullTypeESC_SG_j13CompareFilmesSA_SF_EEvbT0_T1_T2_T3_T4_PT6_PT7_T5_NS1_7vsmem_tEE19static_temp_storage;
	mad.lo.s32 	%r627, %r159, 12, %r626;
	ld.shared.u32 	%r755, [%r627];
	ld.shared.u32 	%r756, [%r627+4];
	ld.shared.u32 	%r757, [%r627+8];
	bra.uni 	$L__BB3_40;
$L__BB3_39:
	mov.u32 	%r628, _ZZN3cub18CUB_300001_SM_10006detail10merge_sort30DeviceMergeSortBlockSortKernelINS2_10policy_hubIN6thrust24THRUST_300001_SM_1000_NS6detail15normal_iteratorINS6_10device_ptrI5FilmeEEEEE9Policy600ESC_PNS0_8NullTypeESC_SG_j13CompareFilmesSA_SF_EEvbT0_T1_T2_T3_T4_PT6_PT7_T5_NS1_7vsmem_tEE19static_temp_storage;
	mad.lo.s32 	%r629, %r158, 12, %r628;
	ld.shared.u32 	%r746, [%r629];
	ld.shared.u32 	%r747, [%r629+4];
	ld.shared.u32 	%r748, [%r629+8];
$L__BB3_40:
	setp.ge.s32 	%p117, %r158, %r102;
	mov.pred 	%p130, 0;
	@%p117 bra 	$L__BB3_42;
	setp.ge.s32 	%p118, %r159, %r101;
	setp.lt.s32 	%p119, %r747, %r756;
	or.pred  	%p130, %p118, %p119;
$L__BB3_42:
	selp.b32 	%r730, %r748, %r757, %p130;
	selp.b32 	%r731, %r747, %r756, %p130;
	selp.b32 	%r732, %r746, %r755, %p130;
	selp.u32 	%r630, 1, 0, %p130;
	add.s32 	%r175, %r158, %r630;
	not.pred 	%p120, %p130;
	selp.u32 	%r631, 1, 0, %p120;
	add.s32 	%r176, %r159, %r631;
	@%p130 bra 	$L__BB3_44;
	mov.u32 	%r632, _ZZN3cub18CUB_300001_SM_10006detail10merge_sort30DeviceMergeSortBlockSortKernelINS2_10policy_hubIN6thrust24THRUST_300001_SM_1000_NS6detail15normal_iteratorINS6_10device_ptrI5FilmeEEEEE9Policy600ESC_PNS0_8NullTypeESC_SG_j13CompareFilmesSA_SF_EEvbT0_T1_T2_T3_T4_PT6_PT7_T5_NS1_7vsmem_tEE19static_temp_storage;
	mad.lo.s32 	%r633, %r176, 12, %r632;
	ld.shared.u32 	%r755, [%r633];
	ld.shared.u32 	%r756, [%r633+4];
	ld.shared.u32 	%r757, [%r633+8];
	bra.uni 	$L__BB3_45;
$L__BB3_44:
	mov.u32 	%r634, _ZZN3cub18CUB_300001_SM_10006detail10merge_sort30DeviceMergeSortBlockSortKernelINS2_10policy_hubIN6thrust24THRUST_300001_SM_1000_NS6detail15normal_iteratorINS6_10device_ptrI5FilmeEEEEE9Policy600ESC_PNS0_8NullTypeESC_SG_j13CompareFilmesSA_SF_EEvbT0_T1_T2_T3_T4_PT6_PT7_T5_NS1_7vsmem_tEE19static_temp_storage;
	mad.lo.s32 	%r635, %r175, 12, %r634;
	ld.shared.u32 	%r746, [%r635];
	ld.shared.u32 	%r747, [%r635+4];
	ld.shared.u32 	%r748, [%r635+8];
$L__BB3_45:
	setp.ge.s32 	%p122, %r175, %r102;
	mov.pred 	%p131, 0;
	@%p122 bra 	$L__BB3_47;
	setp.ge.s32 	%p123, %r176, %r101;
	setp.lt.s32 	%p124, %r747, %r756;
	or.pred  	%p131, %p123, %p124;
$L__BB3_47:
	selp.b32 	%r727, %r748, %r757, %p131;
	selp.b32 	%r728, %r747, %r756, %p131;
	selp.b32 	%r729, %r746, %r755, %p131;
	shl.b32 	%r192, %r742, 1;
	setp.lt.u32 	%p125, %r742, 129;
	mov.u32 	%r742, %r192;
	@%p125 bra 	$L__BB3_22;
	ld.param.s8 	%rs3, [_ZN3cub18CUB_300001_SM_10006detail10merge_sort30DeviceMergeSortBlockSortKernelINS2_10policy_hubIN6thrust24THRUST_300001_SM_1000_NS6detail15normal_iteratorINS6_10device_ptrI5FilmeEEEEE9Policy600ESC_PNS0_8NullTypeESC_SG_j13CompareFilmesSA_SF_EEvbT0_T1_T2_T3_T4_PT6_PT7_T5_NS1_7vsmem_tE_param_0];
	bar.sync 	0;
	setp.eq.s16 	%p126, %rs3, 0;
	@%p126 bra 	$L__BB3_50;
	st.shared.u32 	[%r6], %r696;
	st.shared.u32 	[%r6+4], %r695;
	st.shared.u32 	[%r6+8], %r694;
	st.shared.u32 	[%r6+12], %r738;
	st.shared.u32 	[%r6+16], %r737;
	st.shared.u32 	[%r6+20], %r736;
	st.shared.u32 	[%r6+24], %r726;
	st.shared.u32 	[%r6+28], %r725;
	st.shared.u32 	[%r6+32], %r724;
	st.shared.u32 	[%r6+36], %r732;
	st.shared.u32 	[%r6+40], %r731;
	st.shared.u32 	[%r6+44], %r730;
	st.shared.u32 	[%r6+48], %r729;
	st.shared.u32 	[%r6+52], %r728;
	st.shared.u32 	[%r6+56], %r727;
	bar.warp.sync 	-1;
	ld.shared.u32 	%r636, [%r5];
	ld.shared.u32 	%r637, [%r5+4];
	ld.shared.u32 	%r638, [%r5+8];
	ld.shared.u32 	%r639, [%r5+384];
	ld.shared.u32 	%r640, [%r5+388];
	ld.shared.u32 	%r641, [%r5+392];
	ld.shared.u32 	%r642, [%r5+768];
	ld.shared.u32 	%r643, [%r5+772];
	ld.shared.u32 	%r644, [%r5+776];
	ld.shared.u32 	%r645, [%r5+1152];
	ld.shared.u32 	%r646, [%r5+1156];
	ld.shared.u32 	%r647, [%r5+1160];
	ld.shared.u32 	%r648, [%r5+1536];
	ld.shared.u32 	%r649, [%r5+1540];
	ld.shared.u32 	%r650, [%r5+1544];
	cvt.u64.u32 	%rd23, %r4;
	add.s32 	%r651, %r3, %r1;
	cvt.u64.u32 	%rd24, %r651;
	add.s64 	%rd25, %rd24, %rd23;
	mad.lo.s64 	%rd26, %rd25, 12, %rd2;
	st.global.u32 	[%rd26], %r636;
	st.global.u32 	[%rd26+4], %r637;
	st.global.u32 	[%rd26+8], %r638;
	st.global.u32 	[%rd26+384], %r639;
	st.global.u32 	[%rd26+388], %r640;
	st.global.u32 	[%rd26+392], %r641;
	st.global.u32 	[%rd26+768], %r642;
	st.global.u32 	[%rd26+772], %r643;
	st.global.u32 	[%rd26+776], %r644;
	st.global.u32 	[%rd26+1152], %r645;
	st.global.u32 	[%rd26+1156], %r646;
	st.global.u32 	[%rd26+1160], %r647;
	st.global.u32 	[%rd26+1536], %r648;
	st.global.u32 	[%rd26+1540], %r649;
	st.global.u32 	[%rd26+1544], %r650;
	bra.uni 	$L__BB3_140;
$L__BB3_50:
	ld.param.u64 	%rd30, [_ZN3cub18CUB_300001_SM_10006detail10merge_sort30DeviceMergeSortBlockSortKernelINS2_10policy_hubIN6thrust24THRUST_300001_SM_1000_NS6detail15normal_iteratorINS6_10device_ptrI5FilmeEEEEE9Policy600ESC_PNS0_8NullTypeESC_SG_j13CompareFilmesSA_SF_EEvbT0_T1_T2_T3_T4_PT6_PT7_T5_NS1_7vsmem_tE_param_6];
	st.shared.u32 	[%r6], %r696;
	st.shared.u32 	[%r6+4], %r695;
	st.shared.u32 	[%r6+8], %r694;
	st.shared.u32 	[%r6+12], %r738;
	st.shared.u32 	[%r6+16], %r737;
	st.shared.u32 	[%r6+20], %r736;
	st.shared.u32 	[%r6+24], %r726;
	st.shared.u32 	[%r6+28], %r725;
	st.shared.u32 	[%r6+32], %r724;
	st.shared.u32 	[%r6+36], %r732;
	st.shared.u32 	[%r6+40], %r731;
	st.shared.u32 	[%r6+44], %r730;
	st.shared.u32 	[%r6+48], %r729;
	st.shared.u32 	[%r6+52], %r728;
	st.shared.u32 	[%r6+56], %r727;
	bar.warp.sync 	-1;
	ld.shared.u32 	%r652, [%r5];
	ld.shared.u32 	%r653, [%r5+4];
	ld.shared.u32 	%r654, [%r5+8];
	ld.shared.u32 	%r655, [%r5+384];
	ld.shared.u32 	%r656, [%r5+388];
	ld.shared.u32 	%r657, [%r5+392];
	ld.shared.u32 	%r658, [%r5+768];
	ld.shared.u32 	%r659, [%r5+772];
	ld.shared.u32 	%r660, [%r5+776];
	ld.shared.u32 	%r661, [%r5+1152];
	ld.shared.u32 	%r662, [%r5+1156];
	ld.shared.u32 	%r663, [%r5+1160];
	ld.shared.u32 	%r664, [%r5+1536];
	ld.shared.u32 	%r665, [%r5+1540];
	ld.shared.u32 	%r666, [%r5+1544];
	cvta.to.global.u64 	%rd27, %rd30;
	mad.lo.s64 	%rd28, %rd3, 12, %rd27;
	st.global.u32 	[%rd28], %r652;
	st.global.u32 	[%rd28+4], %r653;
	st.global.u32 	[%rd28+8], %r654;
	st.global.u32 	[%rd28+384], %r655;
	st.global.u32 	[%rd28+388], %r656;
	st.global.u32 	[%rd28+392], %r657;
	st.global.u32 	[%rd28+768], %r658;
	st.global.u32 	[%rd28+772], %r659;
	st.global.u32 	[%rd28+776], %r660;
	st.global.u32 	[%rd28+1152], %r661;
	st.global.u32 	[%rd28+1156], %r662;
	st.global.u32 	[%rd28+1160], %r663;
	st.global.u32 	[%rd28+1536], %r664;
	st.global.u32 	[%rd28+1540], %r665;
	st.global.u32 	[%rd28+1544], %r666;
	bra.uni 	$L__BB3_140;
$L__BB3_51:
	sub.s32 	%r498, %r494, %r1;
	min.s32 	%r193, %r498, 1280;
	// begin inline asm
	griddepcontrol.wait;
	// end inline asm
	cvt.u64.u32 	%rd4, %r1;
	mul.wide.u32 	%rd11, %r1, 12;
	add.s64 	%rd12, %rd1, %rd11;
	mov.u32 	%r194, %tid.x;
	ld.global.u32 	%r782, [%rd12+8];
	ld.global.u32 	%r783, [%rd12+4];
	ld.global.u32 	%r784, [%rd12];
	and.b32  	%r198, %r194, 31;
	and.b32  	%r499, %r194, 992;
	mul.lo.s32 	%r199, %r499, 5;
	or.b32  	%r200, %r199, %r198;
	setp.ge.s32 	%p22, %r200, %r193;
	mul.lo.s32 	%r500, %r200, 12;
	cvt.u64.u32 	%rd13, %r500;
	add.s64 	%rd5, %rd12, %rd13;
	mov.u32 	%r770, %r782;
	mov.u32 	%r771, %r783;
	mov.u32 	%r772, %r784;
	@%p22 bra 	$L__BB3_53;
	ld.global.u32 	%r772, [%rd5];
	ld.global.u32 	%r771, [%rd5+4];
	ld.global.u32 	%r770, [%rd5+8];
$L__BB3_53:
	add.s32 	%r207, %r200, 32;
	setp.ge.s32 	%p23, %r207, %r193;
	mov.u32 	%r773, %r782;
	mov.u32 	%r774, %r783;
	mov.u32 	%r775, %r784;
	@%p23 bra 	$L__BB3_55;
	ld.global.u32 	%r775, [%rd5+384];
	ld.global.u32 	%r774, [%rd5+388];
	ld.global.u32 	%r773, [%rd5+392];
$L__BB3_55:
	add.s32 	%r214, %r200, 64;
	setp.ge.s32 	%p24, %r214, %r193;
	mov.u32 	%r776, %r782;
	mov.u32 	%r777, %r783;
	mov.u32 	%r778, %r784;
	@%p24 bra 	$L__BB3_57;
	ld.global.u32 	%r778, [%rd5+768];
	ld.global.u32 	%r777, [%rd5+772];
	ld.global.u32 	%r776, [%rd5+776];
$L__BB3_57:
	add.s32 	%r221, %r200, 96;
	setp.ge.s32 	%p25, %r221, %r193;
	mov.u32 	%r779, %r782;
	mov.u32 	%r780, %r783;
	mov.u32 	%r781, %r784;
	@%p25 bra 	$L__BB3_59;
	ld.global.u32 	%r781, [%rd5+1152];
	ld.global.u32 	%r780, [%rd5+1156];
	ld.global.u32 	%r779, [%rd5+1160];
$L__BB3_59:
	add.s32 	%r228, %r200, 128;
	setp.ge.s32 	%p26, %r228, %r193;
	@%p26 bra 	$L__BB3_61;
	ld.global.u32 	%r784, [%rd5+1536];
	ld.global.u32 	%r783, [%rd5+1540];
	ld.global.u32 	%r782, [%rd5+1544];
$L__BB3_61:
	// begin inline asm
	mov.u32 %r501, %laneid;
	// end inline asm
	shr.u32 	%r502, %r194, 5;
	mad.lo.s32 	%r503, %r502, 160, %r501;
	mov.u32 	%r504, _ZZN3cub18CUB_300001_SM_10006detail10merge_sort30DeviceMergeSortBlockSortKernelINS2_10policy_hubIN6thrust24THRUST_300001_SM_1000_NS6detail15normal_iteratorINS6_10device_ptrI5FilmeEEEEE9Policy600ESC_PNS0_8NullTypeESC_SG_j13CompareFilmesSA_SF_EEvbT0_T1_T2_T3_T4_PT6_PT7_T5_NS1_7vsmem_tEE19static_temp_storage;
	mad.lo.s32 	%r235, %r503, 12, %r504;
	st.shared.u32 	[%r235], %r772;
	st.shared.u32 	[%r235+4], %r771;
	st.shared.u32 	[%r235+8], %r770;
	st.shared.u32 	[%r235+384], %r775;
	st.shared.u32 	[%r235+388], %r774;
	st.shared.u32 	[%r235+392], %r773;
	st.shared.u32 	[%r235+768], %r778;
	st.shared.u32 	[%r235+772], %r777;
	st.shared.u32 	[%r235+776], %r776;
	st.shared.u32 	[%r235+1152], %r781;
	st.shared.u32 	[%r235+1156], %r780;
	st.shared.u32 	[%r235+1160], %r779;
	st.shared.u32 	[%r235+1536], %r784;
	st.shared.u32 	[%r235+1540], %r783;
	st.shared.u32 	[%r235+1544], %r782;
	bar.warp.sync 	-1;
	mad.lo.s32 	%r236, %r501, 48, %r235;
	ld.shared.u32 	%r832, [%r236];
	ld.shared.u32 	%r831, [%r236+4];
	ld.shared.u32 	%r830, [%r236+8];
	ld.shared.u32 	%r240, [%r236+12];
	ld.shared.u32 	%r241, [%r236+16];
	ld.shared.u32 	%r242, [%r236+20];
	ld.shared.u32 	%r243, [%r236+24];
	ld.shared.u32 	%r244, [%r236+28];
	ld.shared.u32 	%r245, [%r236+32];
	ld.shared.u32 	%r246, [%r236+36];
	ld.shared.u32 	%r247, [%r236+40];
	ld.shared.u32 	%r248, [%r236+44];
	ld.shared.u32 	%r249, [%r236+48];
	ld.shared.u32 	%r250, [%r236+52];
	ld.shared.u32 	%r251, [%r236+56];
	bar.sync 	0;
	// begin inline asm
	griddepcontrol.launch_dependents;
	// end inline asm
	mul.lo.s32 	%r252, %r194, 5;
	add.s32 	%r505, %r252, 1;
	setp.ge.u32 	%p27, %r505, %r193;
	mov.u32 	%r866, %r830;
	mov.u32 	%r867, %r831;
	mov.u32 	%r868, %r832;
	mov.u32 	%r793, %r832;
	mov.u32 	%r792, %r831;
	mov.u32 	%r791, %r830;
	@%p27 bra 	$L__BB3_63;
	setp.lt.s32 	%p28, %r831, %r241;
	selp.b32 	%r793, %r240, %r832, %p28;
	max.s32 	%r792, %r831, %r241;
	selp.b32 	%r791, %r242, %r830, %p28;
	mov.u32 	%r866, %r242;
	mov.u32 	%r867, %r241;
	mov.u32 	%r868, %r240;
$L__BB3_63:
	add.s32 	%r506, %r252, 2;
	setp.ge.u32 	%p29, %r506, %r193;
	mov.u32 	%r799, %r793;
	mov.u32 	%r798, %r792;
	mov.u32 	%r797, %r791;
	@%p29 bra 	$L__BB3_65;
	setp.lt.s32 	%p30, %r792, %r244;
	selp.b32 	%r799, %r243, %r793, %p30;
	max.s32 	%r798, %r792, %r244;
	selp.b32 	%r797, %r245, %r791, %p30;
	mov.u32 	%r791, %r245;
	mov.u32 	%r792, %r244;
	mov.u32 	%r793, %r243;
$L__BB3_65:
	add.s32 	%r507, %r252, 3;
	setp.ge.u32 	%p31, %r507, %r193;
	mov.u32 	%r800, %r799;
	mov.u32 	%r801, %r798;
	mov.u32 	%r802, %r797;
	@%p31 bra 	$L__BB3_67;
	setp.lt.s32 	%p32, %r798, %r247;
	selp.b32 	%r800, %r246, %r799, %p32;
	max.s32 	%r801, %r798, %r247;
	selp.b32 	%r802, %r248, %r797, %p32;
	mov.u32 	%r797, %r248;
	mov.u32 	%r798, %r247;
	mov.u32 	%r799, %r246;
$L__BB3_67:
	add.s32 	%r508, %r252, 4;
	setp.lt.u32 	%p33, %r508, %r193;
	selp.b32 	%r857, %r251, %r802, %p33;
	selp.b32 	%r858, %r250, %r801, %p33;
	selp.b32 	%r859, %r249, %r800, %p33;
	setp.ge.u32 	%p34, %r252, %r193;
	@%p34 bra 	$L__BB3_88;
	setp.ge.s32 	%p35, %r867, %r831;
	mov.u32 	%r818, %r866;
	mov.u32 	%r819, %r867;
	mov.u32 	%r820, %r868;
	@%p35 bra 	$L__BB3_70;
	mov.u32 	%r818, %r830;
	mov.u32 	%r819, %r831;
	mov.u32 	%r820, %r832;
	mov.u32 	%r830, %r866;
	mov.u32 	%r831, %r867;
	mov.u32 	%r832, %r868;
$L__BB3_70:
	setp.ge.s32 	%p36, %r798, %r792;
	mov.u32 	%r824, %r797;
	mov.u32 	%r825, %r798;
	mov.u32 	%r826, %r799;
	@%p36 bra 	$L__BB3_72;
	mov.u32 	%r824, %r791;
	mov.u32 	%r825, %r792;
	mov.u32 	%r826, %r793;
	mov.u32 	%r791, %r797;
	mov.u32 	%r792, %r798;
	mov.u32 	%r793, %r799;
$L__BB3_72:
	setp.ge.s32 	%p37, %r792, %r819;
	mov.u32 	%r836, %r791;
	mov.u32 	%r837, %r792;
	mov.u32 	%r838, %r793;
	@%p37 bra 	$L__BB3_74;
	mov.u32 	%r836, %r818;
	mov.u32 	%r837, %r819;
	mov.u32 	%r838, %r820;
	mov.u32 	%r818, %r791;
	mov.u32 	%r819, %r792;
	mov.u32 	%r820, %r793;
$L__BB3_74:
	setp.ge.s32 	%p38, %r858, %r825;
	mov.u32 	%r821, %r857;
	mov.u32 	%r822, %r858;
	mov.u32 	%r823, %r859;
	@%p38 bra 	$L__BB3_76;
	mov.u32 	%r821, %r824;
	mov.u32 	%r822, %r825;
	mov.u32 	%r823, %r826;
	mov.u32 	%r824, %r857;
	mov.u32 	%r825, %r858;
	mov.u32 	%r826, %r859;
$L__BB3_76:
	setp.ge.s32 	%p39, %r819, %r831;
	mov.u32 	%r842, %r818;
	mov.u32 	%r843, %r819;
	mov.u32 	%r844, %r820;
	@%p39 bra 	$L__BB3_78;
	mov.u32 	%r842, %r830;
	mov.u32 	%r843, %r831;
	mov.u32 	%r844, %r832;
	mov.u32 	%r830, %r818;
	mov.u32 	%r831, %r819;
	mov.u32 	%r832, %r820;
$L__BB3_78:
	setp.ge.s32 	%p40, %r825, %r837;
	mov.u32 	%r848, %r824;
	mov.u32 	%r849, %r825;
	mov.u32 	%r850, %r826;
	@%p40 bra 	$L__BB3_80;
	mov.u32 	%r848, %r836;
	mov.u32 	%r849, %r837;
	mov.u32 	%r850, %r838;
	mov.u32 	%r836, %r824;
	mov.u32 	%r837, %r825;
	mov.u32 	%r838, %r826;
$L__BB3_80:
	setp.ge.s32 	%p41, %r837, %r843;
	mov.u32 	%r791, %r836;
	mov.u32 	%r792, %r837;
	mov.u32 	%r793, %r838;
	@%p41 bra 	$L__BB3_82;
	mov.u32 	%r791, %r842;
	mov.u32 	%r792, %r843;
	mov.u32 	%r793, %r844;
	mov.u32 	%r842, %r836;
	mov.u32 	%r843, %r837;
	mov.u32 	%r844, %r838;
$L__BB3_82:
	setp.ge.s32 	%p42, %r822, %r849;
	mov.u32 	%r857, %r821;
	mov.u32 	%r858, %r822;
	mov.u32 	%r859, %r823;
	@%p42 bra 	$L__BB3_84;
	mov.u32 	%r857, %r848;
	mov.u32 	%r858, %r849;
	mov.u32 	%r859, %r850;
	mov.u32 	%r848, %r821;
	mov.u32 	%r849, %r822;
	mov.u32 	%r850, %r823;
$L__BB3_84:
	setp.ge.s32 	%p43, %r843, %r831;
	mov.u32 	%r866, %r842;
	mov.u32 	%r867, %r843;
	mov.u32 	%r868, %r844;
	@%p43 bra 	$L__BB3_86;
	mov.u32 	%r866, %r830;
	mov.u32 	%r867, %r831;
	mov.u32 	%r868, %r832;
	mov.u32 	%r830, %r842;
	mov.u32 	%r831, %r843;
	mov.u32 	%r832, %r844;
$L__BB3_86:
	setp.ge.s32 	%p44, %r849, %r792;
	mov.u32 	%r797, %r848;
	mov.u32 	%r798, %r849;
	mov.u32 	%r799, %r850;
	@%p44 bra 	$L__BB3_88;
	mov.u32 	%r797, %r791;
	mov.u32 	%r798, %r792;
	mov.u32 	%r799, %r793;
	mov.u32 	%r791, %r848;
	mov.u32 	%r792, %r849;
	mov.u32 	%r793, %r850;
$L__BB3_88:
	mov.b32 	%r887, 2;
$L__BB3_89:
	bar.sync 	0;
	add.s32 	%r510, %r887, -1;
	shr.u32 	%r511, %r887, 1;
	mov.u32 	%r512, _ZZN3cub18CUB_300001_SM_10006detail10merge_sort30DeviceMergeSortBlockSortKernelINS2_10policy_hubIN6thrust24THRUST_300001_SM_1000_NS6detail15normal_iteratorINS6_10device_ptrI5FilmeEEEEE9Policy600ESC_PNS0_8NullTypeESC_SG_j13CompareFilmesSA_SF_EEvbT0_T1_T2_T3_T4_PT6_PT7_T5_NS1_7vsmem_tEE19static_temp_storage;
	mad.lo.s32 	%r513, %r194, 60, %r512;
	st.shared.u32 	[%r513], %r832;
	st.shared.u32 	[%r513+4], %r831;
	st.shared.u32 	[%r513+8], %r830;
	st.shared.u32 	[%r513+12], %r868;
	st.shared.u32 	[%r513+16], %r867;
	st.shared.u32 	[%r513+20], %r866;
	st.shared.u32 	[%r513+24], %r793;
	st.shared.u32 	[%r513+28], %r792;
	st.shared.u32 	[%r513+32], %r791;
	st.shared.u32 	[%r513+36], %r799;
	st.shared.u32 	[%r513+40], %r798;
	st.shared.u32 	[%r513+44], %r797;
	st.shared.u32 	[%r513+48], %r859;
	st.shared.u32 	[%r513+52], %r858;
	st.shared.u32 	[%r513+56], %r857;
	bar.sync 	0;
	neg.s32 	%r514, %r887;
	and.b32  	%r515, %r194, %r514;
	mul.lo.s32 	%r516, %r515, 5;
	mul.lo.s32 	%r517, %r511, 5;
	and.b32  	%r518, %r510, %r194;
	mul.lo.s32 	%r519, %r518, 5;
	min.s32 	%r368, %r519, %r193;
	min.s32 	%r369, %r516, %r193;
	add.s32 	%r520, %r369, %r517;
	min.s32 	%r370, %r520, %r193;
	add.s32 	%r521, %r370, %r517;
	min.s32 	%r371, %r521, %r193;
	sub.s32 	%r522, %r370, %r369;
	sub.s32 	%r523, %r371, %r370;
	setp.lt.s32 	%p45, %r368, %r523;
	sub.s32 	%r524, %r368, %r523;
	selp.b32 	%r890, 0, %r524, %p45;
	min.s32 	%r888, %r522, %r368;
	setp.ge.s32 	%p46, %r890, %r888;
	@%p46 bra 	$L__BB3_92;
	add.s32 	%r374, %r370, %r368;
$L__BB3_91:
	sub.s32 	%r525, %r888, %r890;
	shr.u32 	%r526, %r525, 31;
	add.s32 	%r527, %r525, %r526;
	shr.s32 	%r528, %r527, 1;
	add.s32 	%r529, %r528, %r890;
	add.s32 	%r530, %r529, %r369;
	mad.lo.s32 	%r532, %r530, 12, %r512;
	ld.shared.u32 	%r533, [%r532+4];
	not.b32 	%r534, %r529;
	add.s32 	%r535, %r374, %r534;
	mad.lo.s32 	%r536, %r535, 12, %r512;
	ld.shared.u32 	%r537, [%r536+4];
	setp.lt.s32 	%p47, %r537, %r533;
	add.s32 	%r538, %r529, 1;
	selp.b32 	%r890, %r890, %r538, %p47;
	selp.b32 	%r888, %r529, %r888, %p47;
	setp.lt.s32 	%p48, %r890, %r888;
	@%p48 bra 	$L__BB3_91;
$L__BB3_92:
	add.s32 	%r380, %r890, %r369;
	add.s32 	%r539, %r370, %r368;
	sub.s32 	%r381, %r539, %r890;
	mad.lo.s32 	%r382, %r380, 12, %r512;
	ld.shared.u32 	%r900, [%r382];
	ld.shared.u32 	%r901, [%r382+4];
	ld.shared.u32 	%r902, [%r382+8];
	mad.lo.s32 	%r386, %r381, 12, %r512;
	ld.shared.u32 	%r891, [%r386];
	ld.shared.u32 	%r892, [%r386+4];
	ld.shared.u32 	%r893, [%r386+8];
	setp.ge.s32 	%p50, %r381, %r371;
	mov.pred 	%p132, 0;
	@%p50 bra 	$L__BB3_94;
	setp.ge.s32 	%p51, %r380, %r370;
	setp.lt.s32 	%p52, %r892, %r901;
	or.pred  	%p132, %p51, %p52;
$L__BB3_94:
	selp.b32 	%r830, %r893, %r902, %p132;
	selp.b32 	%r831, %r892, %r901, %p132;
	selp.b32 	%r832, %r891, %r900, %p132;
	selp.u32 	%r541, 1, 0, %p132;
	add.s32 	%r393, %r381, %r541;
	not.pred 	%p53, %p132;
	selp.u32 	%r542, 1, 0, %p53;
	add.s32 	%r394, %r380, %r542;
	@%p53 bra 	$L__BB3_96;
	ld.shared.u32 	%r891, [%r386+12];
	ld.shared.u32 	%r892, [%r386+16];
	ld.shared.u32 	%r893, [%r386+20];
	bra.uni 	$L__BB3_97;
$L__BB3_96:
	ld.shared.u32 	%r900, [%r382+12];
	ld.shared.u32 	%r901, [%r382+16];
	ld.shared.u32 	%r902, [%r382+20];
$L__BB3_97:
	setp.ge.s32 	%p55, %r393, %r371;
	mov.pred 	%p133, 0;
	@%p55 bra 	$L__BB3_99;
	setp.ge.s32 	%p56, %r394, %r370;
	setp.lt.s32 	%p57, %r892, %r901;
	or.pred  	%p133, %p56, %p57;
$L__BB3_99:
	selp.b32 	%r866, %r893, %r902, %p133;
	selp.b32 	%r867, %r892, %r901, %p133;
	selp.b32 	%r868, %r891, %r900, %p133;
	selp.u32 	%r543, 1, 0, %p133;
	add.s32 	%r410, %r393, %r543;
	not.pred 	%p58, %p133;
	selp.u32 	%r544, 1, 0, %p58;
	add.s32 	%r411, %r394, %r544;
	@%p133 bra 	$L__BB3_101;
	mov.u32 	%r545, _ZZN3cub18CUB_300001_SM_10006detail10merge_sort30DeviceMergeSortBlockSortKernelINS2_10policy_hubIN6thrust24THRUST_300001_SM_1000_NS6detail15normal_iteratorINS6_10device_ptrI5FilmeEEEEE9Policy600ESC_PNS0_8NullTypeESC_SG_j13CompareFilmesSA_SF_EEvbT0_T1_T2_T3_T4_PT6_PT7_T5_NS1_7vsmem_tEE19static_temp_storage;
	mad.lo.s32 	%r546, %r411, 12, %r545;
	ld.shared.u32 	%r900, [%r546];
	ld.shared.u32 	%r901, [%r546+4];
	ld.shared.u32 	%r902, [%r546+8];
	bra.uni 	$L__BB3_102;
$L__BB3_101:
	mov.u32 	%r547, _ZZN3cub18CUB_300001_SM_10006detail10merge_sort30DeviceMergeSortBlockSortKernelINS2_10policy_hubIN6thrust24THRUST_300001_SM_1000_NS6detail15normal_iteratorINS6_10device_ptrI5FilmeEEEEE9Policy600ESC_PNS0_8NullTypeESC_SG_j13CompareFilmesSA_SF_EEvbT0_T1_T2_T3_T4_PT6_PT7_T5_NS1_7vsmem_tEE19static_temp_storage;
	mad.lo.s32 	%r548, %r410, 12, %r547;
	ld.shared.u32 	%r891, [%r548];
	ld.shared.u32 	%r892, [%r548+4];
	ld.shared.u32 	%r893, [%r548+8];
$L__BB3_102:
	setp.ge.s32 	%p60, %r410, %r371;
	mov.pred 	%p134, 0;
	@%p60 bra 	$L__BB3_104;
	setp.ge.s32 	%p61, %r411, %r370;
	setp.lt.s32 	%p62, %r892, %r901;
	or.pred  	%p134, %p61, %p62;
$L__BB3_104:
	selp.b32 	%r791, %r893, %r902, %p134;
	selp.b32 	%r792, %r892, %r901, %p134;
	selp.b32 	%r793, %r891, %r900, %p134;
	selp.u32 	%r549, 1, 0, %p134;
	add.s32 	%r427, %r410, %r549;
	not.pred 	%p63, %p134;
	selp.u32 	%r550, 1, 0, %p63;
	add.s32 	%r428, %r411, %r550;
	@%p134 bra 	$L__BB3_106;
	mov.u32 	%r551, _ZZN3cub18CUB_300001_SM_10006detail10merge_sort30DeviceMergeSortBlockSortKernelINS2_10policy_hubIN6thrust24THRUST_300001_SM_1000_NS6detail15normal_iteratorINS6_10device_ptrI5FilmeEEEEE9Policy600ESC_PNS0_8NullTypeESC_SG_j13CompareFilmesSA_SF_EEvbT0_T1_T2_T3_T4_PT6_PT7_T5_NS1_7vsmem_tEE19static_temp_storage;
	mad.lo.s32 	%r552, %r428, 12, %r551;
	ld.shared.u32 	%r900, [%r552];
	ld.shared.u32 	%r901, [%r552+4];
	ld.shared.u32 	%r902, [%r552+8];
	bra.uni 	$L__BB3_107;
$L__BB3_106:
	mov.u32 	%r553, _ZZN3cub18CUB_300001_SM_10006detail10merge_sort30DeviceMergeSortBlockSortKernelINS2_10policy_hubIN6thrust24THRUST_300001_SM_1000_NS6detail15normal_iteratorINS6_10device_ptrI5FilmeEEEEE9Policy600ESC_PNS0_8NullTypeESC_SG_j13CompareFilmesSA_SF_EEvbT0_T1_T2_T3_T4_PT6_PT7_T5_NS1_7vsmem_tEE19static_temp_storage;
	mad.lo.s32 	%r554, %r427, 12, %r553;
	ld.shared.u32 	%r891, [%r554];
	ld.shared.u32 	%r892, [%r554+4];
	ld.shared.u32 	%r893, [%r554+8];
$L__BB3_107:
	setp.ge.s32 	%p65, %r427, %r371;
	mov.pred 	%p135, 0;
	@%p65 bra 	$L__BB3_109;
	setp.ge.s32 	%p66, %r428, %r370;
	setp.lt.s32 	%p67, %r892, %r901;
	or.pred  	%p135, %p66, %p67;
$L__BB3_109:
	selp.b32 	%r797, %r893, %r902, %p135;
	selp.b32 	%r798, %r892, %r901, %p135;
	selp.b32 	%r799, %r891, %r900, %p135;
	selp.u32 	%r555, 1, 0, %p135;
	add.s32 	%r444, %r427, %r555;
	not.pred 	%p68, %p135;
	selp.u32 	%r556, 1, 0, %p68;
	add.s32 	%r445, %r428, %r556;
	@%p135 bra 	$L__BB3_111;
	mov.u32 	%r557, _ZZN3cub18CUB_300001_SM_10006detail10merge_sort30DeviceMergeSortBlockSortKernelINS2_10policy_hubIN6thrust24THRUST_300001_SM_1000_NS6detail15normal_iteratorINS6_10device_ptrI5FilmeEEEEE9Policy600ESC_PNS0_8NullTypeESC_SG_j13CompareFilmesSA_SF_EEvbT0_T1_T2_T3_T4_PT6_PT7_T5_NS1_7vsmem_tEE19static_temp_storage;
	mad.lo.s32 	%r558, %r445, 12, %r557;
	ld.shared.u32 	%r900, [%r558];
	ld.shared.u32 	%r901, [%r558+4];
	ld.shared.u32 	%r902, [%r558+8];
	bra.uni 	$L__BB3_112;
$L__BB3_111:
	mov.u32 	%r559, _ZZN3cub18CUB_300001_SM_10006detail10merge_sort30DeviceMergeSortBlockSortKernelINS2_10policy_hubIN6thrust24THRUST_300001_SM_1000_NS6detail15normal_iteratorINS6_10device_ptrI5FilmeEEEEE9Policy600ESC_PNS0_8NullTypeESC_SG_j13CompareFilmesSA_SF_EEvbT0_T1_T2_T3_T4_PT6_PT7_T5_NS1_7vsmem_tEE19static_temp_storage;
	mad.lo.s32 	%r560, %r444, 12, %r559;
	ld.shared.u32 	%r891, [%r560];
	ld.shared.u32 	%r892, [%r560+4];
	ld.shared.u32 	%r893, [%r560+8];
$L__BB3_112:
	setp.ge.s32 	%p70, %r444, %r371;
	mov.pred 	%p136, 0;
	@%p70 bra 	$L__BB3_114;
	setp.ge.s32 	%p71, %r445, %r370;
	setp.lt.s32 	%p72, %r892, %r901;
	or.pred  	%p136, %p71, %p72;
$L__BB3_114:
	selp.b32 	%r857, %r893, %r902, %p136;
	selp.b32 	%r858, %r892, %r901, %p136;
	selp.b32 	%r859, %r891, %r900, %p136;
	shl.b32 	%r461, %r887, 1;
	setp.lt.u32 	%p73, %r887, 129;
	mov.u32 	%r887, %r461;
	@%p73 bra 	$L__BB3_89;
	ld.param.s8 	%rs2, [_ZN3cub18CUB_300001_SM_10006detail10merge_sort30DeviceMergeSortBlockSortKernelINS2_10policy_hubIN6thrust24THRUST_300001_SM_1000_NS6detail15normal_iteratorINS6_10device_ptrI5FilmeEEEEE9Policy600ESC_PNS0_8NullTypeESC_SG_j13CompareFilmesSA_SF_EEvbT0_T1_T2_T3_T4_PT6_PT7_T5_NS1_7vsmem_tE_param_0];
	bar.sync 	0;
	setp.eq.s16 	%p74, %rs2, 0;
	@%p74 bra 	$L__BB3_128;
	st.shared.u32 	[%r236], %r832;
	st.shared.u32 	[%r236+4], %r831;
	st.shared.u32 	[%r236+8], %r830;
	st.shared.u32 	[%r236+12], %r868;
	st.shared.u32 	[%r236+16], %r867;
	st.shared.u32 	[%r236+20], %r866;
	st.shared.u32 	[%r236+24], %r793;
	st.shared.u32 	[%r236+28], %r792;
	st.shared.u32 	[%r236+32], %r791;
	st.shared.u32 	[%r236+36], %r799;
	st.shared.u32 	[%r236+40], %r798;
	st.shared.u32 	[%r236+44], %r797;
	st.shared.u32 	[%r236+48], %r859;
	st.shared.u32 	[%r236+52], %r858;
	st.shared.u32 	[%r236+56], %r857;
	bar.warp.sync 	-1;
	ld.shared.u32 	%r462, [%r235];
	ld.shared.u32 	%r463, [%r235+4];
	ld.shared.u32 	%r464, [%r235+8];
	ld.shared.u32 	%r465, [%r235+384];
	ld.shared.u32 	%r466, [%r235+388];
	ld.shared.u32 	%r467, [%r235+392];
	ld.shared.u32 	%r468, [%r235+768];
	ld.shared.u32 	%r469, [%r235+772];
	ld.shared.u32 	%r470, [%r235+776];
	ld.shared.u32 	%r471, [%r235+1152];
	ld.shared.u32 	%r472, [%r235+1156];
	ld.shared.u32 	%r473, [%r235+1160];
	ld.shared.u32 	%r474, [%r235+1536];
	ld.shared.u32 	%r475, [%r235+1540];
	ld.shared.u32 	%r476, [%r235+1544];
	setp.eq.s32 	%p75, %r194, 0;
	@%p75 bra 	$L__BB3_117;
	bra.uni 	$L__BB3_118;
$L__BB3_117:
	st.volatile.shared.u32 	[_ZZN3cub18CUB_300001_SM_10006detail10merge_sort30DeviceMergeSortBlockSortKernelINS2_10policy_hubIN6thrust24THRUST_300001_SM_1000_NS6detail15normal_iteratorINS6_10device_ptrI5FilmeEEEEE9Policy600ESC_PNS0_8NullTypeESC_SG_j13CompareFilmesSA_SF_EEvbT0_T1_T2_T3_T4_PT6_PT7_T5_NS1_7vsmem_tEE19static_temp_storage+15360], %r193;
$L__BB3_118:
	bar.sync 	0;
	ld.volatile.shared.u32 	%r492, [_ZZN3cub18CUB_300001_SM_10006detail10merge_sort30DeviceMergeSortBlockSortKernelINS2_10policy_hubIN6thrust24THRUST_300001_SM_1000_NS6detail15normal_iteratorINS6_10device_ptrI5FilmeEEEEE9Policy600ESC_PNS0_8NullTypeESC_SG_j13CompareFilmesSA_SF_EEvbT0_T1_T2_T3_T4_PT6_PT7_T5_NS1_7vsmem_tEE19static_temp_storage+15360];
	cvt.u64.u32 	%rd14, %r199;
	mov.u32 	%r561, %ctaid.x;
	mul.lo.s32 	%r562, %r561, 1280;
	or.b32  	%r563, %r198, %r562;
	cvt.u64.u32 	%rd15, %r563;
	add.s64 	%rd16, %rd15, %rd14;
	setp.ge.s32 	%p76, %r200, %r492;
	mad.lo.s64 	%rd6, %rd16, 12, %rd2;
	@%p76 bra 	$L__BB3_120;
	st.global.u32 	[%rd6], %r462;
	st.global.u32 	[%rd6+4], %r463;
	st.global.u32 	[%rd6+8], %r464;
$L__BB3_120:
	setp.ge.s32 	%p77, %r207, %r492;
	@%p77 bra 	$L__BB3_122;
	st.global.u32 	[%rd6+384], %r465;
	st.global.u32 	[%rd6+388], %r466;
	st.global.u32 	[%rd6+392], %r467;
$L__BB3_122:
	setp.ge.s32 	%p78, %r214, %r492;
	@%p78 bra 	$L__BB3_124;
	st.global.u32 	[%rd6+768], %r468;
	st.global.u32 	[%rd6+772], %r469;
	st.global.u32 	[%rd6+776], %r470;
$L__BB3_124:
	setp.ge.s32 	%p79, %r221, %r492;
	@%p79 bra 	$L__BB3_126;
	st.global.u32 	[%rd6+1152], %r471;
	st.global.u32 	[%rd6+1156], %r472;
	st.global.u32 	[%rd6+1160], %r473;
$L__BB3_126:
	setp.ge.s32 	%p80, %r228, %r492;
	@%p80 bra 	$L__BB3_140;
	st.global.u32 	[%rd6+1536], %r474;
	st.global.u32 	[%rd6+1540], %r475;
	st.global.u32 	[%rd6+1544], %r476;
	bra.uni 	$L__BB3_140;
$L__BB3_128:
	st.shared.u32 	[%r236], %r832;
	st.shared.u32 	[%r236+4], %r831;
	st.shared.u32 	[%r236+8], %r830;
	st.shared.u32 	[%r236+12], %r868;
	st.shared.u32 	[%r236+16], %r867;
	st.shared.u32 	[%r236+20], %r866;
	st.shared.u32 	[%r236+24], %r793;
	st.shared.u32 	[%r236+28], %r792;
	st.shared.u32 	[%r236+32], %r791;
	st.shared.u32 	[%r236+36], %r799;
	st.shared.u32 	[%r236+40], %r798;
	st.shared.u32 	[%r236+44], %r797;
	st.shared.u32 	[%r236+48], %r859;
	st.shared.u32 	[%r236+52], %r858;
	st.shared.u32 	[%r236+56], %r857;
	bar.warp.sync 	-1;
	ld.shared.u32 	%r477, [%r235];
	ld.shared.u32 	%r478, [%r235+4];
	ld.shared.u32 	%r479, [%r235+8];
	ld.shared.u32 	%r480, [%r235+384];
	ld.shared.u32 	%r481, [%r235+388];
	ld.shared.u32 	%r482, [%r235+392];
	ld.shared.u32 	%r483, [%r235+768];
	ld.shared.u32 	%r484, [%r235+772];
	ld.shared.u32 	%r485, [%r235+776];
	ld.shared.u32 	%r486, [%r235+1152];
	ld.shared.u32 	%r487, [%r235+1156];
	ld.shared.u32 	%r488, [%r235+1160];
	ld.shared.u32 	%r489, [%r235+1536];
	ld.shared.u32 	%r490, [%r235+1540];
	ld.shared.u32 	%r491, [%r235+1544];
	setp.eq.s32 	%p81, %r194, 0;
	@%p81 bra 	$L__BB3_129;
	bra.uni 	$L__BB3_130;
$L__BB3_129:
	st.volatile.shared.u32 	[_ZZN3cub18CUB_300001_SM_10006detail10merge_sort30DeviceMergeSortBlockSortKernelINS2_10policy_hubIN6thrust24THRUST_300001_SM_1000_NS6detail15normal_iteratorINS6_10device_ptrI5FilmeEEEEE9Policy600ESC_PNS0_8NullTypeESC_SG_j13CompareFilmesSA_SF_EEvbT0_T1_T2_T3_T4_PT6_PT7_T5_NS1_7vsmem_tEE19static_temp_storage+15360], %r193;
$L__BB3_130:
	ld.param.u64 	%rd29, [_ZN3cub18CUB_300001_SM_10006detail10merge_sort30DeviceMergeSortBlockSortKernelINS2_10policy_hubIN6thrust24THRUST_300001_SM_1000_NS6detail15normal_iteratorINS6_10device_ptrI5FilmeEEEEE9Policy600ESC_PNS0_8NullTypeESC_SG_j13CompareFilmesSA_SF_EEvbT0_T1_T2_T3_T4_PT6_PT7_T5_NS1_7vsmem_tE_param_6];
	bar.sync 	0;
	ld.volatile.shared.u32 	%r493, [_ZZN3cub18CUB_300001_SM_10006detail10merge_sort30DeviceMergeSortBlockSortKernelINS2_10policy_hubIN6thrust24THRUST_300001_SM_1000_NS6detail15normal_iteratorINS6_10device_ptrI5FilmeEEEEE9Policy600ESC_PNS0_8NullTypeESC_SG_j13CompareFilmesSA_SF_EEvbT0_T1_T2_T3_T4_PT6_PT7_T5_NS1_7vsmem_tEE19static_temp_storage+15360];
	setp.ge.s32 	%p82, %r200, %r493;
	cvt.u64.u32 	%rd17, %r200;
	add.s64 	%rd18, %rd17, %rd4;
	cvta.to.global.u64 	%rd19, %rd29;
	mad.lo.s64 	%rd7, %rd18, 12, %rd19;
	@%p82 bra 	$L__BB3_132;
	st.global.u32 	[%rd7], %r477;
	st.global.u32 	[%rd7+4], %r478;
	st.global.u32 	[%rd7+8], %r479;
$L__BB3_132:
	setp.ge.s32 	%p83, %r207, %r493;
	@%p83 bra 	$L__BB3_134;
	st.global.u32 	[%rd7+384], %r480;
	st.global.u32 	[%rd7+388], %r481;
	st.global.u32 	[%rd7+392], %r482;
$L__BB3_134:
	setp.ge.s32 	%p84, %r214, %r493;
	@%p84 bra 	$L__BB3_136;
	st.global.u32 	[%rd7+768], %r483;
	st.global.u32 	[%rd7+772], %r484;
	st.global.u32 	[%rd7+776], %r485;
$L__BB3_136:
	setp.ge.s32 	%p85, %r221, %r493;
	@%p85 bra 	$L__BB3_138;
	st.global.u32 	[%rd7+1152], %r486;
	st.global.u32 	[%rd7+1156], %r487;
	st.global.u32 	[%rd7+1160], %r488;
$L__BB3_138:
	setp.ge.s32 	%p86, %r228, %r493;
	@%p86 bra 	$L__BB3_140;
	st.global.u32 	[%rd7+1536], %r489;
	st.global.u32 	[%rd7+1540], %r490;
	st.global.u32 	[%rd7+1544], %r491;
$L__BB3_140:
	ret;

}
	// .globl	_ZN3cub18CUB_300001_SM_10006detail10merge_sort30DeviceMergeSortPartitionKernelIN6thrust24THRUST_300001_SM_1000_NS6detail15normal_iteratorINS5_10device_ptrI5FilmeEEEEj13CompareFilmesS9_EEvbT_PT2_T0_SG_PSG_T1_SG_i
.visible .entry _ZN3cub18CUB_300001_SM_10006detail10merge_sort30DeviceMergeSortPartitionKernelIN6thrust24THRUST_300001_SM_1000_NS6detail15normal_iteratorINS5_10device_ptrI5FilmeEEEEj13CompareFilmesS9_EEvbT_PT2_T0_SG_PSG_T1_SG_i(
	.param .u8 _ZN3cub18CUB_300001_SM_10006detail10merge_sort30DeviceMergeSortPartitionKernelIN6thrust24THRUST_300001_SM_1000_NS6detail15normal_iteratorINS5_10device_ptrI5FilmeEEEEj13CompareFilmesS9_EEvbT_PT2_T0_SG_PSG_T1_SG_i_param_0,
	.param .align 8 .b8 _ZN3cub18CUB_300001_SM_10006detail10merge_sort30DeviceMergeSortPartitionKernelIN6thrust24THRUST_300001_SM_1000_NS6detail15normal_iteratorINS5_10device_ptrI5FilmeEEEEj13CompareFilmesS9_EEvbT_PT2_T0_SG_PSG_T1_SG_i_param_1[8],
	.param .u64 .ptr .align 1 _ZN3cub18CUB_300001_SM_10006detail10merge_sort30DeviceMergeSortPartitionKernelIN6thrust24THRUST_300001_SM_1000_NS6detail15normal_iteratorINS5_10device_ptrI5FilmeEEEEj13CompareFilmesS9_EEvbT_PT2_T0_SG_PSG_T1_SG_i_param_2,
	.param .u32 _ZN3cub18CUB_300001_SM_10006detail10merge_sort30DeviceMergeSortPartitionKernelIN6thrust24THRUST_300001_SM_1000_NS6detail15normal_iteratorINS5_10device_ptrI5FilmeEEEEj13CompareFilmesS9_EEvbT_PT2_T0_SG_PSG_T1_SG_i_param_3,
	.param .u32 _ZN3cub18CUB_300001_SM_10006detail10merge_sort30DeviceMergeSortPartitionKernelIN6thrust24THRUST_300001_SM_1000_NS6detail15normal_iteratorINS5_10device_ptrI5FilmeEEEEj13CompareFilmesS9_EEvbT_PT2_T0_SG_PSG_T1_SG_i_param_4,
	.param .u64 .ptr .align 1 _ZN3cub18CUB_300001_SM_10006detail10merge_sort30DeviceMergeSortPartitionKernelIN6thrust24THRUST_300001_SM_1000_NS6detail15normal_iteratorINS5_10device_ptrI5FilmeEEEEj13CompareFilmesS9_EEvbT_PT2_T0_SG_PSG_T1_SG_i_param_5,
	.param .align 1 .b8 _ZN3cub18CUB_300001_SM_10006detail10merge_sort30DeviceMergeSortPartitionKernelIN6thrust24THRUST_300001_SM_1000_NS6detail15normal_iteratorINS5_10device_ptrI5FilmeEEEEj13CompareFilmesS9_EEvbT_PT2_T0_SG_PSG_T1_SG_i_param_6[1],
	.param .u32 _ZN3cub18CUB_300001_SM_10006detail10merge_sort30DeviceMergeSortPartitionKernelIN6thrust24THRUST_300001_SM_1000_NS6detail15normal_iteratorINS5_10device_ptrI5FilmeEEEEj13CompareFilmesS9_EEvbT_PT2_T0_SG_PSG_T1_SG_i_param_7,
	.param .u32 _ZN3cub18CUB_300001_SM_10006detail10merge_sort30DeviceMergeSortPartitionKernelIN6thrust24THRUST_300001_SM_1000_NS6detail15normal_iteratorINS5_10device_ptrI5FilmeEEEEj13CompareFilmesS9_EEvbT_PT2_T0_SG_PSG_T1_SG_i_param_8
)
{
	.reg .pred 	%p<10>;
	.reg .b16 	%rs<2>;
	.reg .b32 	%r<70>;
	.reg .b64 	%rd<28>;

	ld.param.u64 	%rd9, [_ZN3cub18CUB_300001_SM_10006detail10merge_sort30DeviceMergeSortPartitionKernelIN6thrust24THRUST_300001_SM_1000_NS6detail15normal_iteratorINS5_10device_ptrI5FilmeEEEEj13CompareFilmesS9_EEvbT_PT2_T0_SG_PSG_T1_SG_i_param_1];
	ld.param.s8 	%rs1, [_ZN3cub18CUB_300001_SM_10006detail10merge_sort30DeviceMergeSortPartitionKernelIN6thrust24THRUST_300001_SM_1000_NS6detail15normal_iteratorINS5_10device_ptrI5FilmeEEEEj13CompareFilmesS9_EEvbT_PT2_T0_SG_PSG_T1_SG_i_param_0];
	ld.param.u64 	%rd10, [_ZN3cub18CUB_300001_SM_10006detail10merge_sort30DeviceMergeSortPartitionKernelIN6thrust24THRUST_300001_SM_1000_NS6detail15normal_iteratorINS5_10device_ptrI5FilmeEEEEj13CompareFilmesS9_EEvbT_PT2_T0_SG_PSG_T1_SG_i_param_2];
	ld.param.u32 	%r20, [_ZN3cub18CUB_300001_SM_10006detail10merge_sort30DeviceMergeSortPartitionKernelIN6thrust24THRUST_300001_SM_1000_NS6detail15normal_iteratorINS5_10device_ptrI5FilmeEEEEj13CompareFilmesS9_EEvbT_PT2_T0_SG_PSG_T1_SG_i_param_3];
	ld.param.u32 	%r21, [_ZN3cub18CUB_300001_SM_10006detail10merge_sort30DeviceMergeSortPartitionKernelIN6thrust24THRUST_300001_SM_1000_NS6detail15normal_iteratorINS5_10device_ptrI5FilmeEEEEj13CompareFilmesS9_EEvbT_PT2_T0_SG_PSG_T1_SG_i_param_4];
	ld.param.u64 	%rd11, [_ZN3cub18CUB_300001_SM_10006detail10merge_sort30DeviceMergeSortPartitionKernelIN6thrust24THRUST_300001_SM_1000_NS6detail15normal_iteratorINS5_10device_ptrI5FilmeEEEEj13CompareFilmesS9_EEvbT_PT2_T0_SG_PSG_T1_SG_i_param_5];
	ld.param.u32 	%r22, [_ZN3cub18CUB_300001_SM_10006detail10merge_sort30DeviceMergeSortPartitionKernelIN6thrust24THRUST_300001_SM_1000_NS6detail15normal_iteratorINS5_10device_ptrI5FilmeEEEEj13CompareFilmesS9_EEvbT_PT2_T0_SG_PSG_T1_SG_i_param_7];
	ld.param.u32 	%r23, [_ZN3cub18CUB_300001_SM_10006detail10merge_sort30DeviceMergeSortPartitionKernelIN6thrust24THRUST_300001_SM_1000_NS6detail15normal_iteratorINS5_10device_ptrI5FilmeEEEEj13CompareFilmesS9_EEvbT_PT2_T0_SG_PSG_T1_SG_i_param_8];
	cvta.to.global.u64 	%rd1, %rd11;
	mov.u32 	%r24, %ntid.x;
	mov.u32 	%r25, %ctaid.x;
	mov.u32 	%r26, %tid.x;
	mad.lo.s32 	%r1, %r24, %r25, %r26;
	setp.ge.u32 	%p1, %r1, %r21;
	@%p1 bra 	$L__BB4_11;
	shr.u32 	%r27, %r22, 1;
	add.s32 	%r2, %r22, -1;
	neg.s32 	%r28, %r22;
	and.b32  	%r29, %r1, %r28;
	mul.lo.s32 	%r30, %r23, %r29;
	mul.lo.s32 	%r31, %r23, %r27;
	min.u32 	%r3, %r30, %r20;
	not.b32 	%r32, %r30;
	min.u32 	%r33, %r31, %r32;
	add.s32 	%r34, %r33, %r30;
	min.u32 	%r4, %r34, %r20;
	not.b32 	%r35, %r4;
	min.u32 	%r36, %r31, %r35;
	add.s32 	%r37, %r36, %r4;
	min.u32 	%r5, %r37, %r20;
	// begin inline asm
	griddepcontrol.wait;
	// end inline asm
	add.s32 	%r38, %r1, 1;
	setp.ne.s32 	%p2, %r38, %r21;
	@%p2 bra 	$L__BB4_3;
	mul.wide.u32 	%rd26, %r1, 4;
	add.s64 	%rd27, %rd1, %rd26;
	st.global.u32 	[%rd27], %r4;
	bra.uni 	$L__BB4_11;
$L__BB4_3:
	sub.s32 	%r39, %r5, %r3;
	and.b32  	%r40, %r2, %r1;
	mul.lo.s32 	%r41, %r40, %r23;
	min.u32 	%r6, %r41, %r39;
	setp.eq.s16 	%p3, %rs1, 0;
	@%p3 bra 	$L__BB4_7;
	sub.s32 	%r42, %r4, %r3;
	sub.s32 	%r43, %r5, %r4;
	max.u32 	%r44, %r6, %r43;
	sub.s32 	%r69, %r44, %r43;
	min.u32 	%r65, %r42, %r6;
	setp.ge.u32 	%p4, %r69, %r65;
	@%p4 bra 	$L__BB4_10;
	cvta.to.global.u64 	%rd3, %rd9;
	cvt.u64.u32 	%rd4, %r4;
	cvt.u64.u32 	%rd5, %r3;
$L__BB4_6:
	sub.s32 	%r45, %r65, %r69;
	shr.u32 	%r46, %r45, 1;
	add.s32 	%r47, %r46, %r69;
	cvt.u64.u32 	%rd12, %r47;
	add.s64 	%rd13, %rd12, %rd5;
	mad.lo.s64 	%rd14, %rd13, 12, %rd3;
	ld.global.u32 	%r48, [%rd14+4];
	not.b32 	%r49, %r47;
	add.s32 	%r50, %r6, %r49;
	cvt.u64.u32 	%rd15, %r50;
	add.s64 	%rd16, %rd15, %rd4;
	mad.lo.s64 	%rd17, %rd16, 12, %rd3;
	ld.global.u32 	%r51, [%rd17+4];
	setp.lt.s32 	%p5, %r51, %r48;
	add.s32 	%r52, %r47, 1;
	selp.b32 	%r69, %r69, %r52, %p5;
	selp.b32 	%r65, %r47, %r65, %p5;
	setp.lt.u32 	%p6, %r69, %r65;
	@%p6 bra 	$L__BB4_6;
	bra.uni 	$L__BB4_10;
$L__BB4_7:
	sub.s32 	%r53, %r4, %r3;
	sub.s32 	%r54, %r5, %r4;
	max.u32 	%r55, %r6, %r54;
	sub.s32 	%r69, %r55, %r54;
	min.u32 	%r67, %r53, %r6;
	setp.ge.u32 	%p7, %r69, %r67;
	@%p7 bra 	$L__BB4_10;
	cvta.to.global.u64 	%rd6, %rd10;
	cvt.u64.u32 	%rd7, %r4;
	cvt.u64.u32 	%rd8, %r3;
$L__BB4_9:
	sub.s32 	%r56, %r67, %r69;
	shr.u32 	%r57, %r56, 1;
	add.s32 	%r58, %r57, %r69;
	cvt.u64.u32 	%rd18, %r58;
	add.s64 	%rd19, %rd18, %rd8;
	mad.lo.s64 	%rd20, %rd19, 12, %rd6;
	ld.global.u32 	%r59, [%rd20+4];
	not.b32 	%r60, %r58;
	add.s32 	%r61, %r6, %r60;
	cvt.u64.u32 	%rd21, %r61;
	add.s64 	%rd22, %rd21, %rd7;
	mad.lo.s64 	%rd23, %rd22, 12, %rd6;
	ld.global.u32 	%r62, [%rd23+4];
	setp.lt.s32 	%p8, %r62, %r59;
	add.s32 	%r63, %r58, 1;
	selp.b32 	%r69, %r69, %r63, %p8;
	selp.b32 	%r67, %r58, %r67, %p8;
	setp.lt.u32 	%p9, %r69, %r67;
	@%p9 bra 	$L__BB4_9;
$L__BB4_10:
	add.s32 	%r64, %r69, %r3;
	mul.wide.u32 	%rd24, %r1, 4;
	add.s64 	%rd25, %rd1, %rd24;
	st.global.u32 	[%rd25], %r64;
$L__BB4_11:
	ret;

}
	// .globl	_ZN3cub18CUB_300001_SM_10006detail10merge_sort26DeviceMergeSortMergeKernelINS2_10policy_hubIN6thrust24THRUST_300001_SM_1000_NS6detail15normal_iteratorINS6_10device_ptrI5FilmeEEEEE9Policy600ESC_PNS0_8NullTypeESC_SG_j13CompareFilmesSA_SF_EEvbT2_T3_T4_PT6_PT7_T5_PSK_SK_NS1_7vsmem_tE
.visible .entry _ZN3cub18CUB_300001_SM_10006detail10merge_sort26DeviceMergeSortMergeKernelINS2_10policy_hubIN6thrust24THRUST_300001_SM_1000_NS6detail15normal_iteratorINS6_10device_ptrI5FilmeEEEEE9Policy600ESC_PNS0_8NullTypeESC_SG_j13CompareFilmesSA_SF_EEvbT2_T3_T4_PT6_PT7_T5_PSK_SK_NS1_7vsmem_tE(
	.param .u8 _ZN3cub18CUB_300001_SM_10006detail10merge_sort26DeviceMergeSortMergeKernelINS2_10policy_hubIN6thrust24THRUST_300001_SM_1000_NS6detail15normal_iteratorINS6_10device_ptrI5FilmeEEEEE9Policy600ESC_PNS0_8NullTypeESC_SG_j13CompareFilmesSA_SF_EEvbT2_T3_T4_PT6_PT7_T5_PSK_SK_NS1_7vsmem_tE_param_0,
	.param .align 8 .b8 _ZN3cub18CUB_300001_SM_10006detail10merge_sort26DeviceMergeSortMergeKernelINS2_10policy_hubIN6thrust24THRUST_300001_SM_1000_NS6detail15normal_iteratorINS6_10device_ptrI5FilmeEEEEE9Policy600ESC_PNS0_8NullTypeESC_SG_j13CompareFilmesSA_SF_EEvbT2_T3_T4_PT6_PT7_T5_PSK_SK_NS1_7vsmem_tE_param_1[8],
	.param .u64 .ptr .align 1 _ZN3cub18CUB_300001_SM_10006detail10merge_sort26DeviceMergeSortMergeKernelINS2_10policy_hubIN6thrust24THRUST_300001_SM_1000_NS6detail15normal_iteratorINS6_10device_ptrI5FilmeEEEEE9Policy600ESC_PNS0_8NullTypeESC_SG_j13CompareFilmesSA_SF_EEvbT2_T3_T4_PT6_PT7_T5_PSK_SK_NS1_7vsmem_tE_param_2,
	.param .u32 _ZN3cub18CUB_300001_SM_10006detail10merge_sort26DeviceMergeSortMergeKernelINS2_10policy_hubIN6thrust24THRUST_300001_SM_1000_NS6detail15normal_iteratorINS6_10device_ptrI5FilmeEEEEE9Policy600ESC_PNS0_8NullTypeESC_SG_j13CompareFilmesSA_SF_EEvbT2_T3_T4_PT6_PT7_T5_PSK_SK_NS1_7vsmem_tE_param_3,
	.param .u64 .ptr .align 1 _ZN3cub18CUB_300001_SM_10006detail10merge_sort26DeviceMergeSortMergeKernelINS2_10policy_hubIN6thrust24THRUST_300001_SM_1000_NS6detail15normal_iteratorINS6_10device_ptrI5FilmeEEEEE9Policy600ESC_PNS0_8NullTypeESC_SG_j13CompareFilmesSA_SF_EEvbT2_T3_T4_PT6_PT7_T5_PSK_SK_NS1_7vsmem_tE_param_4,
	.param .u64 .ptr .align 1 _ZN3cub18CUB_300001_SM_10006detail10merge_sort26DeviceMergeSortMergeKernelINS2_10policy_hubIN6thrust24THRUST_300001_SM_1000_NS6detail15normal_iteratorINS6_10device_ptrI5FilmeEEEEE9Policy600ESC_PNS0_8NullTypeESC_SG_j13CompareFilmesSA_SF_EEvbT2_T3_T4_PT6_PT7_T5_PSK_SK_NS1_7vsmem_tE_param_5,
	.param .align 1 .b8 _ZN3cub18CUB_300001_SM_10006detail10merge_sort26DeviceMergeSortMergeKernelINS2_10policy_hubIN6thrust24THRUST_300001_SM_1000_NS6detail15normal_iteratorINS6_10device_ptrI5FilmeEEEEE9Policy600ESC_PNS0_8NullTypeESC_SG_j13CompareFilmesSA_SF_EEvbT2_T3_T4_PT6_PT7_T5_PSK_SK_NS1_7vsmem_tE_param_6[1],
	.param .u64 .ptr .align 1 _ZN3cub18CUB_300001_SM_10006detail10merge_sort26DeviceMergeSortMergeKernelINS2_10policy_hubIN6thrust24THRUST_300001_SM_1000_NS6detail15normal_iteratorINS6_10device_ptrI5FilmeEEEEE9Policy600ESC_PNS0_8NullTypeESC_SG_j13CompareFilmesSA_SF_EEvbT2_T3_T4_PT6_PT7_T5_PSK_SK_NS1_7vsmem_tE_param_7,
	.param .u32 _ZN3cub18CUB_300001_SM_10006detail10merge_sort26DeviceMergeSortMergeKernelINS2_10policy_hubIN6thrust24THRUST_300001_SM_1000_NS6detail15normal_iteratorINS6_10device_ptrI5FilmeEEEEE9Policy600ESC_PNS0_8NullTypeESC_SG_j13CompareFilmesSA_SF_EEvbT2_T3_T4_PT6_PT7_T5_PSK_SK_NS1_7vsmem_tE_param_8,
	.param .align 8 .b8 _ZN3cub18CUB_300001_SM_10006detail10merge_sort26DeviceMergeSortMergeKernelINS2_10policy_hubIN6thrust24THRUST_300001_SM_1000_NS6detail15normal_iteratorINS6_10device_ptrI5FilmeEEEEE9Policy600ESC_PNS0_8NullTypeESC_SG_j13CompareFilmesSA_SF_EEvbT2_T3_T4_PT6_PT7_T5_PSK_SK_NS1_7vsmem_tE_param_9[8]
)
.maxntid 256
{
	.reg .pred 	%p<136>;
	.reg .b16 	%rs<2>;
	.reg .b32 	%r<805>;
	.reg .b64 	%rd<79>;
	// demoted variable
	.shared .align 16 .b8 _ZZN3cub18CUB_300001_SM_10006detail10merge_sort26DeviceMergeSortMergeKernelINS2_10policy_hubIN6thrust24THRUST_300001_SM_1000_NS6detail15normal_iteratorINS6_10device_ptrI5FilmeEEEEE9Policy600ESC_PNS0_8NullTypeESC_SG_j13CompareFilmesSA_SF_EEvbT2_T3_T4_PT6_PT7_T5_PSK_SK_NS1_7vsmem_tEE19static_temp_storage[15376];
	ld.param.s8 	%rs1, [_ZN3cub18CUB_300001_SM_10006detail10merge_sort26DeviceMergeSortMergeKernelINS2_10policy_hubIN6thrust24THRUST_300001_SM_1000_NS6detail15normal_iteratorINS6_10device_ptrI5FilmeEEEEE9Policy600ESC_PNS0_8NullTypeESC_SG_j13CompareFilmesSA_SF_EEvbT2_T3_T4_PT6_PT7_T5_PSK_SK_NS1_7vsmem_tE_param_0];
	ld.param.u64 	%rd14, [_ZN3cub18CUB_300001_SM_10006detail10merge_sort26DeviceMergeSortMergeKernelINS2_10policy_hubIN6thrust24THRUST_300001_SM_1000_NS6detail15normal_iteratorINS6_10device_ptrI5FilmeEEEEE9Policy600ESC_PNS0_8NullTypeESC_SG_j13CompareFilmesSA_SF_EEvbT2_T3_T4_PT6_PT7_T5_PSK_SK_NS1_7vsmem_tE_param_1];
	ld.param.u32 	%r438, [_ZN3cub18CUB_300001_SM_10006detail10merge_sort26DeviceMergeSortMergeKernelINS2_10policy_hubIN6thrust24THRUST_300001_SM_1000_NS6detail15normal_iteratorINS6_10device_ptrI5FilmeEEEEE9Policy600ESC_PNS0_8NullTypeESC_SG_j13CompareFilmesSA_SF_EEvbT2_T3_T4_PT6_PT7_T5_PSK_SK_NS1_7vsmem_tE_param_3];
	ld.param.u64 	%rd15, [_ZN3cub18CUB_300001_SM_10006detail10merge_sort26DeviceMergeSortMergeKernelINS2_10policy_hubIN6thrust24THRUST_300001_SM_1000_NS6detail15normal_iteratorINS6_10device_ptrI5FilmeEEEEE9Policy600ESC_PNS0_8NullTypeESC_SG_j13CompareFilmesSA_SF_EEvbT2_T3_T4_PT6_PT7_T5_PSK_SK_NS1_7vsmem_tE_param_4];
	ld.param.u64 	%rd16, [_ZN3cub18CUB_300001_SM_10006detail10merge_sort26DeviceMergeSortMergeKernelINS2_10policy_hubIN6thrust24THRUST_300001_SM_1000_NS6detail15normal_iteratorINS6_10device_ptrI5FilmeEEEEE9Policy600ESC_PNS0_8NullTypeESC_SG_j13CompareFilmesSA_SF_EEvbT2_T3_T4_PT6_PT7_T5_PSK_SK_NS1_7vsmem_tE_param_7];
	ld.param.u32 	%r439, [_ZN3cub18CUB_300001_SM_10006detail10merge_sort26DeviceMergeSortMergeKernelINS2_10policy_hubIN6thrust24THRUST_300001_SM_1000_NS6detail15normal_iteratorINS6_10device_ptrI5FilmeEEEEE9Policy600ESC_PNS0_8NullTypeESC_SG_j13CompareFilmesSA_SF_EEvbT2_T3_T4_PT6_PT7_T5_PSK_SK_NS1_7vsmem_tE_param_8];
	cvta.to.global.u64 	%rd1, %rd15;
	cvta.to.global.u64 	%rd2, %rd16;
	cvta.to.global.u64 	%rd3, %rd14;
	mov.u32 	%r1, %ctaid.x;
	mov.u32 	%r440, %nctaid.x;
	mul.lo.s32 	%r2, %r1, 1280;
	mov.u32 	%r3, %tid.x;
	add.s32 	%r441, %r440, -1;
	setp.ge.u32 	%p21, %r1, %r441;
	@%p21 bra 	$L__BB5_60;
	mul.wide.u32 	%rd47, %r1, 4;
	add.s64 	%rd48, %rd2, %rd47;
	ld.global.u32 	%r547, [%rd48];
	ld.global.u32 	%r548, [%rd48+4];
	shr.u32 	%r549, %r439, 1;
	neg.s32 	%r550, %r439;
	and.b32  	%r551, %r1, %r550;
	mul.lo.s32 	%r4, %r551, 1280;
	mul.lo.s32 	%r5, %r549, 1280;
	sub.s32 	%r552, %r1, %r551;
	mul.lo.s32 	%r553, %r552, 1280;
	sub.s32 	%r6, %r547, %r4;
	sub.s32 	%r554, %r548, %r4;
	sub.s32 	%r555, %r438, %r4;
	max.u32 	%r556, %r555, %r5;
	sub.s32 	%r557, %r556, %r5;
	sub.s32 	%r558, %r553, %r6;
	min.u32 	%r7, %r558, %r557;
	max.u32 	%r559, %r553, -1281;
	not.b32 	%r560, %r559;
	add.s32 	%r561, %r553, %r560;
	sub.s32 	%r562, %r561, %r554;
	or.b32  	%r563, %r1, %r550;
	setp.eq.s32 	%p85, %r563, -1;
	min.u32 	%r564, %r5, %r555;
	selp.b32 	%r565, %r564, %r554, %p85;
	selp.b32 	%r566, %r5, %r562, %p85;
	min.u32 	%r8, %r566, %r557;
	sub.s32 	%r9, %r565, %r6;
	// begin inline asm
	griddepcontrol.wait;
	// end inline asm
	setp.eq.s16 	%p86, %rs1, 0;
	@%p86 bra 	$L__BB5_17;
	cvt.u64.u32 	%rd49, %r4;
	cvt.u64.u32 	%rd50, %r6;
	add.s64 	%rd51, %rd50, %rd49;
	cvt.u64.u32 	%rd52, %r5;
	add.s64 	%rd53, %rd49, %rd52;
	cvt.u64.u32 	%rd54, %r7;
	add.s64 	%rd55, %rd53, %rd54;
	setp.ge.s32 	%p87, %r3, %r9;
	cvt.u64.u32 	%rd56, %r3;
	add.s64 	%rd57, %rd51, %rd56;
	mad.lo.s64 	%rd4, %rd57, 12, %rd3;
	sub.s32 	%r567, %r3, %r9;
	cvt.s64.s32 	%rd58, %r567;
	add.s64 	%rd59, %rd55, %rd58;
	mad.lo.s64 	%rd5, %rd59, 12, %rd3;
	@%p87 bra 	$L__BB5_4;
	ld.global.u32 	%r711, [%rd4];
	ld.global.u32 	%r710, [%rd4+4];
	ld.global.u32 	%r709, [%rd4+8];
	bra.uni 	$L__BB5_5;
$L__BB5_4:
	ld.global.u32 	%r711, [%rd5];
	ld.global.u32 	%r710, [%rd5+4];
	ld.global.u32 	%r709, [%rd5+8];
$L__BB5_5:
	add.s32 	%r568, %r3, 256;
	setp.lt.s32 	%p88, %r568, %r9;
	@%p88 bra 	$L__BB5_7;
	ld.global.u32 	%r708, [%rd5+3072];
	ld.global.u32 	%r707, [%rd5+3076];
	ld.global.u32 	%r706, [%rd5+3080];
	bra.uni 	$L__BB5_8;
$L__BB5_7:
	ld.global.u32 	%r708, [%rd4+3072];
	ld.global.u32 	%r707, [%rd4+3076];
	ld.global.u32 	%r706, [%rd4+3080];
$L__BB5_8:
	add.s32 	%r569, %r3, 512;
	setp.lt.s32 	%p89, %r569, %r9;
	@%p89 bra 	$L__BB5_10;
	ld.global.u32 	%r705, [%rd5+6144];
	ld.global.u32 	%r704, [%rd5+6148];
	ld.global.u32 	%r703, [%rd5+6152];
	bra.uni 	$L__BB5_11;
$L__BB5_10:
	ld.global.u32 	%r705, [%rd4+6144];
	ld.global.u32 	%r704, [%rd4+6148];
	ld.global.u32 	%r703, [%rd4+6152];
$L__BB5_11:
	add.s32 	%r570, %r3, 768;
	setp.lt.s32 	%p90, %r570, %r9;
	@%p90 bra 	$L__BB5_13;
	ld.global.u32 	%r702, [%rd5+9216];
	ld.global.u32 	%r701, [%rd5+9220];
	ld.global.u32 	%r700, [%rd5+9224];
	bra.uni 	$L__BB5_14;
$L__BB5_13:
	ld.global.u32 	%r702, [%rd4+9216];
	ld.global.u32 	%r701, [%rd4+9220];
	ld.global.u32 	%r700, [%rd4+9224];
$L__BB5_14:
	or.b32  	%r571, %r3, 1024;
	setp.lt.s32 	%p91, %r571, %r9;
	@%p91 bra 	$L__BB5_16;
	ld.global.u32 	%r699, [%rd5+12288];
	ld.global.u32 	%r698, [%rd5+12292];
	ld.global.u32 	%r697, [%rd5+12296];
	bra.uni 	$L__BB5_32;
$L__BB5_16:
	ld.global.u32 	%r699, [%rd4+12288];
	ld.global.u32 	%r698, [%rd4+12292];
	ld.global.u32 	%r697, [%rd4+12296];
	bra.uni 	$L__BB5_32;
$L__BB5_17:
	cvt.u64.u32 	%rd60, %r4;
	cvt.u64.u32 	%rd61, %r6;
	add.s64 	%rd62, %rd61, %rd60;
	cvt.u64.u32 	%rd63, %r5;
	add.s64 	%rd64, %rd60, %rd63;
	cvt.u64.u32 	%rd65, %r7;
	add.s64 	%rd66, %rd64, %rd65;
	setp.ge.s32 	%p92, %r3, %r9;
	cvt.u64.u32 	%rd67, %r3;
	add.s64 	%rd68, %rd62, %rd67;
	mad.lo.s64 	%rd6, %rd68, 12, %rd1;
	sub.s32 	%r572, %r3, %r9;
	cvt.s64.s32 	%rd69, %r572;
	add.s64 	%rd70, %rd66, %rd69;
	mad.lo.s64 	%rd7, %rd70, 12, %rd1;
	@%p92 bra 	$L__BB5_19;
	ld.global.u32 	%r711, [%rd6];
	ld.global.u32 	%r710, [%rd6+4];
	ld.global.u32 	%r709, [%rd6+8];
	bra.uni 	$L__BB5_20;
$L__BB5_19:
	ld.global.u32 	%r711, [%rd7];
	ld.global.u32 	%r710, [%rd7+4];
	ld.global.u32 	%r709, [%rd7+8];
$L__BB5_20:
	add.s32 	%r573, %r3, 256;
	setp.lt.s32 	%p93, %r573, %r9;
	@%p93 bra 	$L__BB5_22;
	ld.global.u32 	%r708, [%rd7+3072];
	ld.global.u32 	%r707, [%rd7+3076];
	ld.global.u32 	%r706, [%rd7+3080];
	bra.uni 	$L__BB5_23;
$L__BB5_22:
	ld.global.u32 	%r708, [%rd6+3072];
	ld.global.u32 	%r707, [%rd6+3076];
	ld.global.u32 	%r706, [%rd6+3080];
$L__BB5_23:
	add.s32 	%r574, %r3, 512;
	setp.lt.s32 	%p94, %r574, %r9;
	@%p94 bra 	$L__BB5_25;
	ld.global.u32 	%r705, [%rd7+6144];
	ld.global.u32 	%r704, [%rd7+6148];
	ld.global.u32 	%r703, [%rd7+6152];
	bra.uni 	$L__BB5_26;
$L__BB5_25:
	ld.global.u32 	%r705, [%rd6+6144];
	ld.global.u32 	%r704, [%rd6+6148];
	ld.global.u32 	%r703, [%rd6+6152];
$L__BB5_26:
	add.s32 	%r575, %r3, 768;
	setp.lt.s32 	%p95, %r575, %r9;
	@%p95 bra 	$L__BB5_28;
	ld.global.u32 	%r702, [%rd7+9216];
	ld.global.u32 	%r701, [%rd7+9220];
	ld.global.u32 	%r700, [%rd7+9224];
	bra.uni 	$L__BB5_29;
$L__BB5_28:
	ld.global.u32 	%r702, [%rd6+9216];
	ld.global.u32 	%r701, [%rd6+9220];
	ld.global.u32 	%r700, [%rd6+9224];
$L__BB5_29:
	or.b32  	%r576, %r3, 1024;
	setp.lt.s32 	%p96, %r576, %r9;
	@%p96 bra 	$L__BB5_31;
	ld.global.u32 	%r699, [%rd7+12288];
	ld.global.u32 	%r698, [%rd7+12292];
	ld.global.u32 	%r697, [%rd7+12296];
	bra.uni 	$L__BB5_32;
$L__BB5_31:
	ld.global.u32 	%r699, [%rd6+12288];
	ld.global.u32 	%r698, [%rd6+12292];
	ld.global.u32 	%r697, [%rd6+12296];
$L__BB5_32:
	sub.s32 	%r577, %r8, %r7;
	mov.u32 	%r578, _ZZN3cub18CUB_300001_SM_10006detail10merge_sort26DeviceMergeSortMergeKernelINS2_10policy_hubIN6thrust24THRUST_300001_SM_1000_NS6detail15normal_iteratorINS6_10device_ptrI5FilmeEEEEE9Policy600ESC_PNS0_8NullTypeESC_SG_j13CompareFilmesSA_SF_EEvbT2_T3_T4_PT6_PT7_T5_PSK_SK_NS1_7vsmem_tEE19static_temp_storage;
	mad.lo.s32 	%r579, %r3, 12, %r578;
	st.shared.u32 	[%r579], %r711;
	st.shared.u32 	[%r579+4], %r710;
	st.shared.u32 	[%r579+8], %r709;
	st.shared.u32 	[%r579+3072], %r708;
	st.shared.u32 	[%r579+3076], %r707;
	st.shared.u32 	[%r579+3080], %r706;
	st.shared.u32 	[%r579+6144], %r705;
	st.shared.u32 	[%r579+6148], %r704;
	st.shared.u32 	[%r579+6152], %r703;
	st.shared.u32 	[%r579+9216], %r702;
	st.shared.u32 	[%r579+9220], %r701;
	st.shared.u32 	[%r579+9224], %r700;
	st.shared.u32 	[%r579+12288], %r699;
	st.shared.u32 	[%r579+12292], %r698;
	st.shared.u32 	[%r579+12296], %r697;
	bar.sync 	0;
	// begin inline asm
	griddepcontrol.launch_dependents;
	// end inline asm
	add.s32 	%r109, %r577, %r9;
	mul.lo.s32 	%r580, %r3, 5;
	min.s32 	%r110, %r580, %r109;
	setp.lt.s32 	%p97, %r110, %r577;
	sub.s32 	%r581, %r110, %r577;
	selp.b32 	%r714, 0, %r581, %p97;
	min.s32 	%r712, %r9, %r110;
	setp.ge.s32 	%p98, %r714, %r712;
	@%p98 bra 	$L__BB5_35;
	add.s32 	%r113, %r110, %r9;
$L__BB5_34:
	sub.s32 	%r582, %r712, %r714;
	shr.u32 	%r583, %r582, 31;
	add.s32 	%r584, %r582, %r583;
	shr.s32 	%r585, %r584, 1;
	add.s32 	%r586, %r585, %r714;
	mad.lo.s32 	%r588, %r586, 12, %r578;
	ld.shared.u32 	%r589, [%r588+4];
	not.b32 	%r590, %r586;
	add.s32 	%r591, %r113, %r590;
	mad.lo.s32 	%r592, %r591, 12, %r578;
	ld.shared.u32 	%r593, [%r592+4];
	setp.lt.s32 	%p99, %r593, %r589;
	add.s32 	%r594, %r586, 1;
	selp.b32 	%r714, %r714, %r594, %p99;
	selp.b32 	%r712, %r586, %r712, %p99;
	setp.lt.s32 	%p100, %r714, %r712;
	@%p100 bra 	$L__BB5_34;
$L__BB5_35:
	sub.s32 	%r595, %r110, %r714;
	add.s32 	%r119, %r595, %r9;
	mad.lo.s32 	%r120, %r119, 12, %r578;
	ld.shared.u32 	%r717, [%r120+8];
	ld.shared.u32 	%r716, [%r120+4];
	ld.shared.u32 	%r715, [%r120];
	mad.lo.s32 	%r124, %r714, 12, %r578;
	ld.shared.u32 	%r726, [%r124+8];
	ld.shared.u32 	%r725, [%r124+4];
	ld.shared.u32 	%r724, [%r124];
	setp.ge.s32 	%p102, %r119, %r109;
	mov.pred 	%p126, 0;
	@%p102 bra 	$L__BB5_37;
	setp.ge.s32 	%p103, %r714, %r9;
	setp.lt.s32 	%p104, %r716, %r725;
	or.pred  	%p126, %p103, %p104;
$L__BB5_37:
	selp.b32 	%r128, %r717, %r726, %p126;
	selp.b32 	%r129, %r716, %r725, %p126;
	selp.b32 	%r130, %r715, %r724, %p126;
	selp.u32 	%r597, 1, 0, %p126;
	add.s32 	%r131, %r119, %r597;
	not.pred 	%p105, %p126;
	selp.u32 	%r598, 1, 0, %p105;
	add.s32 	%r132, %r714, %r598;
	@%p105 bra 	$L__BB5_39;
	ld.shared.u32 	%r715, [%r120+12];
	ld.shared.u32 	%r716, [%r120+16];
	ld.shared.u32 	%r717, [%r120+20];
	bra.uni 	$L__BB5_40;
$L__BB5_39:
	ld.shared.u32 	%r724, [%r124+12];
	ld.shared.u32 	%r725, [%r124+16];
	ld.shared.u32 	%r726, [%r124+20];
$L__BB5_40:
	setp.ge.s32 	%p107, %r131, %r109;
	mov.pred 	%p127, 0;
	@%p107 bra 	$L__BB5_42;
	setp.ge.s32 	%p108, %r132, %r9;
	setp.lt.s32 	%p109, %r716, %r725;
	or.pred  	%p127, %p108, %p109;
$L__BB5_42:
	selp.b32 	%r145, %r717, %r726, %p127;
	selp.b32 	%r146, %r716, %r725, %p127;
	selp.b32 	%r147, %r715, %r724, %p127;
	selp.u32 	%r599, 1, 0, %p127;
	add.s32 	%r148, %r131, %r599;
	not.pred 	%p110, %p127;
	selp.u32 	%r600, 1, 0, %p110;
	add.s32 	%r149, %r132, %r600;
	@%p127 bra 	$L__BB5_44;
	mad.lo.s32 	%r602, %r149, 12, %r578;
	ld.shared.u32 	%r724, [%r602];
	ld.shared.u32 	%r725, [%r602+4];
	ld.shared.u32 	%r726, [%r602+8];
	bra.uni 	$L__BB5_45;
$L__BB5_44:
	mad.lo.s32 	%r604, %r148, 12, %r578;
	ld.shared.u32 	%r715, [%r604];
	ld.shared.u32 	%r716, [%r604+4];
	ld.shared.u32 	%r717, [%r604+8];
$L__BB5_45:
	setp.ge.s32 	%p112, %r148, %r109;
	mov.pred 	%p128, 0;
	@%p112 bra 	$L__BB5_47;
	setp.ge.s32 	%p113, %r149, %r9;
	setp.lt.s32 	%p114, %r716, %r725;
	or.pred  	%p128, %p113, %p114;
$L__BB5_47:
	selp.b32 	%r162, %r717, %r726, %p128;
	selp.b32 	%r163, %r716, %r725, %p128;
	selp.b32 	%r164, %r715, %r724, %p128;
	selp.u32 	%r605, 1, 0, %p128;
	add.s32 	%r165, %r148, %r605;
	not.pred 	%p115, %p128;
	selp.u32 	%r606, 1, 0, %p115;
	add.s32 	%r166, %r149, %r606;
	@%p128 bra 	$L__BB5_49;
	mad.lo.s32 	%r608, %r166, 12, %r578;
	ld.shared.u32 	%r724, [%r608];
	ld.shared.u32 	%r725, [%r608+4];
	ld.shared.u32 	%r726, [%r608+8];
	bra.uni 	$L__BB5_50;
$L__BB5_49:
	mad.lo.s32 	%r610, %r165, 12, %r578;
	ld.shared.u32 	%r715, [%r610];
	ld.shared.u32 	%r716, [%r610+4];
	ld.shared.u32 	%r717, [%r610+8];
$L__BB5_50:
	setp.ge.s32 	%p117, %r165, %r109;
	mov.pred 	%p129, 0;
	@%p117 bra 	$L__BB5_52;
	setp.ge.s32 	%p118, %r166, %r9;
	setp.lt.s32 	%p119, %r716, %r725;
	or.pred  	%p129, %p118, %p119;
$L__BB5_52:
	selp.b32 	%r179, %r717, %r726, %p129;
	selp.b32 	%r180, %r716, %r725, %p129;
	selp.b32 	%r181, %r715, %r724, %p129;
	selp.u32 	%r611, 1, 0, %p129;
	add.s32 	%r182, %r165, %r611;
	not.pred 	%p120, %p129;
	selp.u32 	%r612, 1, 0, %p120;
	add.s32 	%r183, %r166, %r612;
	@%p129 bra 	$L__BB5_54;
	mad.lo.s32 	%r614, %r183, 12, %r578;
	ld.shared.u32 	%r724, [%r614];
	ld.shared.u32 	%r725, [%r614+4];
	ld.shared.u32 	%r726, [%r614+8];
	bra.uni 	$L__BB5_55;
$L__BB5_54:
	mad.lo.s32 	%r616, %r182, 12, %r578;
	ld.shared.u32 	%r715, [%r616];
	ld.shared.u32 	%r716, [%r616+4];
	ld.shared.u32 	%r717, [%r616+8];
$L__BB5_55:
	setp.ge.s32 	%p122, %r182, %r109;
	mov.pred 	%p130, 0;
	@%p122 bra 	$L__BB5_57;
	setp.ge.s32 	%p123, %r183, %r9;
	setp.lt.s32 	%p124, %r716, %r725;
	or.pred  	%p130, %p123, %p124;
$L__BB5_57:
	setp.eq.s16 	%p125, %rs1, 0;
	selp.b32 	%r196, %r717, %r726, %p130;
	selp.b32 	%r197, %r716, %r725, %p130;
	selp.b32 	%r198, %r715, %r724, %p130;
	bar.sync 	0;
	@%p125 bra 	$L__BB5_59;
	cvt.u64.u32 	%rd71, %r2;
	// begin inline asm
	mov.u32 %r617, %laneid;
	// end inline asm
	shr.u32 	%r618, %r3, 5;
	mul.lo.s32 	%r619, %r618, 160;
	mad.lo.s32 	%r620, %r617, 5, %r619;
	mad.lo.s32 	%r622, %r620, 12, %r578;
	st.shared.u32 	[%r622], %r130;
	st.shared.u32 	[%r622+4], %r129;
	st.shared.u32 	[%r622+8], %r128;
	st.shared.u32 	[%r622+12], %r147;
	st.shared.u32 	[%r622+16], %r146;
	st.shared.u32 	[%r622+20], %r145;
	st.shared.u32 	[%r622+24], %r164;
	st.shared.u32 	[%r622+28], %r163;
	st.shared.u32 	[%r622+32], %r162;
	st.shared.u32 	[%r622+36], %r181;
	st.shared.u32 	[%r622+40], %r180;
	st.shared.u32 	[%r622+44], %r179;
	st.shared.u32 	[%r622+48], %r198;
	st.shared.u32 	[%r622+52], %r197;
	st.shared.u32 	[%r622+56], %r196;
	bar.warp.sync 	-1;
	shl.b32 	%r623, %r617, 2;
	sub.s32 	%r624, %r620, %r623;
	mad.lo.s32 	%r625, %r624, 12, %r578;
	ld.shared.u32 	%r626, [%r625];
	ld.shared.u32 	%r627, [%r625+4];
	ld.shared.u32 	%r628, [%r625+8];
	ld.shared.u32 	%r629, [%r625+384];
	ld.shared.u32 	%r630, [%r625+388];
	ld.shared.u32 	%r631, [%r625+392];
	ld.shared.u32 	%r632, [%r625+768];
	ld.shared.u32 	%r633, [%r625+772];
	ld.shared.u32 	%r634, [%r625+776];
	ld.shared.u32 	%r635, [%r625+1152];
	ld.shared.u32 	%r636, [%r625+1156];
	ld.shared.u32 	%r637, [%r625+1160];
	ld.shared.u32 	%r638, [%r625+1536];
	ld.shared.u32 	%r639, [%r625+1540];
	ld.shared.u32 	%r640, [%r625+1544];
	and.b32  	%r641, %r3, 31;
	and.b32  	%r642, %r3, 992;
	mul.lo.s32 	%r643, %r642, 5;
	or.b32  	%r644, %r643, %r641;
	cvt.u64.u32 	%rd72, %r644;
	add.s64 	%rd73, %rd72, %rd71;
	mad.lo.s64 	%rd74, %rd73, 12, %rd1;
	st.global.u32 	[%rd74], %r626;
	st.global.u32 	[%rd74+4], %r627;
	st.global.u32 	[%rd74+8], %r628;
	st.global.u32 	[%rd74+384], %r629;
	st.global.u32 	[%rd74+388], %r630;
	st.global.u32 	[%rd74+392], %r631;
	st.global.u32 	[%rd74+768], %r632;
	st.global.u32 	[%rd74+772], %r633;
	st.global.u32 	[%rd74+776], %r634;
	st.global.u32 	[%rd74+1152], %r635;
	st.global.u32 	[%rd74+1156], %r636;
	st.global.u32 	[%rd74+1160], %r637;
	st.global.u32 	[%rd74+1536], %r638;
	st.global.u32 	[%rd74+1540], %r639;
	st.global.u32 	[%rd74+1544], %r640;
	bra.uni 	$L__BB5_151;
$L__BB5_59:
	// begin inline asm
	mov.u32 %r645, %laneid;
	// end inline asm
	shr.u32 	%r646, %r3, 5;
	mul.lo.s32 	%r647, %r646, 160;
	mad.lo.s32 	%r648, %r645, 5, %r647;
	mad.lo.s32 	%r650, %r648, 12, %r578;
	st.shared.u32 	[%r650], %r130;
	st.shared.u32 	[%r650+4], %r129;
	st.shared.u32 	[%r650+8], %r128;
	st.shared.u32 	[%r650+12], %r147;
	st.shared.u32 	[%r650+16], %r146;
	st.shared.u32 	[%r650+20], %r145;
	st.shared.u32 	[%r650+24], %r164;
	st.shared.u32 	[%r650+28], %r163;
	st.shared.u32 	[%r650+32], %r162;
	st.shared.u32 	[%r650+36], %r181;
	st.shared.u32 	[%r650+40], %r180;
	st.shared.u32 	[%r650+44], %r179;
	st.shared.u32 	[%r650+48], %r198;
	st.shared.u32 	[%r650+52], %r197;
	st.shared.u32 	[%r650+56], %r196;
	bar.warp.sync 	-1;
	shl.b32 	%r651, %r645, 2;
	sub.s32 	%r652, %r648, %r651;
	mad.lo.s32 	%r653, %r652, 12, %r578;
	ld.shared.u32 	%r654, [%r653];
	ld.shared.u32 	%r655, [%r653+4];
	ld.shared.u32 	%r656, [%r653+8];
	ld.shared.u32 	%r657, [%r653+384];
	ld.shared.u32 	%r658, [%r653+388];
	ld.shared.u32 	%r659, [%r653+392];
	ld.shared.u32 	%r660, [%r653+768];
	ld.shared.u32 	%r661, [%r653+772];
	ld.shared.u32 	%r662, [%r653+776];
	ld.shared.u32 	%r663, [%r653+1152];
	ld.shared.u32 	%r664, [%r653+1156];
	ld.shared.u32 	%r665, [%r653+1160];
	ld.shared.u32 	%r666, [%r653+1536];
	ld.shared.u32 	%r667, [%r653+1540];
	ld.shared.u32 	%r668, [%r653+1544];
	and.b32  	%r669, %r3, 31;
	and.b32  	%r670, %r3, 992;
	mul.lo.s32 	%r671, %r670, 5;
	cvt.u64.u32 	%rd75, %r671;
	add.s32 	%r672, %r669, %r2;
	cvt.u64.u32 	%rd76, %r672;
	add.s64 	%rd77, %rd76, %rd75;
	mad.lo.s64 	%rd78, %rd77, 12, %rd3;
	st.global.u32 	[%rd78], %r654;
	st.global.u32 	[%rd78+4], %r655;
	st.global.u32 	[%rd78+8], %r656;
	st.global.u32 	[%rd78+384], %r657;
	st.global.u32 	[%rd78+388], %r658;
	st.global.u32 	[%rd78+392], %r659;
	st.global.u32 	[%rd78+768], %r660;
	st.global.u32 	[%rd78+772], %r661;
	st.global.u32 	[%rd78+776], %r662;
	st.global.u32 	[%rd78+1152], %r663;
	st.global.u32 	[%rd78+1156], %r664;
	st.global.u32 	[%rd78+1160], %r665;
	st.global.u32 	[%rd78+1536], %r666;
	st.global.u32 	[%rd78+1540], %r667;
	st.global.u32 	[%rd78+1544], %r668;
	bra.uni 	$L__BB5_151;
$L__BB5_60:
	mul.wide.u32 	%rd17, %r1, 4;
	add.s64 	%rd18, %rd2, %rd17;
	ld.global.u32 	%r442, [%rd18];
	ld.global.u32 	%r443, [%rd18+4];
	shr.u32 	%r444, %r439, 1;
	neg.s32 	%r445, %r439;
	and.b32  	%r446, %r1, %r445;
	mul.lo.s32 	%r199, %r446, 1280;
	mul.lo.s32 	%r200, %r444, 1280;
	sub.s32 	%r447, %r1, %r446;
	mul.lo.s32 	%r448, %r447, 1280;
	sub.s32 	%r201, %r442, %r199;
	sub.s32 	%r449, %r443, %r199;
	sub.s32 	%r450, %r438, %r199;
	max.u32 	%r451, %r450, %r200;
	sub.s32 	%r452, %r451, %r200;
	sub.s32 	%r453, %r448, %r201;
	min.u32 	%r202, %r453, %r452;
	max.u32 	%r454, %r448, -1281;
	not.b32 	%r455, %r454;
	add.s32 	%r456, %r448, %r455;
	sub.s32 	%r457, %r456, %r449;
	or.b32  	%r458, %r1, %r445;
	setp.eq.s32 	%p22, %r458, -1;
	min.u32 	%r459, %r200, %r450;
	selp.b32 	%r460, %r459, %r449, %p22;
	selp.b32 	%r461, %r200, %r457, %p22;
	min.u32 	%r462, %r461, %r452;
	sub.s32 	%r203, %r460, %r201;
	sub.s32 	%r204, %r462, %r202;
	// begin inline asm
	griddepcontrol.wait;
	// end inline asm
	setp.eq.s16 	%p23, %rs1, 0;
	@%p23 bra 	$L__BB5_81;
	cvt.u64.u32 	%rd19, %r199;
	cvt.u64.u32 	%rd20, %r201;
	add.s64 	%rd21, %rd20, %rd19;
	cvt.u64.u32 	%rd22, %r200;
	add.s64 	%rd23, %rd19, %rd22;
	cvt.u64.u32 	%rd24, %r202;
	add.s64 	%rd25, %rd23, %rd24;
	add.s32 	%r205, %r204, %r203;
	setp.ge.s32 	%p24, %r3, %r205;
	cvt.u64.u32 	%rd26, %r3;
	add.s64 	%rd27, %rd21, %rd26;
	mad.lo.s64 	%rd8, %rd27, 12, %rd3;
	sub.s32 	%r464, %r3, %r203;
	cvt.s64.s32 	%rd28, %r464;
	add.s64 	%rd29, %rd25, %rd28;
	mad.lo.s64 	%rd9, %rd29, 12, %rd3;
	@%p24 bra 	$L__BB5_65;
	setp.ge.s32 	%p25, %r3, %r203;
	@%p25 bra 	$L__BB5_64;
	ld.global.u32 	%r777, [%rd8];
	ld.global.u32 	%r776, [%rd8+4];
	ld.global.u32 	%r775, [%rd8+8];
	bra.uni 	$L__BB5_65;
$L__BB5_64:
	ld.global.u32 	%r777, [%rd9];
	ld.global.u32 	%r776, [%rd9+4];
	ld.global.u32 	%r775, [%rd9+8];
$L__BB5_65:
	add.s32 	%r215, %r3, 256;
	setp.ge.s32 	%p26, %r215, %r205;
	@%p26 bra 	$L__BB5_69;
	setp.lt.s32 	%p27, %r215, %r203;
	@%p27 bra 	$L__BB5_68;
	ld.global.u32 	%r774, [%rd9+3072];
	ld.global.u32 	%r773, [%rd9+3076];
	ld.global.u32 	%r772, [%rd9+3080];
	bra.uni 	$L__BB5_69;
$L__BB5_68:
	ld.global.u32 	%r774, [%rd8+3072];
	ld.global.u32 	%r773, [%rd8+3076];
	ld.global.u32 	%r772, [%rd8+3080];
$L__BB5_69:
	add.s32 	%r225, %r3, 512;
	setp.ge.s32 	%p28, %r225, %r205;
	@%p28 bra 	$L__BB5_73;
	setp.lt.s32 	%p29, %r225, %r203;
	@%p29 bra 	$L__BB5_72;
	ld.global.u32 	%r771, [%rd9+6144];
	ld.global.u32 	%r770, [%rd9+6148];
	ld.global.u32 	%r769, [%rd9+6152];
	bra.uni 	$L__BB5_73;
$L__BB5_72:
	ld.global.u32 	%r771, [%rd8+6144];
	ld.global.u32 	%r770, [%rd8+6148];
	ld.global.u32 	%r769, [%rd8+6152];
$L__BB5_73:
	add.s32 	%r235, %r3, 768;
	setp.ge.s32 	%p30, %r235, %r205;
	@%p30 bra 	$L__BB5_77;
	setp.lt.s32 	%p31, %r235, %r203;
	@%p31 bra 	$L__BB5_76;
	ld.global.u32 	%r768, [%rd9+9216];
	ld.global.u32 	%r767, [%rd9+9220];
	ld.global.u32 	%r766, [%rd9+9224];
	bra.uni 	$L__BB5_77;
$L__BB5_76:
	ld.global.u32 	%r768, [%rd8+9216];
	ld.global.u32 	%r767, [%rd8+9220];
	ld.global.u32 	%r766, [%rd8+9224];
$L__BB5_77:
	or.b32  	%r245, %r3, 1024;
	setp.ge.s32 	%p32, %r245, %r205;
	@%p32 bra 	$L__BB5_101;
	setp.lt.s32 	%p33, %r245, %r203;
	@%p33 bra 	$L__BB5_80;
	ld.global.u32 	%r765, [%rd9+12288];
	ld.global.u32 	%r764, [%rd9+12292];
	ld.global.u32 	%r763, [%rd9+12296];
	bra.uni 	$L__BB5_101;
$L__BB5_80:
	ld.global.u32 	%r765, [%rd8+12288];
	ld.global.u32 	%r764, [%rd8+12292];
	ld.global.u32 	%r763, [%rd8+12296];
	bra.uni 	$L__BB5_101;
$L__BB5_81:
	cvt.u64.u32 	%rd30, %r199;
	cvt.u64.u32 	%rd31, %r201;
	add.s64 	%rd32, %rd31, %rd30;
	cvt.u64.u32 	%rd33, %r200;
	add.s64 	%rd34, %rd30, %rd33;
	cvt.u64.u32 	%rd35, %r202;
	add.s64 	%rd36, %rd34, %rd35;
	add.s32 	%r252, %r204, %r203;
	setp.ge.s32 	%p34, %r3, %r252;
	cvt.u64.u32 	%rd37, %r3;
	add.s64 	%rd38, %rd32, %rd37;
	mad.lo.s64 	%rd10, %rd38, 12, %rd1;
	sub.s32 	%r470, %r3, %r203;
	cvt.s64.s32 	%rd39, %r470;
	add.s64 	%rd40, %rd36, %rd39;
	mad.lo.s64 	%rd11, %rd40, 12, %rd1;
	@%p34 bra 	$L__BB5_85;
	setp.ge.s32 	%p35, %r3, %r203;
	@%p35 bra 	$L__BB5_84;
	ld.global.u32 	%r777, [%rd10];
	ld.global.u32 	%r776, [%rd10+4];
	ld.global.u32 	%r775, [%rd10+8];
	bra.uni 	$L__BB5_85;
$L__BB5_84:
	ld.global.u32 	%r777, [%rd11];
	ld.global.u32 	%r776, [%rd11+4];
	ld.global.u32 	%r775, [%rd11+8];
$L__BB5_85:
	add.s32 	%r262, %r3, 256;
	setp.ge.s32 	%p36, %r262, %r252;
	@%p36 bra 	$L__BB5_89;
	setp.lt.s32 	%p37, %r262, %r203;
	@%p37 bra 	$L__BB5_88;
	ld.global.u32 	%r774, [%rd11+3072];
	ld.global.u32 	%r773, [%rd11+3076];
	ld.global.u32 	%r772, [%rd11+3080];
	bra.uni 	$L__BB5_89;
$L__BB5_88:
	ld.global.u32 	%r774, [%rd10+3072];
	ld.global.u32 	%r773, [%rd10+3076];
	ld.global.u32 	%r772, [%rd10+3080];
$L__BB5_89:
	add.s32 	%r272, %r3, 512;
	setp.ge.s32 	%p38, %r272, %r252;
	@%p38 bra 	$L__BB5_93;
	setp.lt.s32 	%p39, %r272, %r203;
	@%p39 bra 	$L__BB5_92;
	ld.global.u32 	%r771, [%rd11+6144];
	ld.global.u32 	%r770, [%rd11+6148];
	ld.global.u32 	%r769, [%rd11+6152];
	bra.uni 	$L__BB5_93;
$L__BB5_92:
	ld.global.u32 	%r771, [%rd10+6144];
	ld.global.u32 	%r770, [%rd10+6148];
	ld.global.u32 	%r769, [%rd10+6152];
$L__BB5_93:
	add.s32 	%r282, %r3, 768;
	setp.ge.s32 	%p40, %r282, %r252;
	@%p40 bra 	$L__BB5_97;
	setp.lt.s32 	%p41, %r282, %r203;
	@%p41 bra 	$L__BB5_96;
	ld.global.u32 	%r768, [%rd11+9216];
	ld.global.u32 	%r767, [%rd11+9220];
	ld.global.u32 	%r766, [%rd11+9224];
	bra.uni 	$L__BB5_97;
$L__BB5_96:
	ld.global.u32 	%r768, [%rd10+9216];
	ld.global.u32 	%r767, [%rd10+9220];
	ld.global.u32 	%r766, [%rd10+9224];
$L__BB5_97:
	or.b32  	%r292, %r3, 1024;
	setp.ge.s32 	%p42, %r292, %r252;
	@%p42 bra 	$L__BB5_101;
	setp.lt.s32 	%p43, %r292, %r203;
	@%p43 bra 	$L__BB5_100;
	ld.global.u32 	%r765, [%rd11+12288];
	ld.global.u32 	%r764, [%rd11+12292];
	ld.global.u32 	%r763, [%rd11+12296];
	bra.uni 	$L__BB5_101;
$L__BB5_100:
	ld.global.u32 	%r765, [%rd10+12288];
	ld.global.u32 	%r764, [%rd10+12292];
	ld.global.u32 	%r763, [%rd10+12296];
$L__BB5_101:
	mov.u32 	%r475, _ZZN3cub18CUB_300001_SM_10006detail10merge_sort26DeviceMergeSortMergeKernelINS2_10policy_hubIN6thrust24THRUST_300001_SM_1000_NS6detail15normal_iteratorINS6_10device_ptrI5FilmeEEEEE9Policy600ESC_PNS0_8NullTypeESC_SG_j13CompareFilmesSA_SF_EEvbT2_T3_T4_PT6_PT7_T5_PSK_SK_NS1_7vsmem_tEE19static_temp_storage;
	mad.lo.s32 	%r476, %r3, 12, %r475;
	st.shared.u32 	[%r476], %r777;
	st.shared.u32 	[%r476+4], %r776;
	st.shared.u32 	[%r476+8], %r775;
	st.shared.u32 	[%r476+3072], %r774;
	st.shared.u32 	[%r476+3076], %r773;
	st.shared.u32 	[%r476+3080], %r772;
	st.shared.u32 	[%r476+6144], %r771;
	st.shared.u32 	[%r476+6148], %r770;
	st.shared.u32 	[%r476+6152], %r769;
	st.shared.u32 	[%r476+9216], %r768;
	st.shared.u32 	[%r476+9220], %r767;
	st.shared.u32 	[%r476+9224], %r766;
	st.shared.u32 	[%r476+12288], %r765;
	st.shared.u32 	[%r476+12292], %r764;
	st.shared.u32 	[%r476+12296], %r763;
	bar.sync 	0;
	// begin inline asm
	griddepcontrol.launch_dependents;
	// end inline asm
	add.s32 	%r314, %r204, %r203;
	mul.lo.s32 	%r477, %r3, 5;
	min.s32 	%r315, %r477, %r314;
	setp.lt.s32 	%p44, %r315, %r204;
	sub.s32 	%r478, %r315, %r204;
	selp.b32 	%r780, 0, %r478, %p44;
	min.s32 	%r778, %r203, %r315;
	setp.ge.s32 	%p45, %r780, %r778;
	@%p45 bra 	$L__BB5_104;
	add.s32 	%r318, %r315, %r203;
$L__BB5_103:
	sub.s32 	%r479, %r778, %r780;
	shr.u32 	%r480, %r479, 31;
	add.s32 	%r481, %r479, %r480;
	shr.s32 	%r482, %r481, 1;
	add.s32 	%r483, %r482, %r780;
	mad.lo.s32 	%r485, %r483, 12, %r475;
	ld.shared.u32 	%r486, [%r485+4];
	not.b32 	%r487, %r483;
	add.s32 	%r488, %r318, %r487;
	mad.lo.s32 	%r489, %r488, 12, %r475;
	ld.shared.u32 	%r490, [%r489+4];
	setp.lt.s32 	%p46, %r490, %r486;
	add.s32 	%r491, %r483, 1;
	selp.b32 	%r780, %r780, %r491, %p46;
	selp.b32 	%r778, %r483, %r778, %p46;
	setp.lt.s32 	%p47, %r780, %r778;
	@%p47 bra 	$L__BB5_103;
$L__BB5_104:
	sub.s32 	%r492, %r315, %r780;
	add.s32 	%r324, %r492, %r203;
	mad.lo.s32 	%r325, %r324, 12, %r475;
	ld.shared.u32 	%r783, [%r325+8];
	ld.shared.u32 	%r782, [%r325+4];
	ld.shared.u32 	%r781, [%r325];
	mad.lo.s32 	%r329, %r780, 12, %r475;
	ld.shared.u32 	%r792, [%r329+8];
	ld.shared.u32 	%r791, [%r329+4];
	ld.shared.u32 	%r790, [%r329];
	setp.ge.s32 	%p49, %r324, %r314;
	mov.pred 	%p131, 0;
	@%p49 bra 	$L__BB5_106;
	setp.ge.s32 	%p50, %r780, %r203;
	setp.lt.s32 	%p51, %r782, %r791;
	or.pred  	%p131, %p50, %p51;
$L__BB5_106:
	selp.b32 	%r333, %r783, %r792, %p131;
	selp.b32 	%r334, %r782, %r791, %p131;
	selp.b32 	%r335, %r781, %r790, %p131;
	selp.u32 	%r494, 1, 0, %p131;
	add.s32 	%r336, %r324, %r494;
	not.pred 	%p52, %p131;
	selp.u32 	%r495, 1, 0, %p52;
	add.s32 	%r337, %r780, %r495;
	@%p52 bra 	$L__BB5_108;
	ld.shared.u32 	%r781, [%r325+12];
	ld.shared.u32 	%r782, [%r325+16];
	ld.shared.u32 	%r783, [%r325+20];
	bra.uni 	$L__BB5_109;
$L__BB5_108:
	ld.shared.u32 	%r790, [%r329+12];
	ld.shared.u32 	%r791, [%r329+16];
	ld.shared.u32 	%r792, [%r329+20];
$L__BB5_109:
	setp.ge.s32 	%p54, %r336, %r314;
	mov.pred 	%p132, 0;
	@%p54 bra 	$L__BB5_111;
	setp.ge.s32 	%p55, %r337, %r203;
	setp.lt.s32 	%p56, %r782, %r791;
	or.pred  	%p132, %p55, %p56;
$L__BB5_111:
	selp.b32 	%r350, %r783, %r792, %p132;
	selp.b32 	%r351, %r782, %r791, %p132;
	selp.b32 	%r352, %r781, %r790, %p132;
	selp.u32 	%r496, 1, 0, %p132;
	add.s32 	%r353, %r336, %r496;
	not.pred 	%p57, %p132;
	selp.u32 	%r497, 1, 0, %p57;
	add.s32 	%r354, %r337, %r497;
	@%p132 bra 	$L__BB5_113;
	mad.lo.s32 	%r499, %r354, 12, %r475;
	ld.shared.u32 	%r790, [%r499];
	ld.shared.u32 	%r791, [%r499+4];
	ld.shared.u32 	%r792, [%r499+8];
	bra.uni 	$L__BB5_114;
$L__BB5_113:
	mad.lo.s32 	%r501, %r353, 12, %r475;
	ld.shared.u32 	%r781, [%r501];
	ld.shared.u32 	%r782, [%r501+4];
	ld.shared.u32 	%r783, [%r501+8];
$L__BB5_114:
	setp.ge.s32 	%p59, %r353, %r314;
	mov.pred 	%p133, 0;
	@%p59 bra 	$L__BB5_116;
	setp.ge.s32 	%p60, %r354, %r203;
	setp.lt.s32 	%p61, %r782, %r791;
	or.pred  	%p133, %p60, %p61;
$L__BB5_116:
	selp.b32 	%r367, %r783, %r792, %p133;
	selp.b32 	%r368, %r782, %r791, %p133;
	selp.b32 	%r369, %r781, %r790, %p133;
	selp.u32 	%r502, 1, 0, %p133;
	add.s32 	%r370, %r353, %r502;
	not.pred 	%p62, %p133;
	selp.u32 	%r503, 1, 0, %p62;
	add.s32 	%r371, %r354, %r503;
	@%p133 bra 	$L__BB5_118;
	mad.lo.s32 	%r505, %r371, 12, %r475;
	ld.shared.u32 	%r790, [%r505];
	ld.shared.u32 	%r791, [%r505+4];
	ld.shared.u32 	%r792, [%r505+8];
	bra.uni 	$L__BB5_119;
$L__BB5_118:
	mad.lo.s32 	%r507, %r370, 12, %r475;
	ld.shared.u32 	%r781, [%r507];
	ld.shared.u32 	%r782, [%r507+4];
	ld.shared.u32 	%r783, [%r507+8];
$L__BB5_119:
	setp.ge.s32 	%p64, %r370, %r314;
	mov.pred 	%p134, 0;
	@%p64 bra 	$L__BB5_121;
	setp.ge.s32 	%p65, %r371, %r203;
	setp.lt.s32 	%p66, %r782, %r791;
	or.pred  	%p134, %p65, %p66;
$L__BB5_121:
	selp.b32 	%r384, %r783, %r792, %p134;
	selp.b32 	%r385, %r782, %r791, %p134;
	selp.b32 	%r386, %r781, %r790, %p134;
	selp.u32 	%r508, 1, 0, %p134;
	add.s32 	%r387, %r370, %r508;
	not.pred 	%p67, %p134;
	selp.u32 	%r509, 1, 0, %p67;
	add.s32 	%r388, %r371, %r509;
	@%p134 bra 	$L__BB5_123;
	mad.lo.s32 	%r511, %r388, 12, %r475;
	ld.shared.u32 	%r790, [%r511];
	ld.shared.u32 	%r791, [%r511+4];
	ld.shared.u32 	%r792, [%r511+8];
	bra.uni 	$L__BB5_124;
$L__BB5_123:
	mad.lo.s32 	%r513, %r387, 12, %r475;
	ld.shared.u32 	%r781, [%r513];
	ld.shared.u32 	%r782, [%r513+4];
	ld.shared.u32 	%r783, [%r513+8];
$L__BB5_124:
	setp.ge.s32 	%p69, %r387, %r314;
	mov.pred 	%p135, 0;
	@%p69 bra 	$L__BB5_126;
	setp.ge.s32 	%p70, %r388, %r203;
	setp.lt.s32 	%p71, %r782, %r791;
	or.pred  	%p135, %p70, %p71;
$L__BB5_126:
	setp.eq.s16 	%p72, %rs1, 0;
	selp.b32 	%r401, %r783, %r792, %p135;
	selp.b32 	%r402, %r782, %r791, %p135;
	selp.b32 	%r403, %r781, %r790, %p135;
	bar.sync 	0;
	@%p72 bra 	$L__BB5_139;
	// begin inline asm
	mov.u32 %r514, %laneid;
	// end inline asm
	shr.u32 	%r515, %r3, 5;
	mul.lo.s32 	%r516, %r515, 160;
	mad.lo.s32 	%r517, %r514, 5, %r516;
	mad.lo.s32 	%r519, %r517, 12, %r475;
	st.shared.u32 	[%r519], %r335;
	st.shared.u32 	[%r519+4], %r334;
	st.shared.u32 	[%r519+8], %r333;
	st.shared.u32 	[%r519+12], %r352;
	st.shared.u32 	[%r519+16], %r351;
	st.shared.u32 	[%r519+20], %r350;
	st.shared.u32 	[%r519+24], %r369;
	st.shared.u32 	[%r519+28], %r368;
	st.shared.u32 	[%r519+32], %r367;
	st.shared.u32 	[%r519+36], %r386;
	st.shared.u32 	[%r519+40], %r385;
	st.shared.u32 	[%r519+44], %r384;
	st.shared.u32 	[%r519+48], %r403;
	st.shared.u32 	[%r519+52], %r402;
	st.shared.u32 	[%r519+56], %r401;
	bar.warp.sync 	-1;
	shl.b32 	%r520, %r514, 2;
	sub.s32 	%r521, %r517, %r520;
	mad.lo.s32 	%r522, %r521, 12, %r475;
	ld.shared.u32 	%r404, [%r522];
	ld.shared.u32 	%r405, [%r522+4];
	ld.shared.u32 	%r406, [%r522+8];
	ld.shared.u32 	%r407, [%r522+384];
	ld.shared.u32 	%r408, [%r522+388];
	ld.shared.u32 	%r409, [%r522+392];
	ld.shared.u32 	%r410, [%r522+768];
	ld.shared.u32 	%r411, [%r522+772];
	ld.shared.u32 	%r412, [%r522+776];
	ld.shared.u32 	%r413, [%r522+1152];
	ld.shared.u32 	%r414, [%r522+1156];
	ld.shared.u32 	%r415, [%r522+1160];
	ld.shared.u32 	%r416, [%r522+1536];
	ld.shared.u32 	%r417, [%r522+1540];
	ld.shared.u32 	%r418, [%r522+1544];
	setp.ne.s32 	%p73, %r3, 0;
	@%p73 bra 	$L__BB5_129;
	st.volatile.shared.u32 	[_ZZN3cub18CUB_300001_SM_10006detail10merge_sort26DeviceMergeSortMergeKernelINS2_10policy_hubIN6thrust24THRUST_300001_SM_1000_NS6detail15normal_iteratorINS6_10device_ptrI5FilmeEEEEE9Policy600ESC_PNS0_8NullTypeESC_SG_j13CompareFilmesSA_SF_EEvbT2_T3_T4_PT6_PT7_T5_PSK_SK_NS1_7vsmem_tEE19static_temp_storage+15360], %r314;
$L__BB5_129:
	bar.sync 	0;
	ld.volatile.shared.u32 	%r419, [_ZZN3cub18CUB_300001_SM_10006detail10merge_sort26DeviceMergeSortMergeKernelINS2_10policy_hubIN6thrust24THRUST_300001_SM_1000_NS6detail15normal_iteratorINS6_10device_ptrI5FilmeEEEEE9Policy600ESC_PNS0_8NullTypeESC_SG_j13CompareFilmesSA_SF_EEvbT2_T3_T4_PT6_PT7_T5_PSK_SK_NS1_7vsmem_tEE19static_temp_storage+15360];
	and.b32  	%r523, %r3, 31;
	and.b32  	%r524, %r3, 992;
	mul.lo.s32 	%r525, %r524, 5;
	or.b32  	%r420, %r525, %r523;
	setp.ge.s32 	%p74, %r420, %r419;
	cvt.u64.u32 	%rd41, %r420;
	cvt.u64.u32 	%rd42, %r2;
	add.s64 	%rd43, %rd41, %rd42;
	mad.lo.s64 	%rd12, %rd43, 12, %rd1;
	@%p74 bra 	$L__BB5_131;
	st.global.u32 	[%rd12], %r404;
	st.global.u32 	[%rd12+4], %r405;
	st.global.u32 	[%rd12+8], %r406;
$L__BB5_131:
	add.s32 	%r526, %r420, 32;
	setp.ge.s32 	%p75, %r526, %r419;
	@%p75 bra 	$L__BB5_133;
	st.global.u32 	[%rd12+384], %r407;
	st.global.u32 	[%rd12+388], %r408;
	st.global.u32 	[%rd12+392], %r409;
$L__BB5_133:
	add.s32 	%r527, %r420, 64;
	setp.ge.s32 	%p76, %r527, %r419;
	@%p76 bra 	$L__BB5_135;
	st.global.u32 	[%rd12+768], %r410;
	st.global.u32 	[%rd12+772], %r411;
	st.global.u32 	[%rd12+776], %r412;
$L__BB5_135:
	add.s32 	%r528, %r420, 96;
	setp.ge.s32 	%p77, %r528, %r419;
	@%p77 bra 	$L__BB5_137;
	st.global.u32 	[%rd12+1152], %r413;
	st.global.u32 	[%rd12+1156], %r414;
	st.global.u32 	[%rd12+1160], %r415;
$L__BB5_137:
	add.s32 	%r529, %r420, 128;
	setp.ge.s32 	%p78, %r529, %r419;
	@%p78 bra 	$L__BB5_151;
	st.global.u32 	[%rd12+1536], %r416;
	st.global.u32 	[%rd12+1540], %r417;
	st.global.u32 	[%rd12+1544], %r418;
	bra.uni 	$L__BB5_151;
$L__BB5_139:
	// begin inline asm
	mov.u32 %r530, %laneid;
	// end inline asm
	shr.u32 	%r531, %r3, 5;
	mul.lo.s32 	%r532, %r531, 160;
	mad.lo.s32 	%r533, %r530, 5, %r532;
	mad.lo.s32 	%r535, %r533, 12, %r475;
	st.shared.u32 	[%r535], %r335;
	st.shared.u32 	[%r535+4], %r334;
	st.shared.u32 	[%r535+8], %r333;
	st.shared.u32 	[%r535+12], %r352;
	st.shared.u32 	[%r535+16], %r351;
	st.shared.u32 	[%r535+20], %r350;
	st.shared.u32 	[%r535+24], %r369;
	st.shared.u32 	[%r535+28], %r368;
	st.shared.u32 	[%r535+32], %r367;
	st.shared.u32 	[%r535+36], %r386;
	st.shared.u32 	[%r535+40], %r385;
	st.shared.u32 	[%r535+44], %r384;
	st.shared.u32 	[%r535+48], %r403;
	st.shared.u32 	[%r535+52], %r402;
	st.shared.u32 	[%r535+56], %r401;
	bar.warp.sync 	-1;
	shl.b32 	%r536, %r530, 2;
	sub.s32 	%r537, %r533, %r536;
	mad.lo.s32 	%r538, %r537, 12, %r475;
	ld.shared.u32 	%r421, [%r538];
	ld.shared.u32 	%r422, [%r538+4];
	ld.shared.u32 	%r423, [%r538+8];
	ld.shared.u32 	%r424, [%r538+384];
	ld.shared.u32 	%r425, [%r538+388];
	ld.shared.u32 	%r426, [%r538+392];
	ld.shared.u32 	%r427, [%r538+768];
	ld.shared.u32 	%r428, [%r538+772];
	ld.shared.u32 	%r429, [%r538+776];
	ld.shared.u32 	%r430, [%r538+1152];
	ld.shared.u32 	%r431, [%r538+1156];
	ld.shared.u32 	%r432, [%r538+1160];
	ld.shared.u32 	%r433, [%r538+1536];
	ld.shared.u32 	%r434, [%r538+1540];
	ld.shared.u32 	%r435, [%r538+1544];
	setp.ne.s32 	%p79, %r3, 0;
	@%p79 bra 	$L__BB5_141;
	st.volatile.shared.u32 	[_ZZN3cub18CUB_300001_SM_10006detail10merge_sort26DeviceMergeSortMergeKernelINS2_10policy_hubIN6thrust24THRUST_300001_SM_1000_NS6detail15normal_iteratorINS6_10device_ptrI5FilmeEEEEE9Policy600ESC_PNS0_8NullTypeESC_SG_j13CompareFilmesSA_SF_EEvbT2_T3_T4_PT6_PT7_T5_PSK_SK_NS1_7vsmem_tEE19static_temp_storage+15360], %r314;
$L__BB5_141:
	bar.sync 	0;
	ld.volatile.shared.u32 	%r436, [_ZZN3cub18CUB_300001_SM_10006detail10merge_sort26DeviceMergeSortMergeKernelINS2_10policy_hubIN6thrust24THRUST_300001_SM_1000_NS6detail15normal_iteratorINS6_10device_ptrI5FilmeEEEEE9Policy600ESC_PNS0_8NullTypeESC_SG_j13CompareFilmesSA_SF_EEvbT2_T3_T4_PT6_PT7_T5_PSK_SK_NS1_7vsmem_tEE19static_temp_storage+15360];
	and.b32  	%r539, %r3, 31;
	and.b32  	%r540, %r3, 992;
	mul.lo.s32 	%r541, %r540, 5;
	cvt.u64.u32 	%rd44, %r541;
	or.b32  	%r437, %r541, %r539;
	add.s32 	%r542, %r539, %r2;
	cvt.u64.u32 	%rd45, %r542;
	add.s64 	%rd46, %rd45, %rd44;
	setp.ge.s32 	%p80, %r437, %r436;
	mad.lo.s64 	%rd13, %rd46, 12, %rd3;
	@%p80 bra 	$L__BB5_143;
	st.global.u32 	[%rd13], %r421;
	st.global.u32 	[%rd13+4], %r422;
	st.global.u32 	[%rd13+8], %r423;
$L__BB5_143:
	add.s32 	%r543, %r437, 32;
	setp.ge.s32 	%p81, %r543, %r436;
	@%p81 bra 	$L__BB5_145;
	st.global.u32 	[%rd13+384], %r424;
	st.global.u32 	[%rd13+388], %r425;
	st.global.u32 	[%rd13+392], %r426;
$L__BB5_145:
	add.s32 	%r544, %r437, 64;
	setp.ge.s32 	%p82, %r544, %r436;
	@%p82 bra 	$L__BB5_147;
	st.global.u32 	[%rd13+768], %r427;
	st.global.u32 	[%rd13+772], %r428;
	st.global.u32 	[%rd13+776], %r429;
$L__BB5_147:
	add.s32 	%r545, %r437, 96;
	setp.ge.s32 	%p83, %r545, %r436;
	@%p83 bra 	$L__BB5_149;
	st.global.u32 	[%rd13+1152], %r430;
	st.global.u32 	[%rd13+1156], %r431;
	st.global.u32 	[%rd13+1160], %r432;
$L__BB5_149:
	add.s32 	%r546, %r437, 128;
	setp.ge.s32 	%p84, %r546, %r436;
	@%p84 bra 	$L__BB5_151;
	st.global.u32 	[%rd13+1536], %r433;
	st.global.u32 	[%rd13+1540], %r434;
	st.global.u32 	[%rd13+1544], %r435;
$L__BB5_151:
	ret;

}
	// .globl	_ZN3cub18CUB_300001_SM_10006detail10merge_sort30DeviceMergeSortBlockSortKernelINS2_10policy_hubIN6thrust24THRUST_300001_SM_1000_NS6detail15normal_iteratorINS6_10device_ptrI5FilmeEEEEE9Policy600ESC_PNS0_8NullTypeESC_SG_m13CompareFilmesSA_SF_EEvbT0_T1_T2_T3_T4_PT6_PT7_T5_NS1_7vsmem_tE
.visible .entry _ZN3cub18CUB_300001_SM_10006detail10merge_sort30DeviceMergeSortBlockSortKernelINS2_10policy_hubIN6thrust24THRUST_300001_SM_1000_NS6detail15normal_iteratorINS6_10device_ptrI5FilmeEEEEE9Policy600ESC_PNS0_8NullTypeESC_SG_m13CompareFilmesSA_SF_EEvbT0_T1_T2_T3_T4_PT6_PT7_T5_NS1_7vsmem_tE(
	.param .u8 _ZN3cub18CUB_300001_SM_10006detail10merge_sort30DeviceMergeSortBlockSortKernelINS2_10policy_hubIN6thrust24THRUST_300001_SM_1000_NS6detail15normal_iteratorINS6_10device_ptrI5FilmeEEEEE9Policy600ESC_PNS0_8NullTypeESC_SG_m13CompareFilmesSA_SF_EEvbT0_T1_T2_T3_T4_PT6_PT7_T5_NS1_7vsmem_tE_param_0,
	.param .align 8 .b8 _ZN3cub18CUB_300001_SM_10006detail10merge_sort30DeviceMergeSortBlockSortKernelINS2_10policy_hubIN6thrust24THRUST_300001_SM_1000_NS6detail15normal_iteratorINS6_10device_ptrI5FilmeEEEEE9Policy600ESC_PNS0_8NullTypeESC_SG_m13CompareFilmesSA_SF_EEvbT0_T1_T2_T3_T4_PT6_PT7_T5_NS1_7vsmem_tE_param_1[8],
	.param .u64 .ptr .align 1 _ZN3cub18CUB_300001_SM_10006detail10merge_sort30DeviceMergeSortBlockSortKernelINS2_10policy_hubIN6thrust24THRUST_300001_SM_1000_NS6detail15normal_iteratorINS6_10device_ptrI5FilmeEEEEE9Policy600ESC_PNS0_8NullTypeESC_SG_m13CompareFilmesSA_SF_EEvbT0_T1_T2_T3_T4_PT6_PT7_T5_NS1_7vsmem_tE_param_2,
	.param .align 8 .b8 _ZN3cub18CUB_300001_SM_10006detail10merge_sort30DeviceMergeSortBlockSortKernelINS2_10policy_hubIN6thrust24THRUST_300001_SM_1000_NS6detail15normal_iteratorINS6_10device_ptrI5FilmeEEEEE9Policy600ESC_PNS0_8NullTypeESC_SG_m13CompareFilmesSA_SF_EEvbT0_T1_T2_T3_T4_PT6_PT7_T5_NS1_7vsmem_tE_param_3[8],
	.param .u64 .ptr .align 1 _ZN3cub18CUB_300001_SM_10006detail10merge_sort30DeviceMergeSortBlockSortKernelINS2_10policy_hubIN6thrust24THRUST_300001_SM_1000_NS6detail15normal_iteratorINS6_10device_ptrI5FilmeEEEEE9Policy600ESC_PNS0_8NullTypeESC_SG_m13CompareFilmesSA_SF_EEvbT0_T1_T2_T3_T4_PT6_PT7_T5_NS1_7vsmem_tE_param_4,
	.param .u64 _ZN3cub18CUB_300001_SM_10006detail10merge_sort30DeviceMergeSortBlockSortKernelINS2_10policy_hubIN6thrust24THRUST_300001_SM_1000_NS6detail15normal_iteratorINS6_10device_ptrI5FilmeEEEEE9Policy600ESC_PNS0_8NullTypeESC_SG_m13CompareFilmesSA_SF_EEvbT0_T1_T2_T3_T4_PT6_PT7_T5_NS1_7vsmem_tE_param_5,
	.param .u64 .ptr .align 1 _ZN3cub18CUB_300001_SM_10006detail10merge_sort30DeviceMergeSortBlockSortKernelINS2_10policy_hubIN6thrust24THRUST_300001_SM_1000_NS6detail15normal_iteratorINS6_10device_ptrI5FilmeEEEEE9Policy600ESC_PNS0_8NullTypeESC_SG_m13CompareFilmesSA_SF_EEvbT0_T1_T2_T3_T4_PT6_PT7_T5_NS1_7vsmem_tE_param_6,
	.param .u64 .ptr .align 1 _ZN3cub18CUB_300001_SM_10006detail10merge_sort30DeviceMergeSortBlockSortKernelINS2_10policy_hubIN6thrust24THRUST_300001_SM_1000_NS6detail15normal_iteratorINS6_10device_ptrI5FilmeEEEEE9Policy600ESC_PNS0_8NullTypeESC_SG_m13CompareFilmesSA_SF_EEvbT0_T1_T2_T3_T4_PT6_PT7_T5_NS1_7vsmem_tE_param_7,
	.param .align 1 .b8 _ZN3cub18CUB_300001_SM_10006detail10merge_sort30DeviceMergeSortBlockSortKernelINS2_10policy_hubIN6thrust24THRUST_300001_SM_1000_NS6detail15normal_iteratorINS6_10device_ptrI5FilmeEEEEE9Policy600ESC_PNS0_8NullTypeESC_SG_m13CompareFilmesSA_SF_EEvbT0_T1_T2_T3_T4_PT6_PT7_T5_NS1_7vsmem_tE_param_8[1],
	.param .align 8 .b8 _ZN3cub18CUB_300001_SM_10006detail10merge_sort30DeviceMergeSortBlockSortKernelINS2_10policy_hubIN6thrust24THRUST_300001_SM_1000_NS6detail15normal_iteratorINS6_10device_ptrI5FilmeEEEEE9Policy600ESC_PNS0_8NullTypeESC_SG_m13CompareFilmesSA_SF_EEvbT0_T1_T2_T3_T4_PT6_PT7_T5_NS1_7vsmem_tE_param_9[8]
)
.maxntid 256
{
	.reg .pred 	%p<137>;
	.reg .b16 	%rs<4>;
	.reg .b32 	%r<910>;
	.reg .b64 	%rd<35>;
	// demoted variable
	.shared .align 16 .b8 _ZZN3cub18CUB_300001_SM_10006detail10merge_sort30DeviceMergeSortBlockSortKernelINS2_10policy_hubIN6thrust24THRUST_300001_SM_1000_NS6detail15normal_iteratorINS6_10device_ptrI5FilmeEEEEE9Policy600ESC_PNS0_8NullTypeESC_SG_m13CompareFilmesSA_SF_EEvbT0_T1_T2_T3_T4_PT6_PT7_T5_NS1_7vsmem_tEE19static_temp_storage[15376];
	ld.param.u64 	%rd10, [_ZN3cub18CUB_300001_SM_10006detail10merge_sort30DeviceMergeSortBlockSortKernelINS2_10policy_hubIN6thrust24THRUST_300001_SM_1000_NS6detail15normal_iteratorINS6_10device_ptrI5FilmeEEEEE9Policy600ESC_PNS0_8NullTypeESC_SG_m13CompareFilmesSA_SF_EEvbT0_T1_T2_T3_T4_PT6_PT7_T5_NS1_7vsmem_tE_param_3];
	ld.param.u64 	%rd11, [_ZN3cub18CUB_300001_SM_10006detail10merge_sort30DeviceMergeSortBlockSortKernelINS2_10policy_hubIN6thrust24THRUST_300001_SM_1000_NS6detail15normal_iteratorINS6_10device_ptrI5FilmeEEEEE9Policy600ESC_PNS0_8NullTypeESC_SG_m13CompareFilmesSA_SF_EEvbT0_T1_T2_T3_T4_PT6_PT7_T5_NS1_7vsmem_tE_param_1];
	ld.param.u64 	%rd8, [_ZN3cub18CUB_300001_SM_10006detail10merge_sort30DeviceMergeSortBlockSortKernelINS2_10policy_hubIN6thrust24THRUST_300001_SM_1000_NS6detail15normal_iteratorINS6_10device_ptrI5FilmeEEEEE9Policy600ESC_PNS0_8NullTypeESC_SG_m13CompareFilmesSA_SF_EEvbT0_T1_T2_T3_T4_PT6_PT7_T5_NS1_7vsmem_tE_param_5];
	cvta.to.global.u64 	%rd1, %rd11;
	cvta.to.global.u64 	%rd2, %rd10;
	mov.u32 	%r493, %ctaid.x;
	cvt.u64.u32 	%rd12, %r493;
	mov.u32 	%r494, %nctaid.x;
	cvt.u64.u32 	%rd13, %r494;
	mul.wide.u32 	%rd3, %r493, 1280;
	add.s64 	%rd14, %rd13, -1;
	setp.le.u64 	%p21, %rd14, %rd12;
	@%p21 bra 	$L__BB6_51;
	// begin inline asm
	griddepcontrol.wait;
	// end inline asm
	mov.u32 	%r1, %tid.x;
	and.b32  	%r2, %r1, 31;
	and.b32  	%r561, %r1, 992;
	mul.lo.s32 	%r3, %r561, 5;
	or.b32  	%r562, %r3, %r2;
	cvt.u64.u32 	%rd24, %r562;
	add.s64 	%rd4, %rd3, %rd24;
	mad.lo.s64 	%rd25, %rd4, 12, %rd1;
	ld.global.u32 	%r563, [%rd25];
	ld.global.u32 	%r564, [%rd25+4];
	ld.global.u32 	%r565, [%rd25+8];
	ld.global.u32 	%r566, [%rd25+384];
	ld.global.u32 	%r567, [%rd25+388];
	ld.global.u32 	%r568, [%rd25+392];
	ld.global.u32 	%r569, [%rd25+768];
	ld.global.u32 	%r570, [%rd25+772];
	ld.global.u32 	%r571, [%rd25+776];
	ld.global.u32 	%r572, [%rd25+1152];
	ld.global.u32 	%r573, [%rd25+1156];
	ld.global.u32 	%r574, [%rd25+1160];
	ld.global.u32 	%r575, [%rd25+1536];
	ld.global.u32 	%r576, [%rd25+1540];
	ld.global.u32 	%r577, [%rd25+1544];
	// begin inline asm
	mov.u32 %r560, %laneid;
	// end inline asm
	shr.u32 	%r578, %r1, 5;
	mad.lo.s32 	%r579, %r578, 160, %r560;
	mov.u32 	%r580, _ZZN3cub18CUB_300001_SM_10006detail10merge_sort30DeviceMergeSortBlockSortKernelINS2_10policy_hubIN6thrust24THRUST_300001_SM_1000_NS6detail15normal_iteratorINS6_10device_ptrI5FilmeEEEEE9Policy600ESC_PNS0_8NullTypeESC_SG_m13CompareFilmesSA_SF_EEvbT0_T1_T2_T3_T4_PT6_PT7_T5_NS1_7vsmem_tEE19static_temp_storage;
	mad.lo.s32 	%r4, %r579, 12, %r580;
	st.shared.u32 	[%r4], %r563;
	st.shared.u32 	[%r4+4], %r564;
	st.shared.u32 	[%r4+8], %r565;
	st.shared.u32 	[%r4+384], %r566;
	st.shared.u32 	[%r4+388], %r567;
	st.shared.u32 	[%r4+392], %r568;
	st.shared.u32 	[%r4+768], %r569;
	st.shared.u32 	[%r4+772], %r570;
	st.shared.u32 	[%r4+776], %r571;
	st.shared.u32 	[%r4+1152], %r572;
	st.shared.u32 	[%r4+1156], %r573;
	st.shared.u32 	[%r4+1160], %r574;
	st.shared.u32 	[%r4+1536], %r575;
	st.shared.u32 	[%r4+1540], %r576;
	st.shared.u32 	[%r4+1544], %r577;
	bar.warp.sync 	-1;
	mad.lo.s32 	%r5, %r560, 48, %r4;
	ld.shared.u32 	%r691, [%r5];
	ld.shared.u32 	%r690, [%r5+4];
	ld.shared.u32 	%r689, [%r5+8];
	ld.shared.u32 	%r9, [%r5+12];
	ld.shared.u32 	%r10, [%r5+16];
	ld.shared.u32 	%r11, [%r5+20];
	ld.shared.u32 	%r673, [%r5+24];
	ld.shared.u32 	%r672, [%r5+28];
	ld.shared.u32 	%r671, [%r5+32];
	ld.shared.u32 	%r15, [%r5+36];
	ld.shared.u32 	%r16, [%r5+40];
	ld.shared.u32 	%r17, [%r5+44];
	ld.shared.u32 	%r18, [%r5+48];
	ld.shared.u32 	%r19, [%r5+52];
	ld.shared.u32 	%r20, [%r5+56];
	bar.sync 	0;
	// begin inline asm
	griddepcontrol.launch_dependents;
	// end inline asm
	setp.ge.s32 	%p87, %r10, %r690;
	mov.u32 	%r677, %r11;
	mov.u32 	%r678, %r10;
	mov.u32 	%r679, %r9;
	@%p87 bra 	$L__BB6_3;
	mov.u32 	%r677, %r689;
	mov.u32 	%r678, %r690;
	mov.u32 	%r679, %r691;
	mov.u32 	%r689, %r11;
	mov.u32 	%r690, %r10;
	mov.u32 	%r691, %r9;
$L__BB6_3:
	setp.ge.s32 	%p88, %r16, %r672;
	mov.u32 	%r683, %r17;
	mov.u32 	%r684, %r16;
	mov.u32 	%r685, %r15;
	@%p88 bra 	$L__BB6_5;
	mov.u32 	%r683, %r671;
	mov.u32 	%r684, %r672;
	mov.u32 	%r685, %r673;
	mov.u32 	%r671, %r17;
	mov.u32 	%r672, %r16;
	mov.u32 	%r673, %r15;
$L__BB6_5:
	setp.ge.s32 	%p89, %r672, %r678;
	mov.u32 	%r695, %r671;
	mov.u32 	%r696, %r672;
	mov.u32 	%r697, %r673;
	@%p89 bra 	$L__BB6_7;
	mov.u32 	%r695, %r677;
	mov.u32 	%r696, %r678;
	mov.u32 	%r697, %r679;
	mov.u32 	%r677, %r671;
	mov.u32 	%r678, %r672;
	mov.u32 	%r679, %r673;
$L__BB6_7:
	setp.ge.s32 	%p90, %r19, %r684;
	mov.u32 	%r680, %r20;
	mov.u32 	%r681, %r19;
	mov.u32 	%r682, %r18;
	@%p90 bra 	$L__BB6_9;
	mov.u32 	%r680, %r683;
	mov.u32 	%r681, %r684;
	mov.u32 	%r682, %r685;
	mov.u32 	%r683, %r20;
	mov.u32 	%r684, %r19;
	mov.u32 	%r685, %r18;
$L__BB6_9:
	setp.ge.s32 	%p91, %r678, %r690;
	mov.u32 	%r701, %r677;
	mov.u32 	%r702, %r678;
	mov.u32 	%r703, %r679;
	@%p91 bra 	$L__BB6_11;
	mov.u32 	%r701, %r689;
	mov.u32 	%r702, %r690;
	mov.u32 	%r703, %r691;
	mov.u32 	%r689, %r677;
	mov.u32 	%r690, %r678;
	mov.u32 	%r691, %r679;
$L__BB6_11:
	setp.ge.s32 	%p92, %r684, %r696;
	mov.u32 	%r707, %r683;
	mov.u32 	%r708, %r684;
	mov.u32 	%r709, %r685;
	@%p92 bra 	$L__BB6_13;
	mov.u32 	%r707, %r695;
	mov.u32 	%r708, %r696;
	mov.u32 	%r709, %r697;
	mov.u32 	%r695, %r683;
	mov.u32 	%r696, %r684;
	mov.u32 	%r697, %r685;
$L__BB6_13:
	setp.ge.s32 	%p93, %r696, %r702;
	mov.u32 	%r719, %r695;
	mov.u32 	%r720, %r696;
	mov.u32 	%r721, %r697;
	@%p93 bra 	$L__BB6_15;
	mov.u32 	%r719, %r701;
	mov.u32 	%r720, %r702;
	mov.u32 	%r721, %r703;
	mov.u32 	%r701, %r695;
	mov.u32 	%r702, %r696;
	mov.u32 	%r703, %r697;
$L__BB6_15:
	setp.ge.s32 	%p94, %r681, %r708;
	mov.u32 	%r722, %r680;
	mov.u32 	%r723, %r681;
	mov.u32 	%r724, %r682;
	@%p94 bra 	$L__BB6_17;
	mov.u32 	%r722, %r707;
	mov.u32 	%r723, %r708;
	mov.u32 	%r724, %r709;
	mov.u32 	%r707, %r680;
	mov.u32 	%r708, %r681;
	mov.u32 	%r709, %r682;
$L__BB6_17:
	setp.ge.s32 	%p95, %r702, %r690;
	mov.u32 	%r731, %r701;
	mov.u32 	%r732, %r702;
	mov.u32 	%r733, %r703;
	@%p95 bra 	$L__BB6_19;
	mov.u32 	%r731, %r689;
	mov.u32 	%r732, %r690;
	mov.u32 	%r733, %r691;
	mov.u32 	%r689, %r701;
	mov.u32 	%r690, %r702;
	mov.u32 	%r691, %r703;
$L__BB6_19:
	setp.ge.s32 	%p96, %r708, %r720;
	mov.u32 	%r725, %r707;
	mov.u32 	%r726, %r708;
	mov.u32 	%r727, %r709;
	@%p96 bra 	$L__BB6_21;
	mov.u32 	%r725, %r719;
	mov.u32 	%r726, %r720;
	mov.u32 	%r727, %r721;
	mov.u32 	%r719, %r707;
	mov.u32 	%r720, %r708;
	mov.u32 	%r721, %r709;
$L__BB6_21:
	mad.lo.s32 	%r81, %r1, 60, %r580;
	mov.b32 	%r737, 2;
$L__BB6_22:
	bar.sync 	0;
	add.s32 	%r583, %r737, -1;
	shr.u32 	%r584, %r737, 1;
	st.shared.u32 	[%r81], %r691;
	st.shared.u32 	[%r81+4], %r690;
	st.shared.u32 	[%r81+8], %r689;
	st.shared.u32 	[%r81+12], %r733;
	st.shared.u32 	[%r81+16], %r732;
	st.shared.u32 	[%r81+20], %r731;
	st.shared.u32 	[%r81+24], %r721;
	st.shared.u32 	[%r81+28], %r720;
	st.shared.u32 	[%r81+32], %r719;
	st.shared.u32 	[%r81+36], %r727;
	st.shared.u32 	[%r81+40], %r726;
	st.shared.u32 	[%r81+44], %r725;
	st.shared.u32 	[%r81+48], %r724;
	st.shared.u32 	[%r81+52], %r723;
	st.shared.u32 	[%r81+56], %r722;
	bar.sync 	0;
	neg.s32 	%r585, %r737;
	and.b32  	%r586, %r1, %r585;
	mul.lo.s32 	%r587, %r586, 5;
	mul.lo.s32 	%r588, %r584, 5;
	and.b32  	%r589, %r583, %r1;
	mul.lo.s32 	%r590, %r589, 5;
	min.u32 	%r98, %r590, 1280;
	min.u32 	%r99, %r587, 1280;
	add.s32 	%r591, %r99, %r588;
	min.u32 	%r100, %r591, 1280;
	add.s32 	%r592, %r100, %r588;
	min.u32 	%r101, %r592, 1280;
	sub.s32 	%r593, %r100, %r99;
	sub.s32 	%r594, %r101, %r100;
	setp.lt.s32 	%p97, %r98, %r594;
	sub.s32 	%r595, %r98, %r594;
	selp.b32 	%r740, 0, %r595, %p97;
	min.s32 	%r738, %r593, %r98;
	setp.ge.s32 	%p98, %r740, %r738;
	@%p98 bra 	$L__BB6_25;
	add.s32 	%r104, %r100, %r98;
$L__BB6_24:
	sub.s32 	%r596, %r738, %r740;
	shr.u32 	%r597, %r596, 31;
	add.s32 	%r598, %r596, %r597;
	shr.s32 	%r599, %r598, 1;
	add.s32 	%r600, %r599, %r740;
	add.s32 	%r601, %r600, %r99;
	mov.u32 	%r602, _ZZN3cub18CUB_300001_SM_10006detail10merge_sort30DeviceMergeSortBlockSortKernelINS2_10policy_hubIN6thrust24THRUST_300001_SM_1000_NS6detail15normal_iteratorINS6_10device_ptrI5FilmeEEEEE9Policy600ESC_PNS0_8NullTypeESC_SG_m13CompareFilmesSA_SF_EEvbT0_T1_T2_T3_T4_PT6_PT7_T5_NS1_7vsmem_tEE19static_temp_storage;
	mad.lo.s32 	%r603, %r601, 12, %r602;
	ld.shared.u32 	%r604, [%r603+4];
	not.b32 	%r605, %r600;
	add.s32 	%r606, %r104, %r605;
	mad.lo.s32 	%r607, %r606, 12, %r602;
	ld.shared.u32 	%r608, [%r607+4];
	setp.lt.s32 	%p99, %r608, %r604;
	add.s32 	%r609, %r600, 1;
	selp.b32 	%r740, %r740, %r609, %p99;
	selp.b32 	%r738, %r600, %r738, %p99;
	setp.lt.s32 	%p100, %r740, %r738;
	@%p100 bra 	$L__BB6_24;
$L__BB6_25:
	add.s32 	%r110, %r740, %r99;
	add.s32 	%r610, %r100, %r98;
	sub.s32 	%r111, %r610, %r740;
	mov.u32 	%r611, _ZZN3cub18CUB_300001_SM_10006detail10merge_sort30DeviceMergeSortBlockSortKernelINS2_10policy_hubIN6thrust24THRUST_300001_SM_1000_NS6detail15normal_iteratorINS6_10device_ptrI5FilmeEEEEE9Policy600ESC_PNS0_8NullTypeESC_SG_m13CompareFilmesSA_SF_EEvbT0_T1_T2_T3_T4_PT6_PT7_T5_NS1_7vsmem_tEE19static_temp_storage;
	mad.lo.s32 	%r112, %r110, 12, %r611;
	ld.shared.u32 	%r750, [%r112];
	ld.shared.u32 	%r751, [%r112+4];
	ld.shared.u32 	%r752, [%r112+8];
	mad.lo.s32 	%r116, %r111, 12, %r611;
	ld.shared.u32 	%r741, [%r116];
	ld.shared.u32 	%r742, [%r116+4];
	ld.shared.u32 	%r743, [%r116+8];
	setp.ge.s32 	%p102, %r111, %r101;
	mov.pred 	%p127, 0;
	@%p102 bra 	$L__BB6_27;
	setp.ge.s32 	%p103, %r110, %r100;
	setp.lt.s32 	%p104, %r742, %r751;
	or.pred  	%p127, %p103, %p104;
$L__BB6_27:
	selp.b32 	%r689, %r743, %r752, %p127;
	selp.b32 	%r690, %r742, %r751, %p127;
	selp.b32 	%r691, %r741, %r750, %p127;
	selp.u32 	%r612, 1, 0, %p127;
	add.s32 	%r123, %r111, %r612;
	not.pred 	%p105, %p127;
	selp.u32 	%r613, 1, 0, %p105;
	add.s32 	%r124, %r110, %r613;
	@%p105 bra 	$L__BB6_29;
	ld.shared.u32 	%r741, [%r116+12];
	ld.shared.u32 	%r742, [%r116+16];
	ld.shared.u32 	%r743, [%r116+20];
	bra.uni 	$L__BB6_30;
$L__BB6_29:
	ld.shared.u32 	%r750, [%r112+12];
	ld.shared.u32 	%r751, [%r112+16];
	ld.shared.u32 	%r752, [%r112+20];
$L__BB6_30:
	setp.ge.s32 	%p107, %r123, %r101;
	mov.pred 	%p128, 0;
	@%p107 bra 	$L__BB6_32;
	setp.ge.s32 	%p108, %r124, %r100;
	setp.lt.s32 	%p109, %r742, %r751;
	or.pred  	%p128, %p108, %p109;
$L__BB6_32:
	selp.b32 	%r731, %r743, %r752, %p128;
	selp.b32 	%r732, %r742, %r751, %p128;
	selp.b32 	%r733, %r741, %r750, %p128;
	selp.u32 	%r614, 1, 0, %p128;
	add.s32 	%r140, %r123, %r614;
	not.pred 	%p110, %p128;
	selp.u32 	%r615, 1, 0, %p110;
	add.s32 	%r141, %r124, %r615;
	@%p128 bra 	$L__BB6_34;
	mad.lo.s32 	%r617, %r141, 12, %r611;
	ld.shared.u32 	%r750, [%r617];
	ld.shared.u32 	%r751, [%r617+4];
	ld.shared.u32 	%r752, [%r617+8];
	bra.uni 	$L__BB6_35;
$L__BB6_34:
	mad.lo.s32 	%r619, %r140, 12, %r611;
	ld.shared.u32 	%r741, [%r619];
	ld.shared.u32 	%r742, [%r619+4];
	ld.shared.u32 	%r743, [%r619+8];
$L__BB6_35:
	setp.ge.s32 	%p112, %r140, %r101;
	mov.pred 	%p129, 0;
	@%p112 bra 	$L__BB6_37;
	setp.ge.s32 	%p113, %r141, %r100;
	setp.lt.s32 	%p114, %r742, %r751;
	or.pred  	%p129, %p113, %p114;
$L__BB6_37:
	selp.b32 	%r719, %r743, %r752, %p129;
	selp.b32 	%r720, %r742, %r751, %p129;
	selp.b32 	%r721, %r741, %r750, %p129;
	selp.u32 	%r620, 1, 0, %p129;
	add.s32 	%r157, %r140, %r620;
	not.pred 	%p115, %p129;
	selp.u32 	%r621, 1, 0, %p115;
	add.s32 	%r158, %r141, %r621;
	@%p129 bra 	$L__BB6_39;
	mov.u32 	%r622, _ZZN3cub18CUB_300001_SM_10006detail10merge_sort30DeviceMergeSortBlockSortKernelINS2_10policy_hubIN6thrust24THRUST_300001_SM_1000_NS6detail15normal_iteratorINS6_10device_ptrI5FilmeEEEEE9Policy600ESC_PNS0_8NullTypeESC_SG_m13CompareFilmesSA_SF_EEvbT0_T1_T2_T3_T4_PT6_PT7_T5_NS1_7vsmem_tEE19static_temp_storage;
	mad.lo.s32 	%r623, %r158, 12, %r622;
	ld.shared.u32 	%r750, [%r623];
	ld.shared.u32 	%r751, [%r623+4];
	ld.shared.u32 	%r752, [%r623+8];
	bra.uni 	$L__BB6_40;
$L__BB6_39:
	mov.u32 	%r624, _ZZN3cub18CUB_300001_SM_10006detail10merge_sort30DeviceMergeSortBlockSortKernelINS2_10policy_hubIN6thrust24THRUST_300001_SM_1000_NS6detail15normal_iteratorINS6_10device_ptrI5FilmeEEEEE9Policy600ESC_PNS0_8NullTypeESC_SG_m13CompareFilmesSA_SF_EEvbT0_T1_T2_T3_T4_PT6_PT7_T5_NS1_7vsmem_tEE19static_temp_storage;
	mad.lo.s32 	%r625, %r157, 12, %r624;
	ld.shared.u32 	%r741, [%r625];
	ld.shared.u32 	%r742, [%r625+4];
	ld.shared.u32 	%r743, [%r625+8];
$L__BB6_40:
	setp.ge.s32 	%p117, %r157, %r101;
	mov.pred 	%p130, 0;
	@%p117 bra 	$L__BB6_42;
	setp.ge.s32 	%p118, %r158, %r100;
	setp.lt.s32 	%p119, %r742, %r751;
	or.pred  	%p130, %p118, %p119;
$L__BB6_42:
	selp.b32 	%r725, %r743, %r752, %p130;
	selp.b32 	%r726, %r742, %r751, %p130;
	selp.b32 	%r727, %r741, %r750, %p130;
	selp.u32 	%r626, 1, 0, %p130;
	add.s32 	%r174, %r157, %r626;
	not.pred 	%p120, %p130;
	selp.u32 	%r627, 1, 0, %p120;
	add.s32 	%r175, %r158, %r627;
	@%p130 bra 	$L__BB6_44;
	mov.u32 	%r628, _ZZN3cub18CUB_300001_SM_10006detail10merge_sort30DeviceMergeSortBlockSortKernelINS2_10policy_hubIN6thrust24THRUST_300001_SM_1000_NS6detail15normal_iteratorINS6_10device_ptrI5FilmeEEEEE9Policy600ESC_PNS0_8NullTypeESC_SG_m13CompareFilmesSA_SF_EEvbT0_T1_T2_T3_T4_PT6_PT7_T5_NS1_7vsmem_tEE19static_temp_storage;
	mad.lo.s32 	%r629, %r175, 12, %r628;
	ld.shared.u32 	%r750, [%r629];
	ld.shared.u32 	%r751, [%r629+4];
	ld.shared.u32 	%r752, [%r629+8];
	bra.uni 	$L__BB6_45;
$L__BB6_44:
	mov.u32 	%r630, _ZZN3cub18CUB_300001_SM_10006detail10merge_sort30DeviceMergeSortBlockSortKernelINS2_10policy_hubIN6thrust24THRUST_300001_SM_1000_NS6detail15normal_iteratorINS6_10device_ptrI5FilmeEEEEE9Policy600ESC_PNS0_8NullTypeESC_SG_m13CompareFilmesSA_SF_EEvbT0_T1_T2_T3_T4_PT6_PT7_T5_NS1_7vsmem_tEE19static_temp_storage;
	mad.lo.s32 	%r631, %r174, 12, %r630;
	ld.shared.u32 	%r741, [%r631];
	ld.shared.u32 	%r742, [%r631+4];
	ld.shared.u32 	%r743, [%r631+8];
$L__BB6_45:
	setp.ge.s32 	%p122, %r174, %r101;
	mov.pred 	%p131, 0;
	@%p122 bra 	$L__BB6_47;
	setp.ge.s32 	%p123, %r175, %r100;
	setp.lt.s32 	%p124, %r742, %r751;
	or.pred  	%p131, %p123, %p124;
$L__BB6_47:
	selp.b32 	%r722, %r743, %r752, %p131;
	selp.b32 	%r723, %r742, %r751, %p131;
	selp.b32 	%r724, %r741, %r750, %p131;
	shl.b32 	%r191, %r737, 1;
	setp.lt.u32 	%p125, %r737, 129;
	mov.u32 	%r737, %r191;
	@%p125 bra 	$L__BB6_22;
	ld.param.s8 	%rs3, [_ZN3cub18CUB_300001_SM_10006detail10merge_sort30DeviceMergeSortBlockSortKernelINS2_10policy_hubIN6thrust24THRUST_300001_SM_1000_NS6detail15normal_iteratorINS6_10device_ptrI5FilmeEEEEE9Policy600ESC_PNS0_8NullTypeESC_SG_m13CompareFilmesSA_SF_EEvbT0_T1_T2_T3_T4_PT6_PT7_T5_NS1_7vsmem_tE_param_0];
	bar.sync 	0;
	setp.eq.s16 	%p126, %rs3, 0;
	@%p126 bra 	$L__BB6_50;
	st.shared.u32 	[%r5], %r691;
	st.shared.u32 	[%r5+4], %r690;
	st.shared.u32 	[%r5+8], %r689;
	st.shared.u32 	[%r5+12], %r733;
	st.shared.u32 	[%r5+16], %r732;
	st.shared.u32 	[%r5+20], %r731;
	st.shared.u32 	[%r5+24], %r721;
	st.shared.u32 	[%r5+28], %r720;
	st.shared.u32 	[%r5+32], %r719;
	st.shared.u32 	[%r5+36], %r727;
	st.shared.u32 	[%r5+40], %r726;
	st.shared.u32 	[%r5+44], %r725;
	st.shared.u32 	[%r5+48], %r724;
	st.shared.u32 	[%r5+52], %r723;
	st.shared.u32 	[%r5+56], %r722;
	bar.warp.sync 	-1;
	ld.shared.u32 	%r632, [%r4];
	ld.shared.u32 	%r633, [%r4+4];
	ld.shared.u32 	%r634, [%r4+8];
	ld.shared.u32 	%r635, [%r4+384];
	ld.shared.u32 	%r636, [%r4+388];
	ld.shared.u32 	%r637, [%r4+392];
	ld.shared.u32 	%r638, [%r4+768];
	ld.shared.u32 	%r639, [%r4+772];
	ld.shared.u32 	%r640, [%r4+776];
	ld.shared.u32 	%r641, [%r4+1152];
	ld.shared.u32 	%r642, [%r4+1156];
	ld.shared.u32 	%r643, [%r4+1160];
	ld.shared.u32 	%r644, [%r4+1536];
	ld.shared.u32 	%r645, [%r4+1540];
	ld.shared.u32 	%r646, [%r4+1544];
	cvt.u64.u32 	%rd26, %r3;
	cvt.u64.u32 	%rd27, %r2;
	add.s64 	%rd28, %rd3, %rd27;
	add.s64 	%rd29, %rd28, %rd26;
	mad.lo.s64 	%rd30, %rd29, 12, %rd2;
	st.global.u32 	[%rd30], %r632;
	st.global.u32 	[%rd30+4], %r633;
	st.global.u32 	[%rd30+8], %r634;
	st.global.u32 	[%rd30+384], %r635;
	st.global.u32 	[%rd30+388], %r636;
	st.global.u32 	[%rd30+392], %r637;
	st.global.u32 	[%rd30+768], %r638;
	st.global.u32 	[%rd30+772], %r639;
	st.global.u32 	[%rd30+776], %r640;
	st.global.u32 	[%rd30+1152], %r641;
	st.global.u32 	[%rd30+1156], %r642;
	st.global.u32 	[%rd30+1160], %r643;
	st.global.u32 	[%rd30+1536], %r644;
	st.global.u32 	[%rd30+1540], %r645;
	st.global.u32 	[%rd30+1544], %r646;
	bra.uni 	$L__BB6_140;
$L__BB6_50:
	ld.param.u64 	%rd34, [_ZN3cub18CUB_300001_SM_10006detail10merge_sort30DeviceMergeSortBlockSortKernelINS2_10policy_hubIN6thrust24THRUST_300001_SM_1000_NS6detail15normal_iteratorINS6_10device_ptrI5FilmeEEEEE9Policy600ESC_PNS0_8NullTypeESC_SG_m13CompareFilmesSA_SF_EEvbT0_T1_T2_T3_T4_PT6_PT7_T5_NS1_7vsmem_tE_param_6];
	st.shared.u32 	[%r5], %r691;
	st.shared.u32 	[%r5+4], %r690;
	st.shared.u32 	[%r5+8], %r689;
	st.shared.u32 	[%r5+12], %r733;
	st.shared.u32 	[%r5+16], %r732;
	st.shared.u32 	[%r5+20], %r731;
	st.shared.u32 	[%r5+24], %r721;
	st.shared.u32 	[%r5+28], %r720;
	st.shared.u32 	[%r5+32], %r719;
	st.shared.u32 	[%r5+36], %r727;
	st.shared.u32 	[%r5+40], %r726;
	st.shared.u32 	[%r5+44], %r725;
	st.shared.u32 	[%r5+48], %r724;
	st.shared.u32 	[%r5+52], %r723;
	st.shared.u32 	[%r5+56], %r722;
	bar.warp.sync 	-1;
	ld.shared.u32 	%r647, [%r4];
	ld.shared.u32 	%r648, [%r4+4];
	ld.shared.u32 	%r649, [%r4+8];
	ld.shared.u32 	%r650, [%r4+384];
	ld.shared.u32 	%r651, [%r4+388];
	ld.shared.u32 	%r652, [%r4+392];
	ld.shared.u32 	%r653, [%r4+768];
	ld.shared.u32 	%r654, [%r4+772];
	ld.shared.u32 	%r655, [%r4+776];
	ld.shared.u32 	%r656, [%r4+1152];
	ld.shared.u32 	%r657, [%r4+1156];
	ld.shared.u32 	%r658, [%r4+1160];
	ld.shared.u32 	%r659, [%r4+1536];
	ld.shared.u32 	%r660, [%r4+1540];
	ld.shared.u32 	%r661, [%r4+1544];
	cvta.to.global.u64 	%rd31, %rd34;
	mad.lo.s64 	%rd32, %rd4, 12, %rd31;
	st.global.u32 	[%rd32], %r647;
	st.global.u32 	[%rd32+4], %r648;
	st.global.u32 	[%rd32+8], %r649;
	st.global.u32 	[%rd32+384], %r650;
	st.global.u32 	[%rd32+388], %r651;
	st.global.u32 	[%rd32+392], %r652;
	st.global.u32 	[%rd32+768], %r653;
	st.global.u32 	[%rd32+772], %r654;
	st.global.u32 	[%rd32+776], %r655;
	st.global.u32 	[%rd32+1152], %r656;
	st.global.u32 	[%rd32+1156], %r657;
	st.global.u32 	[%rd32+1160], %r658;
	st.global.u32 	[%rd32+1536], %r659;
	st.global.u32 	[%rd32+1540], %r660;
	st.global.u32 	[%rd32+1544], %r661;
	bra.uni 	$L__BB6_140;
$L__BB6_51:
	cvt.u32.u64 	%r495, %rd3;
	cvt.u32.u64 	%r496, %rd8;
	sub.s32 	%r497, %r496, %r495;
	min.s32 	%r192, %r497, 1280;
	// begin inline asm
	griddepcontrol.wait;
	// end inline asm
	mad.lo.s64 	%rd15, %rd3, 12, %rd1;
	mov.u32 	%r193, %tid.x;
	ld.global.u32 	%r777, [%rd15+8];
	ld.global.u32 	%r778, [%rd15+4];
	ld.global.u32 	%r779, [%rd15];
	and.b32  	%r197, %r193, 31;
	and.b32  	%r498, %r193, 992;
	mul.lo.s32 	%r198, %r498, 5;
	or.b32  	%r199, %r198, %r197;
	setp.ge.s32 	%p22, %r199, %r192;
	mul.lo.s32 	%r499, %r199, 12;
	cvt.u64.u32 	%rd16, %r499;
	add.s64 	%rd5, %rd15, %rd16;
	mov.u32 	%r765, %r777;
	mov.u32 	%r766, %r778;
	mov.u32 	%r767, %r779;
	@%p22 bra 	$L__BB6_53;
	ld.global.u32 	%r767, [%rd5];
	ld.global.u32 	%r766, [%rd5+4];
	ld.global.u32 	%r765, [%rd5+8];
$L__BB6_53:
	add.s32 	%r206, %r199, 32;
	setp.ge.s32 	%p23, %r206, %r192;
	mov.u32 	%r768, %r777;
	mov.u32 	%r769, %r778;
	mov.u32 	%r770, %r779;
	@%p23 bra 	$L__BB6_55;
	ld.global.u32 	%r770, [%rd5+384];
	ld.global.u32 	%r769, [%rd5+388];
	ld.global.u32 	%r768, [%rd5+392];
$L__BB6_55:
	add.s32 	%r213, %r199, 64;
	setp.ge.s32 	%p24, %r213, %r192;
	mov.u32 	%r771, %r777;
	mov.u32 	%r772, %r778;
	mov.u32 	%r773, %r779;
	@%p24 bra 	$L__BB6_57;
	ld.global.u32 	%r773, [%rd5+768];
	ld.global.u32 	%r772, [%rd5+772];
	ld.global.u32 	%r771, [%rd5+776];
$L__BB6_57:
	add.s32 	%r220, %r199, 96;
	setp.ge.s32 	%p25, %r220, %r192;
	mov.u32 	%r774, %r777;
	mov.u32 	%r775, %r778;
	mov.u32 	%r776, %r779;
	@%p25 bra 	$L__BB6_59;
	ld.global.u32 	%r776, [%rd5+1152];
	ld.global.u32 	%r775, [%rd5+1156];
	ld.global.u32 	%r774, [%rd5+1160];
$L__BB6_59:
	add.s32 	%r227, %r199, 128;
	setp.ge.s32 	%p26, %r227, %r192;
	@%p26 bra 	$L__BB6_61;
	ld.global.u32 	%r779, [%rd5+1536];
	ld.global.u32 	%r778, [%rd5+1540];
	ld.global.u32 	%r777, [%rd5+1544];
$L__BB6_61:
	// begin inline asm
	mov.u32 %r500, %laneid;
	// end inline asm
	shr.u32 	%r501, %r193, 5;
	mad.lo.s32 	%r502, %r501, 160, %r500;
	mov.u32 	%r503, _ZZN3cub18CUB_300001_SM_10006detail10merge_sort30DeviceMergeSortBlockSortKernelINS2_10policy_hubIN6thrust24THRUST_300001_SM_1000_NS6detail15normal_iteratorINS6_10device_ptrI5FilmeEEEEE9Policy600ESC_PNS0_8NullTypeESC_SG_m13CompareFilmesSA_SF_EEvbT0_T1_T2_T3_T4_PT6_PT7_T5_NS1_7vsmem_tEE19static_temp_storage;
	mad.lo.s32 	%r234, %r502, 12, %r503;
	st.shared.u32 	[%r234], %r767;
	st.shared.u32 	[%r234+4], %r766;
	st.shared.u32 	[%r234+8], %r765;
	st.shared.u32 	[%r234+384], %r770;
	st.shared.u32 	[%r234+388], %r769;
	st.shared.u32 	[%r234+392], %r768;
	st.shared.u32 	[%r234+768], %r773;
	st.shared.u32 	[%r234+772], %r772;
	st.shared.u32 	[%r234+776], %r771;
	st.shared.u32 	[%r234+1152], %r776;
	st.shared.u32 	[%r234+1156], %r775;
	st.shared.u32 	[%r234+1160], %r774;
	st.shared.u32 	[%r234+1536], %r779;
	st.shared.u32 	[%r234+1540], %r778;
	st.shared.u32 	[%r234+1544], %r777;
	bar.warp.sync 	-1;
	mad.lo.s32 	%r235, %r500, 48, %r234;
	ld.shared.u32 	%r827, [%r235];
	ld.shared.u32 	%r826, [%r235+4];
	ld.shared.u32 	%r825, [%r235+8];
	ld.shared.u32 	%r239, [%r235+12];
	ld.shared.u32 	%r240, [%r235+16];
	ld.shared.u32 	%r241, [%r235+20];
	ld.shared.u32 	%r242, [%r235+24];
	ld.shared.u32 	%r243, [%r235+28];
	ld.shared.u32 	%r244, [%r235+32];
	ld.shared.u32 	%r245, [%r235+36];
	ld.shared.u32 	%r246, [%r235+40];
	ld.shared.u32 	%r247, [%r235+44];
	ld.shared.u32 	%r248, [%r235+48];
	ld.shared.u32 	%r249, [%r235+52];
	ld.shared.u32 	%r250, [%r235+56];
	bar.sync 	0;
	// begin inline asm
	griddepcontrol.launch_dependents;
	// end inline asm
	mul.lo.s32 	%r251, %r193, 5;
	add.s32 	%r504, %r251, 1;
	setp.ge.u32 	%p27, %r504, %r192;
	mov.u32 	%r861, %r825;
	mov.u32 	%r862, %r826;
	mov.u32 	%r863, %r827;
	mov.u32 	%r788, %r827;
	mov.u32 	%r787, %r826;
	mov.u32 	%r786, %r825;
	@%p27 bra 	$L__BB6_63;
	setp.lt.s32 	%p28, %r826, %r240;
	selp.b32 	%r788, %r239, %r827, %p28;
	max.s32 	%r787, %r826, %r240;
	selp.b32 	%r786, %r241, %r825, %p28;
	mov.u32 	%r861, %r241;
	mov.u32 	%r862, %r240;
	mov.u32 	%r863, %r239;
$L__BB6_63:
	add.s32 	%r505, %r251, 2;
	setp.ge.u32 	%p29, %r505, %r192;
	mov.u32 	%r794, %r788;
	mov.u32 	%r793, %r787;
	mov.u32 	%r792, %r786;
	@%p29 bra 	$L__BB6_65;
	setp.lt.s32 	%p30, %r787, %r243;
	selp.b32 	%r794, %r242, %r788, %p30;
	max.s32 	%r793, %r787, %r243;
	selp.b32 	%r792, %r244, %r786, %p30;
	mov.u32 	%r786, %r244;
	mov.u32 	%r787, %r243;
	mov.u32 	%r788, %r242;
$L__BB6_65:
	add.s32 	%r506, %r251, 3;
	setp.ge.u32 	%p31, %r506, %r192;
	mov.u32 	%r795, %r794;
	mov.u32 	%r796, %r793;
	mov.u32 	%r797, %r792;
	@%p31 bra 	$L__BB6_67;
	setp.lt.s32 	%p32, %r793, %r246;
	selp.b32 	%r795, %r245, %r794, %p32;
	max.s32 	%r796, %r793, %r246;
	selp.b32 	%r797, %r247, %r792, %p32;
	mov.u32 	%r792, %r247;
	mov.u32 	%r793, %r246;
	mov.u32 	%r794, %r245;
$L__BB6_67:
	add.s32 	%r507, %r251, 4;
	setp.lt.u32 	%p33, %r507, %r192;
	selp.b32 	%r852, %r250, %r797, %p33;
	selp.b32 	%r853, %r249, %r796, %p33;
	selp.b32 	%r854, %r248, %r795, %p33;
	setp.ge.u32 	%p34, %r251, %r192;
	@%p34 bra 	$L__BB6_88;
	setp.ge.s32 	%p35, %r862, %r826;
	mov.u32 	%r813, %r861;
	mov.u32 	%r814, %r862;
	mov.u32 	%r815, %r863;
	@%p35 bra 	$L__BB6_70;
	mov.u32 	%r813, %r825;
	mov.u32 	%r814, %r826;
	mov.u32 	%r815, %r827;
	mov.u32 	%r825, %r861;
	mov.u32 	%r826, %r862;
	mov.u32 	%r827, %r863;
$L__BB6_70:
	setp.ge.s32 	%p36, %r793, %r787;
	mov.u32 	%r819, %r792;
	mov.u32 	%r820, %r793;
	mov.u32 	%r821, %r794;
	@%p36 bra 	$L__BB6_72;
	mov.u32 	%r819, %r786;
	mov.u32 	%r820, %r787;
	mov.u32 	%r821, %r788;
	mov.u32 	%r786, %r792;
	mov.u32 	%r787, %r793;
	mov.u32 	%r788, %r794;
$L__BB6_72:
	setp.ge.s32 	%p37, %r787, %r814;
	mov.u32 	%r831, %r786;
	mov.u32 	%r832, %r787;
	mov.u32 	%r833, %r788;
	@%p37 bra 	$L__BB6_74;
	mov.u32 	%r831, %r813;
	mov.u32 	%r832, %r814;
	mov.u32 	%r833, %r815;
	mov.u32 	%r813, %r786;
	mov.u32 	%r814, %r787;
	mov.u32 	%r815, %r788;
$L__BB6_74:
	setp.ge.s32 	%p38, %r853, %r820;
	mov.u32 	%r816, %r852;
	mov.u32 	%r817, %r853;
	mov.u32 	%r818, %r854;
	@%p38 bra 	$L__BB6_76;
	mov.u32 	%r816, %r819;
	mov.u32 	%r817, %r820;
	mov.u32 	%r818, %r821;
	mov.u32 	%r819, %r852;
	mov.u32 	%r820, %r853;
	mov.u32 	%r821, %r854;
$L__BB6_76:
	setp.ge.s32 	%p39, %r814, %r826;
	mov.u32 	%r837, %r813;
	mov.u32 	%r838, %r814;
	mov.u32 	%r839, %r815;
	@%p39 bra 	$L__BB6_78;
	mov.u32 	%r837, %r825;
	mov.u32 	%r838, %r826;
	mov.u32 	%r839, %r827;
	mov.u32 	%r825, %r813;
	mov.u32 	%r826, %r814;
	mov.u32 	%r827, %r815;
$L__BB6_78:
	setp.ge.s32 	%p40, %r820, %r832;
	mov.u32 	%r843, %r819;
	mov.u32 	%r844, %r820;
	mov.u32 	%r845, %r821;
	@%p40 bra 	$L__BB6_80;
	mov.u32 	%r843, %r831;
	mov.u32 	%r844, %r832;
	mov.u32 	%r845, %r833;
	mov.u32 	%r831, %r819;
	mov.u32 	%r832, %r820;
	mov.u32 	%r833, %r821;
$L__BB6_80:
	setp.ge.s32 	%p41, %r832, %r838;
	mov.u32 	%r786, %r831;
	mov.u32 	%r787, %r832;
	mov.u32 	%r788, %r833;
	@%p41 bra 	$L__BB6_82;
	mov.u32 	%r786, %r837;
	mov.u32 	%r787, %r838;
	mov.u32 	%r788, %r839;
	mov.u32 	%r837, %r831;
	mov.u32 	%r838, %r832;
	mov.u32 	%r839, %r833;
$L__BB6_82:
	setp.ge.s32 	%p42, %r817, %r844;
	mov.u32 	%r852, %r816;
	mov.u32 	%r853, %r817;
	mov.u32 	%r854, %r818;
	@%p42 bra 	$L__BB6_84;
	mov.u32 	%r852, %r843;
	mov.u32 	%r853, %r844;
	mov.u32 	%r854, %r845;
	mov.u32 	%r843, %r816;
	mov.u32 	%r844, %r817;
	mov.u32 	%r845, %r818;
$L__BB6_84:
	setp.ge.s32 	%p43, %r838, %r826;
	mov.u32 	%r861, %r837;
	mov.u32 	%r862, %r838;
	mov.u32 	%r863, %r839;
	@%p43 bra 	$L__BB6_86;
	mov.u32 	%r861, %r825;
	mov.u32 	%r862, %r826;
	mov.u32 	%r863, %r827;
	mov.u32 	%r825, %r837;
	mov.u32 	%r826, %r838;
	mov.u32 	%r827, %r839;
$L__BB6_86:
	setp.ge.s32 	%p44, %r844, %r787;
	mov.u32 	%r792, %r843;
	mov.u32 	%r793, %r844;
	mov.u32 	%r794, %r845;
	@%p44 bra 	$L__BB6_88;
	mov.u32 	%r792, %r786;
	mov.u32 	%r793, %r787;
	mov.u32 	%r794, %r788;
	mov.u32 	%r786, %r843;
	mov.u32 	%r787, %r844;
	mov.u32 	%r788, %r845;
$L__BB6_88:
	mov.b32 	%r882, 2;
$L__BB6_89:
	bar.sync 	0;
	add.s32 	%r509, %r882, -1;
	shr.u32 	%r510, %r882, 1;
	mov.u32 	%r511, _ZZN3cub18CUB_300001_SM_10006detail10merge_sort30DeviceMergeSortBlockSortKernelINS2_10policy_hubIN6thrust24THRUST_300001_SM_1000_NS6detail15normal_iteratorINS6_10device_ptrI5FilmeEEEEE9Policy600ESC_PNS0_8NullTypeESC_SG_m13CompareFilmesSA_SF_EEvbT0_T1_T2_T3_T4_PT6_PT7_T5_NS1_7vsmem_tEE19static_temp_storage;
	mad.lo.s32 	%r512, %r193, 60, %r511;
	st.shared.u32 	[%r512], %r827;
	st.shared.u32 	[%r512+4], %r826;
	st.shared.u32 	[%r512+8], %r825;
	st.shared.u32 	[%r512+12], %r863;
	st.shared.u32 	[%r512+16], %r862;
	st.shared.u32 	[%r512+20], %r861;
	st.shared.u32 	[%r512+24], %r788;
	st.shared.u32 	[%r512+28], %r787;
	st.shared.u32 	[%r512+32], %r786;
	st.shared.u32 	[%r512+36], %r794;
	st.shared.u32 	[%r512+40], %r793;
	st.shared.u32 	[%r512+44], %r792;
	st.shared.u32 	[%r512+48], %r854;
	st.shared.u32 	[%r512+52], %r853;
	st.shared.u32 	[%r512+56], %r852;
	bar.sync 	0;
	neg.s32 	%r513, %r882;
	and.b32  	%r514, %r193, %r513;
	mul.lo.s32 	%r515, %r514, 5;
	mul.lo.s32 	%r516, %r510, 5;
	and.b32  	%r517, %r509, %r193;
	mul.lo.s32 	%r518, %r517, 5;
	min.s32 	%r367, %r518, %r192;
	min.s32 	%r368, %r515, %r192;
	add.s32 	%r519, %r368, %r516;
	min.s32 	%r369, %r519, %r192;
	add.s32 	%r520, %r369, %r516;
	min.s32 	%r370, %r520, %r192;
	sub.s32 	%r521, %r369, %r368;
	sub.s32 	%r522, %r370, %r369;
	setp.lt.s32 	%p45, %r367, %r522;
	sub.s32 	%r523, %r367, %r522;
	selp.b32 	%r885, 0, %r523, %p45;
	min.s32 	%r883, %r521, %r367;
	setp.ge.s32 	%p46, %r885, %r883;
	@%p46 bra 	$L__BB6_92;
	add.s32 	%r373, %r369, %r367;
$L__BB6_91:
	sub.s32 	%r524, %r883, %r885;
	shr.u32 	%r525, %r524, 31;
	add.s32 	%r526, %r524, %r525;
	shr.s32 	%r527, %r526, 1;
	add.s32 	%r528, %r527, %r885;
	add.s32 	%r529, %r528, %r368;
	mad.lo.s32 	%r531, %r529, 12, %r511;
	ld.shared.u32 	%r532, [%r531+4];
	not.b32 	%r533, %r528;
	add.s32 	%r534, %r373, %r533;
	mad.lo.s32 	%r535, %r534, 12, %r511;
	ld.shared.u32 	%r536, [%r535+4];
	setp.lt.s32 	%p47, %r536, %r532;
	add.s32 	%r537, %r528, 1;
	selp.b32 	%r885, %r885, %r537, %p47;
	selp.b32 	%r883, %r528, %r883, %p47;
	setp.lt.s32 	%p48, %r885, %r883;
	@%p48 bra 	$L__BB6_91;
$L__BB6_92:
	add.s32 	%r379, %r885, %r368;
	add.s32 	%r538, %r369, %r367;
	sub.s32 	%r380, %r538, %r885;
	mad.lo.s32 	%r381, %r379, 12, %r511;
	ld.shared.u32 	%r895, [%r381];
	ld.shared.u32 	%r896, [%r381+4];
	ld.shared.u32 	%r897, [%r381+8];
	mad.lo.s32 	%r385, %r380, 12, %r511;
	ld.shared.u32 	%r886, [%r385];
	ld.shared.u32 	%r887, [%r385+4];
	ld.shared.u32 	%r888, [%r385+8];
	setp.ge.s32 	%p50, %r380, %r370;
	mov.pred 	%p132, 0;
	@%p50 bra 	$L__BB6_94;
	setp.ge.s32 	%p51, %r379, %r369;
	setp.lt.s32 	%p52, %r887, %r896;
	or.pred  	%p132, %p51, %p52;
$L__BB6_94:
	selp.b32 	%r825, %r888, %r897, %p132;
	selp.b32 	%r826, %r887, %r896, %p132;
	selp.b32 	%r827, %r886, %r895, %p132;
	selp.u32 	%r540, 1, 0, %p132;
	add.s32 	%r392, %r380, %r540;
	not.pred 	%p53, %p132;
	selp.u32 	%r541, 1, 0, %p53;
	add.s32 	%r393, %r379, %r541;
	@%p53 bra 	$L__BB6_96;
	ld.shared.u32 	%r886, [%r385+12];
	ld.shared.u32 	%r887, [%r385+16];
	ld.shared.u32 	%r888, [%r385+20];
	bra.uni 	$L__BB6_97;
$L__BB6_96:
	ld.shared.u32 	%r895, [%r381+12];
	ld.shared.u32 	%r896, [%r381+16];
	ld.shared.u32 	%r897, [%r381+20];
$L__BB6_97:
	setp.ge.s32 	%p55, %r392, %r370;
	mov.pred 	%p133, 0;
	@%p55 bra 	$L__BB6_99;
	setp.ge.s32 	%p56, %r393, %r369;
	setp.lt.s32 	%p57, %r887, %r896;
	or.pred  	%p133, %p56, %p57;
$L__BB6_99:
	selp.b32 	%r861, %r888, %r897, %p133;
	selp.b32 	%r862, %r887, %r896, %p133;
	selp.b32 	%r863, %r886, %r895, %p133;
	selp.u32 	%r542, 1, 0, %p133;
	add.s32 	%r409, %r392, %r542;
	not.pred 	%p58, %p133;
	selp.u32 	%r543, 1, 0, %p58;
	add.s32 	%r410, %r393, %r543;
	@%p133 bra 	$L__BB6_101;
	mov.u32 	%r544, _ZZN3cub18CUB_300001_SM_10006detail10merge_sort30DeviceMergeSortBlockSortKernelINS2_10policy_hubIN6thrust24THRUST_300001_SM_1000_NS6detail15normal_iteratorINS6_10device_ptrI5FilmeEEEEE9Policy600ESC_PNS0_8NullTypeESC_SG_m13CompareFilmesSA_SF_EEvbT0_T1_T2_T3_T4_PT6_PT7_T5_NS1_7vsmem_tEE19static_temp_storage;
	mad.lo.s32 	%r545, %r410, 12, %r544;
	ld.shared.u32 	%r895, [%r545];
	ld.shared.u32 	%r896, [%r545+4];
	ld.shared.u32 	%r897, [%r545+8];
	bra.uni 	$L__BB6_102;
$L__BB6_101:
	mov.u32 	%r546, _ZZN3cub18CUB_300001_SM_10006detail10merge_sort30DeviceMergeSortBlockSortKernelINS2_10policy_hubIN6thrust24THRUST_300001_SM_1000_NS6detail15normal_iteratorINS6_10device_ptrI5FilmeEEEEE9Policy600ESC_PNS0_8NullTypeESC_SG_m13CompareFilmesSA_SF_EEvbT0_T1_T2_T3_T4_PT6_PT7_T5_NS1_7vsmem_tEE19static_temp_storage;
	mad.lo.s32 	%r547, %r409, 12, %r546;
	ld.shared.u32 	%r886, [%r547];
	ld.shared.u32 	%r887, [%r547+4];
	ld.shared.u32 	%r888, [%r547+8];
$L__BB6_102:
	setp.ge.s32 	%p60, %r409, %r370;
	mov.pred 	%p134, 0;
	@%p60 bra 	$L__BB6_104;
	setp.ge.s32 	%p61, %r410, %r369;
	setp.lt.s32 	%p62, %r887, %r896;
	or.pred  	%p134, %p61, %p62;
$L__BB6_104:
	selp.b32 	%r786, %r888, %r897, %p134;
	selp.b32 	%r787, %r887, %r896, %p134;
	selp.b32 	%r788, %r886, %r895, %p134;
	selp.u32 	%r548, 1, 0, %p134;
	add.s32 	%r426, %r409, %r548;
	not.pred 	%p63, %p134;
	selp.u32 	%r549, 1, 0, %p63;
	add.s32 	%r427, %r410, %r549;
	@%p134 bra 	$L__BB6_106;
	mov.u32 	%r550, _ZZN3cub18CUB_300001_SM_10006detail10merge_sort30DeviceMergeSortBlockSortKernelINS2_10policy_hubIN6thrust24THRUST_300001_SM_1000_NS6detail15normal_iteratorINS6_10device_ptrI5FilmeEEEEE9Policy600ESC_PNS0_8NullTypeESC_SG_m13CompareFilmesSA_SF_EEvbT0_T1_T2_T3_T4_PT6_PT7_T5_NS1_7vsmem_tEE19static_temp_storage;
	mad.lo.s32 	%r551, %r427, 12, %r550;
	ld.shared.u32 	%r895, [%r551];
	ld.shared.u32 	%r896, [%r551+4];
	ld.shared.u32 	%r897, [%r551+8];
	bra.uni 	$L__BB6_107;
$L__BB6_106:
	mov.u32 	%r552, _ZZN3cub18CUB_300001_SM_10006detail10merge_sort30DeviceMergeSortBlockSortKernelINS2_10policy_hubIN6thrust24THRUST_300001_SM_1000_NS6detail15normal_iteratorINS6_10device_ptrI5FilmeEEEEE9Policy600ESC_PNS0_8NullTypeESC_SG_m13CompareFilmesSA_SF_EEvbT0_T1_T2_T3_T4_PT6_PT7_T5_NS1_7vsmem_tEE19static_temp_storage;
	mad.lo.s32 	%r553, %r426, 12, %r552;
	ld.shared.u32 	%r886, [%r553];
	ld.shared.u32 	%r887, [%r553+4];
	ld.shared.u32 	%r888, [%r553+8];
$L__BB6_107:
	setp.ge.s32 	%p65, %r426, %r370;
	mov.pred 	%p135, 0;
	@%p65 bra 	$L__BB6_109;
	setp.ge.s32 	%p66, %r427, %r369;
	setp.lt.s32 	%p67, %r887, %r896;
	or.pred  	%p135, %p66, %p67;
$L__BB6_109:
	selp.b32 	%r792, %r888, %r897, %p135;
	selp.b32 	%r793, %r887, %r896, %p135;
	selp.b32 	%r794, %r886, %r895, %p135;
	selp.u32 	%r554, 1, 0, %p135;
	add.s32 	%r443, %r426, %r554;
	not.pred 	%p68, %p135;
	selp.u32 	%r555, 1, 0, %p68;
	add.s32 	%r444, %r427, %r555;
	@%p135 bra 	$L__BB6_111;
	mov.u32 	%r556, _ZZN3cub18CUB_300001_SM_10006detail10merge_sort30DeviceMergeSortBlockSortKernelINS2_10policy_hubIN6thrust24THRUST_300001_SM_1000_NS6detail15normal_iteratorINS6_10device_ptrI5FilmeEEEEE9Policy600ESC_PNS0_8NullTypeESC_SG_m13CompareFilmesSA_SF_EEvbT0_T1_T2_T3_T4_PT6_PT7_T5_NS1_7vsmem_tEE19static_temp_storage;
	mad.lo.s32 	%r557, %r444, 12, %r556;
	ld.shared.u32 	%r895, [%r557];
	ld.shared.u32 	%r896, [%r557+4];
	ld.shared.u32 	%r897, [%r557+8];
	bra.uni 	$L__BB6_112;
$L__BB6_111:
	mov.u32 	%r558, _ZZN3cub18CUB_300001_SM_10006detail10merge_sort30DeviceMergeSortBlockSortKernelINS2_10policy_hubIN6thrust24THRUST_300001_SM_1000_NS6detail15normal_iteratorINS6_10device_ptrI5FilmeEEEEE9Policy600ESC_PNS0_8NullTypeESC_SG_m13CompareFilmesSA_SF_EEvbT0_T1_T2_T3_T4_PT6_PT7_T5_NS1_7vsmem_tEE19static_temp_storage;
	mad.lo.s32 	%r559, %r443, 12, %r558;
	ld.shared.u32 	%r886, [%r559];
	ld.shared.u32 	%r887, [%r559+4];
	ld.shared.u32 	%r888, [%r559+8];
$L__BB6_112:
	setp.ge.s32 	%p70, %r443, %r370;
	mov.pred 	%p136, 0;
	@%p70 bra 	$L__BB6_114;
	setp.ge.s32 	%p71, %r444, %r369;
	setp.lt.s32 	%p72, %r887, %r896;
	or.pred  	%p136, %p71, %p72;
$L__BB6_114:
	selp.b32 	%r852, %r888, %r897, %p136;
	selp.b32 	%r853, %r887, %r896, %p136;
	selp.b32 	%r854, %r886, %r895, %p136;
	shl.b32 	%r460, %r882, 1;
	setp.lt.u32 	%p73, %r882, 129;
	mov.u32 	%r882, %r460;
	@%p73 bra 	$L__BB6_89;
	ld.param.s8 	%rs2, [_ZN3cub18CUB_300001_SM_10006detail10merge_sort30DeviceMergeSortBlockSortKernelINS2_10policy_hubIN6thrust24THRUST_300001_SM_1000_NS6detail15normal_iteratorINS6_10device_ptrI5FilmeEEEEE9Policy600ESC_PNS0_8NullTypeESC_SG_m13CompareFilmesSA_SF_EEvbT0_T1_T2_T3_T4_PT6_PT7_T5_NS1_7vsmem_tE_param_0];
	bar.sync 	0;
	setp.eq.s16 	%p74, %rs2, 0;
	@%p74 bra 	$L__BB6_128;
	st.shared.u32 	[%r235], %r827;
	st.shared.u32 	[%r235+4], %r826;
	st.shared.u32 	[%r235+8], %r825;
	st.shared.u32 	[%r235+12], %r863;
	st.shared.u32 	[%r235+16], %r862;
	st.shared.u32 	[%r235+20], %r861;
	st.shared.u32 	[%r235+24], %r788;
	st.shared.u32 	[%r235+28], %r787;
	st.shared.u32 	[%r235+32], %r786;
	st.shared.u32 	[%r235+36], %r794;
	st.shared.u32 	[%r235+40], %r793;
	st.shared.u32 	[%r235+44], %r792;
	st.shared.u32 	[%r235+48], %r854;
	st.shared.u32 	[%r235+52], %r853;
	st.shared.u32 	[%r235+56], %r852;
	bar.warp.sync 	-1;
	ld.shared.u32 	%r461, [%r234];
	ld.shared.u32 	%r462, [%r234+4];
	ld.shared.u32 	%r463, [%r234+8];
	ld.shared.u32 	%r464, [%r234+384];
	ld.shared.u32 	%r465, [%r234+388];
	ld.shared.u32 	%r466, [%r234+392];
	ld.shared.u32 	%r467, [%r234+768];
	ld.shared.u32 	%r468, [%r234+772];
	ld.shared.u32 	%r469, [%r234+776];
	ld.shared.u32 	%r470, [%r234+1152];
	ld.shared.u32 	%r471, [%r234+1156];
	ld.shared.u32 	%r472, [%r234+1160];
	ld.shared.u32 	%r473, [%r234+1536];
	ld.shared.u32 	%r474, [%r234+1540];
	ld.shared.u32 	%r475, [%r234+1544];
	setp.eq.s32 	%p75, %r193, 0;
	@%p75 bra 	$L__BB6_117;
	bra.uni 	$L__BB6_118;
$L__BB6_117:
	st.volatile.shared.u32 	[_ZZN3cub18CUB_300001_SM_10006detail10merge_sort30DeviceMergeSortBlockSortKernelINS2_10policy_hubIN6thrust24THRUST_300001_SM_1000_NS6detail15normal_iteratorINS6_10device_ptrI5FilmeEEEEE9Policy600ESC_PNS0_8NullTypeESC_SG_m13CompareFilmesSA_SF_EEvbT0_T1_T2_T3_T4_PT6_PT7_T5_NS1_7vsmem_tEE19static_temp_storage+15360], %r192;
$L__BB6_118:
	bar.sync 	0;
	ld.volatile.shared.u32 	%r491, [_ZZN3cub18CUB_300001_SM_10006detail10merge_sort30DeviceMergeSortBlockSortKernelINS2_10policy_hubIN6thrust24THRUST_300001_SM_1000_NS6detail15normal_iteratorINS6_10device_ptrI5FilmeEEEEE9Policy600ESC_PNS0_8NullTypeESC_SG_m13CompareFilmesSA_SF_EEvbT0_T1_T2_T3_T4_PT6_PT7_T5_NS1_7vsmem_tEE19static_temp_storage+15360];
	cvt.u64.u32 	%rd17, %r198;
	cvt.u64.u32 	%rd18, %r197;
	add.s64 	%rd19, %rd3, %rd18;
	add.s64 	%rd20, %rd19, %rd17;
	setp.ge.s32 	%p76, %r199, %r491;
	mad.lo.s64 	%rd6, %rd20, 12, %rd2;
	@%p76 bra 	$L__BB6_120;
	st.global.u32 	[%rd6], %r461;
	st.global.u32 	[%rd6+4], %r462;
	st.global.u32 	[%rd6+8], %r463;
$L__BB6_120:
	setp.ge.s32 	%p77, %r206, %r491;
	@%p77 bra 	$L__BB6_122;
	st.global.u32 	[%rd6+384], %r464;
	st.global.u32 	[%rd6+388], %r465;
	st.global.u32 	[%rd6+392], %r466;
$L__BB6_122:
	setp.ge.s32 	%p78, %r213, %r491;
	@%p78 bra 	$L__BB6_124;
	st.global.u32 	[%rd6+768], %r467;
	st.global.u32 	[%rd6+772], %r468;
	st.global.u32 	[%rd6+776], %r469;
$L__BB6_124:
	setp.ge.s32 	%p79, %r220, %r491;
	@%p79 bra 	$L__BB6_126;
	st.global.u32 	[%rd6+1152], %r470;
	st.global.u32 	[%rd6+1156], %r471;
	st.global.u32 	[%rd6+1160], %r472;
$L__BB6_126:
	setp.ge.s32 	%p80, %r227, %r491;
	@%p80 bra 	$L__BB6_140;
	st.global.u32 	[%rd6+1536], %r473;
	st.global.u32 	[%rd6+1540], %r474;
	st.global.u32 	[%rd6+1544], %r475;
	bra.uni 	$L__BB6_140;
$L__BB6_128:
	st.shared.u32 	[%r235], %r827;
	st.shared.u32 	[%r235+4], %r826;
	st.shared.u32 	[%r235+8], %r825;
	st.shared.u32 	[%r235+12], %r863;
	st.shared.u32 	[%r235+16], %r862;
	st.shared.u32 	[%r235+20], %r861;
	st.shared.u32 	[%r235+24], %r788;
	st.shared.u32 	[%r235+28], %r787;
	st.shared.u32 	[%r235+32], %r786;
	st.shared.u32 	[%r235+36], %r794;
	st.shared.u32 	[%r235+40], %r793;
	st.shared.u32 	[%r235+44], %r792;
	st.shared.u32 	[%r235+48], %r854;
	st.shared.u32 	[%r235+52], %r853;
	st.shared.u32 	[%r235+56], %r852;
	bar.warp.sync 	-1;
	ld.shared.u32 	%r476, [%r234];
	ld.shared.u32 	%r477, [%r234+4];
	ld.shared.u32 	%r478, [%r234+8];
	ld.shared.u32 	%r479, [%r234+384];
	ld.shared.u32 	%r480, [%r234+388];
	ld.shared.u32 	%r481, [%r234+392];
	ld.shared.u32 	%r482, [%r234+768];
	ld.shared.u32 	%r483, [%r234+772];
	ld.shared.u32 	%r484, [%r234+776];
	ld.shared.u32 	%r485, [%r234+1152];
	ld.shared.u32 	%r486, [%r234+1156];
	ld.shared.u32 	%r487, [%r234+1160];
	ld.shared.u32 	%r488, [%r234+1536];
	ld.shared.u32 	%r489, [%r234+1540];
	ld.shared.u32 	%r490, [%r234+1544];
	setp.eq.s32 	%p81, %r193, 0;
	@%p81 bra 	$L__BB6_129;
	bra.uni 	$L__BB6_130;
$L__BB6_129:
	st.volatile.shared.u32 	[_ZZN3cub18CUB_300001_SM_10006detail10merge_sort30DeviceMergeSortBlockSortKernelINS2_10policy_hubIN6thrust24THRUST_300001_SM_1000_NS6detail15normal_iteratorINS6_10device_ptrI5FilmeEEEEE9Policy600ESC_PNS0_8NullTypeESC_SG_m13CompareFilmesSA_SF_EEvbT0_T1_T2_T3_T4_PT6_PT7_T5_NS1_7vsmem_tEE19static_temp_storage+15360], %r192;
$L__BB6_130:
	ld.param.u64 	%rd33, [_ZN3cub18CUB_300001_SM_10006detail10merge_sort30DeviceMergeSortBlockSortKernelINS2_10policy_hubIN6thrust24THRUST_300001_SM_1000_NS6detail15normal_iteratorINS6_10device_ptrI5FilmeEEEEE9Policy600ESC_PNS0_8NullTypeESC_SG_m13CompareFilmesSA_SF_EEvbT0_T1_T2_T3_T4_PT6_PT7_T5_NS1_7vsmem_tE_param_6];
	bar.sync 	0;
	ld.volatile.shared.u32 	%r492, [_ZZN3cub18CUB_300001_SM_10006detail10merge_sort30DeviceMergeSortBlockSortKernelINS2_10policy_hubIN6thrust24THRUST_300001_SM_1000_NS6detail15normal_iteratorINS6_10device_ptrI5FilmeEEEEE9Policy600ESC_PNS0_8NullTypeESC_SG_m13CompareFilmesSA_SF_EEvbT0_T1_T2_T3_T4_PT6_PT7_T5_NS1_7vsmem_tEE19static_temp_storage+15360];
	setp.ge.s32 	%p82, %r199, %r492;
	cvt.u64.u32 	%rd21, %r199;
	add.s64 	%rd22, %rd3, %rd21;
	cvta.to.global.u64 	%rd23, %rd33;
	mad.lo.s64 	%rd7, %rd22, 12, %rd23;
	@%p82 bra 	$L__BB6_132;
	st.global.u32 	[%rd7], %r476;
	st.global.u32 	[%rd7+4], %r477;
	st.global.u32 	[%rd7+8], %r478;
$L__BB6_132:
	setp.ge.s32 	%p83, %r206, %r492;
	@%p83 bra 	$L__BB6_134;
	st.global.u32 	[%rd7+384], %r479;
	st.global.u32 	[%rd7+388], %r480;
	st.global.u32 	[%rd7+392], %r481;
$L__BB6_134:
	setp.ge.s32 	%p84, %r213, %r492;
	@%p84 bra 	$L__BB6_136;
	st.global.u32 	[%rd7+768], %r482;
	st.global.u32 	[%rd7+772], %r483;
	st.global.u32 	[%rd7+776], %r484;
$L__BB6_136:
	setp.ge.s32 	%p85, %r220, %r492;
	@%p85 bra 	$L__BB6_138;
	st.global.u32 	[%rd7+1152], %r485;
	st.global.u32 	[%rd7+1156], %r486;
	st.global.u32 	[%rd7+1160], %r487;
$L__BB6_138:
	setp.ge.s32 	%p86, %r227, %r492;
	@%p86 bra 	$L__BB6_140;
	st.global.u32 	[%rd7+1536], %r488;
	st.global.u32 	[%rd7+1540], %r489;
	st.global.u32 	[%rd7+1544], %r490;
$L__BB6_140:
	ret;

}
	// .globl	_ZN3cub18CUB_300001_SM_10006detail10merge_sort30DeviceMergeSortPartitionKernelIN6thrust24THRUST_300001_SM_1000_NS6detail15normal_iteratorINS5_10device_ptrI5FilmeEEEEm13CompareFilmesS9_EEvbT_PT2_T0_SG_PSG_T1_SG_i
.visible .entry _ZN3cub18CUB_300001_SM_10006detail10merge_sort30DeviceMergeSortPartitionKernelIN6thrust24THRUST_300001_SM_1000_NS6detail15normal_iteratorINS5_10device_ptrI5FilmeEEEEm13CompareFilmesS9_EEvbT_PT2_T0_SG_PSG_T1_SG_i(
	.param .u8 _ZN3cub18CUB_300001_SM_10006detail10merge_sort30DeviceMergeSortPartitionKernelIN6thrust24THRUST_300001_SM_1000_NS6detail15normal_iteratorINS5_10device_ptrI5FilmeEEEEm13CompareFilmesS9_EEvbT_PT2_T0_SG_PSG_T1_SG_i_param_0,
	.param .align 8 .b8 _ZN3cub18CUB_300001_SM_10006detail10merge_sort30DeviceMergeSortPartitionKernelIN6thrust24THRUST_300001_SM_1000_NS6detail15normal_iteratorINS5_10device_ptrI5FilmeEEEEm13CompareFilmesS9_EEvbT_PT2_T0_SG_PSG_T1_SG_i_param_1[8],
	.param .u64 .ptr .align 1 _ZN3cub18CUB_300001_SM_10006detail10merge_sort30DeviceMergeSortPartitionKernelIN6thrust24THRUST_300001_SM_1000_NS6detail15normal_iteratorINS5_10device_ptrI5FilmeEEEEm13CompareFilmesS9_EEvbT_PT2_T0_SG_PSG_T1_SG_i_param_2,
	.param .u64 _ZN3cub18CUB_300001_SM_10006detail10merge_sort30DeviceMergeSortPartitionKernelIN6thrust24THRUST_300001_SM_1000_NS6detail15normal_iteratorINS5_10device_ptrI5FilmeEEEEm13CompareFilmesS9_EEvbT_PT2_T0_SG_PSG_T1_SG_i_param_3,
	.param .u64 _ZN3cub18CUB_300001_SM_10006detail10merge_sort30DeviceMergeSortPartitionKernelIN6thrust24THRUST_300001_SM_1000_NS6detail15normal_iteratorINS5_10device_ptrI5FilmeEEEEm13CompareFilmesS9_EEvbT_PT2_T0_SG_PSG_T1_SG_i_param_4,
	.param .u64 .ptr .align 1 _ZN3cub18CUB_300001_SM_10006detail10merge_sort30DeviceMergeSortPartitionKernelIN6thrust24THRUST_300001_SM_1000_NS6detail15normal_iteratorINS5_10device_ptrI5FilmeEEEEm13CompareFilmesS9_EEvbT_PT2_T0_SG_PSG_T1_SG_i_param_5,
	.param .align 1 .b8 _ZN3cub18CUB_300001_SM_10006detail10merge_sort30DeviceMergeSortPartitionKernelIN6thrust24THRUST_300001_SM_1000_NS6detail15normal_iteratorINS5_10device_ptrI5FilmeEEEEm13CompareFilmesS9_EEvbT_PT2_T0_SG_PSG_T1_SG_i_param_6[1],
	.param .u64 _ZN3cub18CUB_300001_SM_10006detail10merge_sort30DeviceMergeSortPartitionKernelIN6thrust24THRUST_300001_SM_1000_NS6detail15normal_iteratorINS5_10device_ptrI5FilmeEEEEm13CompareFilmesS9_EEvbT_PT2_T0_SG_PSG_T1_SG_i_param_7,
	.param .u32 _ZN3cub18CUB_300001_SM_10006detail10merge_sort30DeviceMergeSortPartitionKernelIN6thrust24THRUST_300001_SM_1000_NS6detail15normal_iteratorINS5_10device_ptrI5FilmeEEEEm13CompareFilmesS9_EEvbT_PT2_T0_SG_PSG_T1_SG_i_param_8
)
{
	.reg .pred 	%p<10>;
	.reg .b16 	%rs<2>;
	.reg .b32 	%r<10>;
	.reg .b64 	%rd<82>;

	ld.param.u64 	%rd27, [_ZN3cub18CUB_300001_SM_10006detail10merge_sort30DeviceMergeSortPartitionKernelIN6thrust24THRUST_300001_SM_1000_NS6detail15normal_iteratorINS5_10device_ptrI5FilmeEEEEm13CompareFilmesS9_EEvbT_PT2_T0_SG_PSG_T1_SG_i_param_1];
	ld.param.s8 	%rs1, [_ZN3cub18CUB_300001_SM_10006detail10merge_sort30DeviceMergeSortPartitionKernelIN6thrust24THRUST_300001_SM_1000_NS6detail15normal_iteratorINS5_10device_ptrI5FilmeEEEEm13CompareFilmesS9_EEvbT_PT2_T0_SG_PSG_T1_SG_i_param_0];
	ld.param.u64 	%rd28, [_ZN3cub18CUB_300001_SM_10006detail10merge_sort30DeviceMergeSortPartitionKernelIN6thrust24THRUST_300001_SM_1000_NS6detail15normal_iteratorINS5_10device_ptrI5FilmeEEEEm13CompareFilmesS9_EEvbT_PT2_T0_SG_PSG_T1_SG_i_param_2];
	ld.param.u64 	%rd29, [_ZN3cub18CUB_300001_SM_10006detail10merge_sort30DeviceMergeSortPartitionKernelIN6thrust24THRUST_300001_SM_1000_NS6detail15normal_iteratorINS5_10device_ptrI5FilmeEEEEm13CompareFilmesS9_EEvbT_PT2_T0_SG_PSG_T1_SG_i_param_3];
	ld.param.u64 	%rd30, [_ZN3cub18CUB_300001_SM_10006detail10merge_sort30DeviceMergeSortPartitionKernelIN6thrust24THRUST_300001_SM_1000_NS6detail15normal_iteratorINS5_10device_ptrI5FilmeEEEEm13CompareFilmesS9_EEvbT_PT2_T0_SG_PSG_T1_SG_i_param_4];
	ld.param.u64 	%rd32, [_ZN3cub18CUB_300001_SM_10006detail10merge_sort30DeviceMergeSortPartitionKernelIN6thrust24THRUST_300001_SM_1000_NS6detail15normal_iteratorINS5_10device_ptrI5FilmeEEEEm13CompareFilmesS9_EEvbT_PT2_T0_SG_PSG_T1_SG_i_param_5];
	ld.param.u64 	%rd31, [_ZN3cub18CUB_300001_SM_10006detail10merge_sort30DeviceMergeSortPartitionKernelIN6thrust24THRUST_300001_SM_1000_NS6detail15normal_iteratorINS5_10device_ptrI5FilmeEEEEm13CompareFilmesS9_EEvbT_PT2_T0_SG_PSG_T1_SG_i_param_7];
	ld.param.u32 	%r1, [_ZN3cub18CUB_300001_SM_10006detail10merge_sort30DeviceMergeSortPartitionKernelIN6thrust24THRUST_300001_SM_1000_NS6detail15normal_iteratorINS5_10device_ptrI5FilmeEEEEm13CompareFilmesS9_EEvbT_PT2_T0_SG_PSG_T1_SG_i_param_8];
	cvta.to.global.u64 	%rd1, %rd32;
	mov.u32 	%r2, %ntid.x;
	mov.u32 	%r3, %ctaid.x;
	mov.u32 	%r4, %tid.x;
	mad.lo.s32 	%r5, %r2, %r3, %r4;
	cvt.u64.u32 	%rd2, %r5;
	setp.le.u64 	%p1, %rd30, %rd2;
	@%p1 bra 	$L__BB7_11;
	shr.u64 	%rd33, %rd31, 1;
	add.s64 	%rd4, %rd31, 4294967295;
	neg.s64 	%rd34, %rd31;
	and.b64  	%rd35, %rd34, %rd2;
	cvt.s64.s32 	%rd5, %r1;
	mul.lo.s64 	%rd36, %rd35, %rd5;
	mul.lo.s64 	%rd37, %rd33, %rd5;
	min.u64 	%rd6, %rd36, %rd29;
	not.b64 	%rd38, %rd36;
	min.u64 	%rd39, %rd37, %rd38;
	add.s64 	%rd40, %rd39, %rd36;
	min.u64 	%rd7, %rd40, %rd29;
	not.b64 	%rd41, %rd7;
	min.u64 	%rd42, %rd37, %rd41;
	add.s64 	%rd43, %rd42, %rd7;
	min.u64 	%rd8, %rd43, %rd29;
	// begin inline asm
	griddepcontrol.wait;
	// end inline asm
	add.s64 	%rd44, %rd2, 1;
	setp.ne.s64 	%p2, %rd44, %rd30;
	@%p2 bra 	$L__BB7_3;
	shl.b64 	%rd75, %rd2, 3;
	add.s64 	%rd76, %rd1, %rd75;
	st.global.u64 	[%rd76], %rd7;
	bra.uni 	$L__BB7_11;
$L__BB7_3:
	sub.s64 	%rd45, %rd8, %rd6;
	and.b64  	%rd46, %rd4, %rd2;
	mul.lo.s64 	%rd47, %rd46, %rd5;
	min.u64 	%rd9, %rd47, %rd45;
	setp.eq.s16 	%p3, %rs1, 0;
	@%p3 bra 	$L__BB7_7;
	sub.s64 	%rd48, %rd7, %rd6;
	sub.s64 	%rd49, %rd8, %rd7;
	max.u64 	%rd50, %rd9, %rd49;
	sub.s64 	%rd81, %rd50, %rd49;
	min.u64 	%rd77, %rd48, %rd9;
	setp.ge.u64 	%p4, %rd81, %rd77;
	@%p4 bra 	$L__BB7_10;
	cvta.to.global.u64 	%rd12, %rd27;
	add.s64 	%rd13, %rd9, %rd7;
$L__BB7_6:
	sub.s64 	%rd51, %rd77, %rd81;
	shr.u64 	%rd52, %rd51, 1;
	add.s64 	%rd53, %rd52, %rd81;
	add.s64 	%rd54, %rd53, %rd6;
	mad.lo.s64 	%rd55, %rd54, 12, %rd12;
	ld.global.u32 	%r6, [%rd55+4];
	not.b64 	%rd56, %rd53;
	add.s64 	%rd57, %rd13, %rd56;
	mad.lo.s64 	%rd58, %rd57, 12, %rd12;
	ld.global.u32 	%r7, [%rd58+4];
	setp.lt.s32 	%p5, %r7, %r6;
	add.s64 	%rd59, %rd53, 1;
	selp.b64 	%rd81, %rd81, %rd59, %p5;
	selp.b64 	%rd77, %rd53, %rd77, %p5;
	setp.lt.u64 	%p6, %rd81, %rd77;
	@%p6 bra 	$L__BB7_6;
	bra.uni 	$L__BB7_10;
$L__BB7_7:
	sub.s64 	%rd60, %rd7, %rd6;
	sub.s64 	%rd61, %rd8, %rd7;
	max.u64 	%rd62, %rd9, %rd61;
	sub.s64 	%rd81, %rd62, %rd61;
	min.u64 	%rd79, %rd60, %rd9;
	setp.ge.u64 	%p7, %rd81, %rd79;
	@%p7 bra 	$L__BB7_10;
	cvta.to.global.u64 	%rd20, %rd28;
	add.s64 	%rd21, %rd9, %rd7;
$L__BB7_9:
	sub.s64 	%rd63, %rd79, %rd81;
	shr.u64 	%rd64, %rd63, 1;
	add.s64 	%rd65, %rd64, %rd81;
	add.s64 	%rd66, %rd65, %rd6;
	mad.lo.s64 	%rd67, %rd66, 12, %rd20;
	ld.global.u32 	%r8, [%rd67+4];
	not.b64 	%rd68, %rd65;
	add.s64 	%rd69, %rd21, %rd68;
	mad.lo.s64 	%rd70, %rd69, 12, %rd20;
	ld.global.u32 	%r9, [%rd70+4];
	setp.lt.s32 	%p8, %r9, %r8;
	add.s64 	%rd71, %rd65, 1;
	selp.b64 	%rd81, %rd81, %rd71, %p8;
	selp.b64 	%rd79, %rd65, %rd79, %p8;
	setp.lt.u64 	%p9, %rd81, %rd79;
	@%p9 bra 	$L__BB7_9;
$L__BB7_10:
	add.s64 	%rd72, %rd81, %rd6;
	shl.b64 	%rd73, %rd2, 3;
	add.s64 	%rd74, %rd1, %rd73;
	st.global.u64 	[%rd74], %rd72;
$L__BB7_11:
	ret;

}
	// .globl	_ZN3cub18CUB_300001_SM_10006detail10merge_sort26DeviceMergeSortMergeKernelINS2_10policy_hubIN6thrust24THRUST_300001_SM_1000_NS6detail15normal_iteratorINS6_10device_ptrI5FilmeEEEEE9Policy600ESC_PNS0_8NullTypeESC_SG_m13CompareFilmesSA_SF_EEvbT2_T3_T4_PT6_PT7_T5_PSK_SK_NS1_7vsmem_tE
.visible .entry _ZN3cub18CUB_300001_SM_10006detail10merge_sort26DeviceMergeSortMergeKernelINS2_10policy_hubIN6thrust24THRUST_300001_SM_1000_NS6detail15normal_iteratorINS6_10device_ptrI5FilmeEEEEE9Policy600ESC_PNS0_8NullTypeESC_SG_m13CompareFilmesSA_SF_EEvbT2_T3_T4_PT6_PT7_T5_PSK_SK_NS1_7vsmem_tE(
	.param .u8 _ZN3cub18CUB_300001_SM_10006detail10merge_sort26DeviceMergeSortMergeKernelINS2_10policy_hubIN6thrust24THRUST_300001_SM_1000_NS6detail15normal_iteratorINS6_10device_ptrI5FilmeEEEEE9Policy600ESC_PNS0_8NullTypeESC_SG_m13CompareFilmesSA_SF_EEvbT2_T3_T4_PT6_PT7_T5_PSK_SK_NS1_7vsmem_tE_param_0,
	.param .align 8 .b8 _ZN3cub18CUB_300001_SM_10006detail10merge_sort26DeviceMergeSortMergeKernelINS2_10policy_hubIN6thrust24THRUST_300001_SM_1000_NS6detail15normal_iteratorINS6_10device_ptrI5FilmeEEEEE9Policy600ESC_PNS0_8NullTypeESC_SG_m13CompareFilmesSA_SF_EEvbT2_T3_T4_PT6_PT7_T5_PSK_SK_NS1_7vsmem_tE_param_1[8],
	.param .u64 .ptr .align 1 _ZN3cub18CUB_300001_SM_10006detail10merge_sort26DeviceMergeSortMergeKernelINS2_10policy_hubIN6thrust24THRUST_300001_SM_1000_NS6detail15normal_iteratorINS6_10device_ptrI5FilmeEEEEE9Policy600ESC_PNS0_8NullTypeESC_SG_m13CompareFilmesSA_SF_EEvbT2_T3_T4_PT6_PT7_T5_PSK_SK_NS1_7vsmem_tE_param_2,
	.param .u64 _ZN3cub18CUB_300001_SM_10006detail10merge_sort26DeviceMergeSortMergeKernelINS2_10policy_hubIN6thrust24THRUST_300001_SM_1000_NS6detail15normal_iteratorINS6_10device_ptrI5FilmeEEEEE9Policy600ESC_PNS0_8NullTypeESC_SG_m13CompareFilmesSA_SF_EEvbT2_T3_T4_PT6_PT7_T5_PSK_SK_NS1_7vsmem_tE_param_3,
	.param .u64 .ptr .align 1 _ZN3cub18CUB_300001_SM_10006detail10merge_sort26DeviceMergeSortMergeKernelINS2_10policy_hubIN6thrust24THRUST_300001_SM_1000_NS6detail15normal_iteratorINS6_10device_ptrI5FilmeEEEEE9Policy600ESC_PNS0_8NullTypeESC_SG_m13CompareFilmesSA_SF_EEvbT2_T3_T4_PT6_PT7_T5_PSK_SK_NS1_7vsmem_tE_param_4,
	.param .u64 .ptr .align 1 _ZN3cub18CUB_300001_SM_10006detail10merge_sort26DeviceMergeSortMergeKernelINS2_10policy_hubIN6thrust24THRUST_300001_SM_1000_NS6detail15normal_iteratorINS6_10device_ptrI5FilmeEEEEE9Policy600ESC_PNS0_8NullTypeESC_SG_m13CompareFilmesSA_SF_EEvbT2_T3_T4_PT6_PT7_T5_PSK_SK_NS1_7vsmem_tE_param_5,
	.param .align 1 .b8 _ZN3cub18CUB_300001_SM_10006detail10merge_sort26DeviceMergeSortMergeKernelINS2_10policy_hubIN6thrust24THRUST_300001_SM_1000_NS6detail15normal_iteratorINS6_10device_ptrI5FilmeEEEEE9Policy600ESC_PNS0_8NullTypeESC_SG_m13CompareFilmesSA_SF_EEvbT2_T3_T4_PT6_PT7_T5_PSK_SK_NS1_7vsmem_tE_param_6[1],
	.param .u64 .ptr .align 1 _ZN3cub18CUB_300001_SM_10006detail10merge_sort26DeviceMergeSortMergeKernelINS2_10policy_hubIN6thrust24THRUST_300001_SM_1000_NS6detail15normal_iteratorINS6_10device_ptrI5FilmeEEEEE9Policy600ESC_PNS0_8NullTypeESC_SG_m13CompareFilmesSA_SF_EEvbT2_T3_T4_PT6_PT7_T5_PSK_SK_NS1_7vsmem_tE_param_7,
	.param .u64 _ZN3cub18CUB_300001_SM_10006detail10merge_sort26DeviceMergeSortMergeKernelINS2_10policy_hubIN6thrust24THRUST_300001_SM_1000_NS6detail15normal_iteratorINS6_10device_ptrI5FilmeEEEEE9Policy600ESC_PNS0_8NullTypeESC_SG_m13CompareFilmesSA_SF_EEvbT2_T3_T4_PT6_PT7_T5_PSK_SK_NS1_7vsmem_tE_param_8,
	.param .align 8 .b8 _ZN3cub18CUB_300001_SM_10006detail10merge_sort26DeviceMergeSortMergeKernelINS2_10policy_hubIN6thrust24THRUST_300001_SM_1000_NS6detail15normal_iteratorINS6_10device_ptrI5FilmeEEEEE9Policy600ESC_PNS0_8NullTypeESC_SG_m13CompareFilmesSA_SF_EEvbT2_T3_T4_PT6_PT7_T5_PSK_SK_NS1_7vsmem_tE_param_9[8]
)
.maxntid 256
{
	.reg .pred 	%p<136>;
	.reg .b16 	%rs<2>;
	.reg .b32 	%r<758>;
	.reg .b64 	%rd<120>;
	// demoted variable
	.shared .align 16 .b8 _ZZN3cub18CUB_300001_SM_10006detail10merge_sort26DeviceMergeSortMergeKernelINS2_10policy_hubIN6thrust24THRUST_300001_SM_1000_NS6detail15normal_iteratorINS6_10device_ptrI5FilmeEEEEE9Policy600ESC_PNS0_8NullTypeESC_SG_m13CompareFilmesSA_SF_EEvbT2_T3_T4_PT6_PT7_T5_PSK_SK_NS1_7vsmem_tEE19static_temp_storage[15376];
	ld.param.s8 	%rs1, [_ZN3cub18CUB_300001_SM_10006detail10merge_sort26DeviceMergeSortMergeKernelINS2_10policy_hubIN6thrust24THRUST_300001_SM_1000_NS6detail15normal_iteratorINS6_10device_ptrI5FilmeEEEEE9Policy600ESC_PNS0_8NullTypeESC_SG_m13CompareFilmesSA_SF_EEvbT2_T3_T4_PT6_PT7_T5_PSK_SK_NS1_7vsmem_tE_param_0];
	ld.param.u64 	%rd26, [_ZN3cub18CUB_300001_SM_10006detail10merge_sort26DeviceMergeSortMergeKernelINS2_10policy_hubIN6thrust24THRUST_300001_SM_1000_NS6detail15normal_iteratorINS6_10device_ptrI5FilmeEEEEE9Policy600ESC_PNS0_8NullTypeESC_SG_m13CompareFilmesSA_SF_EEvbT2_T3_T4_PT6_PT7_T5_PSK_SK_NS1_7vsmem_tE_param_1];
	ld.param.u64 	%rd27, [_ZN3cub18CUB_300001_SM_10006detail10merge_sort26DeviceMergeSortMergeKernelINS2_10policy_hubIN6thrust24THRUST_300001_SM_1000_NS6detail15normal_iteratorINS6_10device_ptrI5FilmeEEEEE9Policy600ESC_PNS0_8NullTypeESC_SG_m13CompareFilmesSA_SF_EEvbT2_T3_T4_PT6_PT7_T5_PSK_SK_NS1_7vsmem_tE_param_4];
	cvta.to.global.u64 	%rd1, %rd27;
	cvta.to.global.u64 	%rd2, %rd26;
	mov.u32 	%r428, %ctaid.x;
	mov.u32 	%r429, %nctaid.x;
	cvt.u64.u32 	%rd3, %r428;
	mul.wide.u32 	%rd4, %r428, 1280;
	mov.u32 	%r1, %tid.x;
	add.s32 	%r430, %r429, -1;
	setp.ge.u32 	%p21, %r428, %r430;
	@%p21 bra 	$L__BB8_60;
	ld.param.u64 	%rd119, [_ZN3cub18CUB_300001_SM_10006detail10merge_sort26DeviceMergeSortMergeKernelINS2_10policy_hubIN6thrust24THRUST_300001_SM_1000_NS6detail15normal_iteratorINS6_10device_ptrI5FilmeEEEEE9Policy600ESC_PNS0_8NullTypeESC_SG_m13CompareFilmesSA_SF_EEvbT2_T3_T4_PT6_PT7_T5_PSK_SK_NS1_7vsmem_tE_param_8];
	ld.param.u64 	%rd117, [_ZN3cub18CUB_300001_SM_10006detail10merge_sort26DeviceMergeSortMergeKernelINS2_10policy_hubIN6thrust24THRUST_300001_SM_1000_NS6detail15normal_iteratorINS6_10device_ptrI5FilmeEEEEE9Policy600ESC_PNS0_8NullTypeESC_SG_m13CompareFilmesSA_SF_EEvbT2_T3_T4_PT6_PT7_T5_PSK_SK_NS1_7vsmem_tE_param_7];
	ld.param.u64 	%rd115, [_ZN3cub18CUB_300001_SM_10006detail10merge_sort26DeviceMergeSortMergeKernelINS2_10policy_hubIN6thrust24THRUST_300001_SM_1000_NS6detail15normal_iteratorINS6_10device_ptrI5FilmeEEEEE9Policy600ESC_PNS0_8NullTypeESC_SG_m13CompareFilmesSA_SF_EEvbT2_T3_T4_PT6_PT7_T5_PSK_SK_NS1_7vsmem_tE_param_3];
	cvta.to.global.u64 	%rd70, %rd117;
	shl.b64 	%rd71, %rd3, 3;
	add.s64 	%rd72, %rd70, %rd71;
	ld.global.u64 	%rd5, [%rd72];
	ld.global.u64 	%rd73, [%rd72+8];
	shr.u64 	%rd74, %rd119, 1;
	neg.s64 	%rd75, %rd119;
	and.b64  	%rd76, %rd75, %rd3;
	mul.lo.s64 	%rd6, %rd76, 1280;
	mul.lo.s64 	%rd7, %rd74, 1280;
	sub.s64 	%rd77, %rd3, %rd76;
	mul.lo.s64 	%rd78, %rd77, 1280;
	sub.s64 	%rd79, %rd5, %rd6;
	sub.s64 	%rd80, %rd73, %rd6;
	sub.s64 	%rd81, %rd115, %rd6;
	max.u64 	%rd82, %rd81, %rd7;
	sub.s64 	%rd83, %rd82, %rd7;
	sub.s64 	%rd84, %rd78, %rd79;
	min.u64 	%rd8, %rd84, %rd83;
	max.u64 	%rd85, %rd78, -1281;
	not.b64 	%rd86, %rd85;
	add.s64 	%rd87, %rd78, %rd86;
	sub.s64 	%rd88, %rd87, %rd80;
	or.b64  	%rd89, %rd75, %rd3;
	setp.eq.s64 	%p85, %rd89, -1;
	min.u64 	%rd90, %rd7, %rd81;
	selp.b64 	%rd91, %rd90, %rd80, %p85;
	selp.b64 	%rd92, %rd7, %rd88, %p85;
	min.u64 	%rd93, %rd92, %rd83;
	cvt.u32.u64 	%r518, %rd79;
	cvt.u32.u64 	%r519, %rd91;
	sub.s32 	%r2, %r519, %r518;
	cvt.u32.u64 	%r520, %rd93;
	cvt.u32.u64 	%r521, %rd8;
	sub.s32 	%r3, %r520, %r521;
	// begin inline asm
	griddepcontrol.wait;
	// end inline asm
	setp.eq.s16 	%p86, %rs1, 0;
	@%p86 bra 	$L__BB8_17;
	add.s64 	%rd94, %rd6, %rd7;
	add.s64 	%rd95, %rd94, %rd8;
	setp.ge.s32 	%p87, %r1, %r2;
	cvt.u64.u32 	%rd96, %r1;
	add.s64 	%rd97, %rd5, %rd96;
	mad.lo.s64 	%rd9, %rd97, 12, %rd2;
	sub.s32 	%r522, %r1, %r2;
	cvt.s64.s32 	%rd98, %r522;
	add.s64 	%rd99, %rd95, %rd98;
	mad.lo.s64 	%rd10, %rd99, 12, %rd2;
	@%p87 bra 	$L__BB8_4;
	ld.global.u32 	%r664, [%rd9];
	ld.global.u32 	%r663, [%rd9+4];
	ld.global.u32 	%r662, [%rd9+8];
	bra.uni 	$L__BB8_5;
$L__BB8_4:
	ld.global.u32 	%r664, [%rd10];
	ld.global.u32 	%r663, [%rd10+4];
	ld.global.u32 	%r662, [%rd10+8];
$L__BB8_5:
	add.s32 	%r523, %r1, 256;
	setp.lt.s32 	%p88, %r523, %r2;
	@%p88 bra 	$L__BB8_7;
	ld.global.u32 	%r661, [%rd10+3072];
	ld.global.u32 	%r660, [%rd10+3076];
	ld.global.u32 	%r659, [%rd10+3080];
	bra.uni 	$L__BB8_8;
$L__BB8_7:
	ld.global.u32 	%r661, [%rd9+3072];
	ld.global.u32 	%r660, [%rd9+3076];
	ld.global.u32 	%r659, [%rd9+3080];
$L__BB8_8:
	add.s32 	%r524, %r1, 512;
	setp.lt.s32 	%p89, %r524, %r2;
	@%p89 bra 	$L__BB8_10;
	ld.global.u32 	%r658, [%rd10+6144];
	ld.global.u32 	%r657, [%rd10+6148];
	ld.global.u32 	%r656, [%rd10+6152];
	bra.uni 	$L__BB8_11;
$L__BB8_10:
	ld.global.u32 	%r658, [%rd9+6144];
	ld.global.u32 	%r657, [%rd9+6148];
	ld.global.u32 	%r656, [%rd9+6152];
$L__BB8_11:
	add.s32 	%r525, %r1, 768;
	setp.lt.s32 	%p90, %r525, %r2;
	@%p90 bra 	$L__BB8_13;
	ld.global.u32 	%r655, [%rd10+9216];
	ld.global.u32 	%r654, [%rd10+9220];
	ld.global.u32 	%r653, [%rd10+9224];
	bra.uni 	$L__BB8_14;
$L__BB8_13:
	ld.global.u32 	%r655, [%rd9+9216];
	ld.global.u32 	%r654, [%rd9+9220];
	ld.global.u32 	%r653, [%rd9+9224];
$L__BB8_14:
	or.b32  	%r526, %r1, 1024;
	setp.lt.s32 	%p91, %r526, %r2;
	@%p91 bra 	$L__BB8_16;
	ld.global.u32 	%r652, [%rd10+12288];
	ld.global.u32 	%r651, [%rd10+12292];
	ld.global.u32 	%r650, [%rd10+12296];
	bra.uni 	$L__BB8_32;
$L__BB8_16:
	ld.global.u32 	%r652, [%rd9+12288];
	ld.global.u32 	%r651, [%rd9+12292];
	ld.global.u32 	%r650, [%rd9+12296];
	bra.uni 	$L__BB8_32;
$L__BB8_17:
	add.s64 	%rd100, %rd6, %rd7;
	add.s64 	%rd101, %rd100, %rd8;
	setp.ge.s32 	%p92, %r1, %r2;
	cvt.u64.u32 	%rd102, %r1;
	add.s64 	%rd103, %rd5, %rd102;
	mad.lo.s64 	%rd11, %rd103, 12, %rd1;
	sub.s32 	%r527, %r1, %r2;
	cvt.s64.s32 	%rd104, %r527;
	add.s64 	%rd105, %rd101, %rd104;
	mad.lo.s64 	%rd12, %rd105, 12, %rd1;
	@%p92 bra 	$L__BB8_19;
	ld.global.u32 	%r664, [%rd11];
	ld.global.u32 	%r663, [%rd11+4];
	ld.global.u32 	%r662, [%rd11+8];
	bra.uni 	$L__BB8_20;
$L__BB8_19:
	ld.global.u32 	%r664, [%rd12];
	ld.global.u32 	%r663, [%rd12+4];
	ld.global.u32 	%r662, [%rd12+8];
$L__BB8_20:
	add.s32 	%r528, %r1, 256;
	setp.lt.s32 	%p93, %r528, %r2;
	@%p93 bra 	$L__BB8_22;
	ld.global.u32 	%r661, [%rd12+3072];
	ld.global.u32 	%r660, [%rd12+3076];
	ld.global.u32 	%r659, [%rd12+3080];
	bra.uni 	$L__BB8_23;
$L__BB8_22:
	ld.global.u32 	%r661, [%rd11+3072];
	ld.global.u32 	%r660, [%rd11+3076];
	ld.global.u32 	%r659, [%rd11+3080];
$L__BB8_23:
	add.s32 	%r529, %r1, 512;
	setp.lt.s32 	%p94, %r529, %r2;
	@%p94 bra 	$L__BB8_25;
	ld.global.u32 	%r658, [%rd12+6144];
	ld.global.u32 	%r657, [%rd12+6148];
	ld.global.u32 	%r656, [%rd12+6152];
	bra.uni 	$L__BB8_26;
$L__BB8_25:
	ld.global.u32 	%r658, [%rd11+6144];
	ld.global.u32 	%r657, [%rd11+6148];
	ld.global.u32 	%r656, [%rd11+6152];
$L__BB8_26:
	add.s32 	%r530, %r1, 768;
	setp.lt.s32 	%p95, %r530, %r2;
	@%p95 bra 	$L__BB8_28;
	ld.global.u32 	%r655, [%rd12+9216];
	ld.global.u32 	%r654, [%rd12+9220];
	ld.global.u32 	%r653, [%rd12+9224];
	bra.uni 	$L__BB8_29;
$L__BB8_28:
	ld.global.u32 	%r655, [%rd11+9216];
	ld.global.u32 	%r654, [%rd11+9220];
	ld.global.u32 	%r653, [%rd11+9224];
$L__BB8_29:
	or.b32  	%r531, %r1, 1024;
	setp.lt.s32 	%p96, %r531, %r2;
	@%p96 bra 	$L__BB8_31;
	ld.global.u32 	%r652, [%rd12+12288];
	ld.global.u32 	%r651, [%rd12+12292];
	ld.global.u32 	%r650, [%rd12+12296];
	bra.uni 	$L__BB8_32;
$L__BB8_31:
	ld.global.u32 	%r652, [%rd11+12288];
	ld.global.u32 	%r651, [%rd11+12292];
	ld.global.u32 	%r650, [%rd11+12296];
$L__BB8_32:
	mov.u32 	%r532, _ZZN3cub18CUB_300001_SM_10006detail10merge_sort26DeviceMergeSortMergeKernelINS2_10policy_hubIN6thrust24THRUST_300001_SM_1000_NS6detail15normal_iteratorINS6_10device_ptrI5FilmeEEEEE9Policy600ESC_PNS0_8NullTypeESC_SG_m13CompareFilmesSA_SF_EEvbT2_T3_T4_PT6_PT7_T5_PSK_SK_NS1_7vsmem_tEE19static_temp_storage;
	mad.lo.s32 	%r533, %r1, 12, %r532;
	st.shared.u32 	[%r533], %r664;
	st.shared.u32 	[%r533+4], %r663;
	st.shared.u32 	[%r533+8], %r662;
	st.shared.u32 	[%r533+3072], %r661;
	st.shared.u32 	[%r533+3076], %r660;
	st.shared.u32 	[%r533+3080], %r659;
	st.shared.u32 	[%r533+6144], %r658;
	st.shared.u32 	[%r533+6148], %r657;
	st.shared.u32 	[%r533+6152], %r656;
	st.shared.u32 	[%r533+9216], %r655;
	st.shared.u32 	[%r533+9220], %r654;
	st.shared.u32 	[%r533+9224], %r653;
	st.shared.u32 	[%r533+12288], %r652;
	st.shared.u32 	[%r533+12292], %r651;
	st.shared.u32 	[%r533+12296], %r650;
	bar.sync 	0;
	// begin inline asm
	griddepcontrol.launch_dependents;
	// end inline asm
	add.s32 	%r103, %r3, %r2;
	mul.lo.s32 	%r534, %r1, 5;
	min.s32 	%r104, %r534, %r103;
	setp.lt.s32 	%p97, %r104, %r3;
	sub.s32 	%r535, %r104, %r3;
	selp.b32 	%r667, 0, %r535, %p97;
	min.s32 	%r665, %r104, %r2;
	setp.ge.s32 	%p98, %r667, %r665;
	@%p98 bra 	$L__BB8_35;
	add.s32 	%r107, %r104, %r2;
$L__BB8_34:
	sub.s32 	%r536, %r665, %r667;
	shr.u32 	%r537, %r536, 31;
	add.s32 	%r538, %r536, %r537;
	shr.s32 	%r539, %r538, 1;
	add.s32 	%r540, %r539, %r667;
	mad.lo.s32 	%r542, %r540, 12, %r532;
	ld.shared.u32 	%r543, [%r542+4];
	not.b32 	%r544, %r540;
	add.s32 	%r545, %r107, %r544;
	mad.lo.s32 	%r546, %r545, 12, %r532;
	ld.shared.u32 	%r547, [%r546+4];
	setp.lt.s32 	%p99, %r547, %r543;
	add.s32 	%r548, %r540, 1;
	selp.b32 	%r667, %r667, %r548, %p99;
	selp.b32 	%r665, %r540, %r665, %p99;
	setp.lt.s32 	%p100, %r667, %r665;
	@%p100 bra 	$L__BB8_34;
$L__BB8_35:
	sub.s32 	%r549, %r104, %r667;
	add.s32 	%r113, %r549, %r2;
	mad.lo.s32 	%r114, %r113, 12, %r532;
	ld.shared.u32 	%r670, [%r114+8];
	ld.shared.u32 	%r669, [%r114+4];
	ld.shared.u32 	%r668, [%r114];
	mad.lo.s32 	%r118, %r667, 12, %r532;
	ld.shared.u32 	%r679, [%r118+8];
	ld.shared.u32 	%r678, [%r118+4];
	ld.shared.u32 	%r677, [%r118];
	setp.ge.s32 	%p102, %r113, %r103;
	mov.pred 	%p126, 0;
	@%p102 bra 	$L__BB8_37;
	setp.ge.s32 	%p103, %r667, %r2;
	setp.lt.s32 	%p104, %r669, %r678;
	or.pred  	%p126, %p103, %p104;
$L__BB8_37:
	selp.b32 	%r122, %r670, %r679, %p126;
	selp.b32 	%r123, %r669, %r678, %p126;
	selp.b32 	%r124, %r668, %r677, %p126;
	selp.u32 	%r551, 1, 0, %p126;
	add.s32 	%r125, %r113, %r551;
	not.pred 	%p105, %p126;
	selp.u32 	%r552, 1, 0, %p105;
	add.s32 	%r126, %r667, %r552;
	@%p105 bra 	$L__BB8_39;
	ld.shared.u32 	%r668, [%r114+12];
	ld.shared.u32 	%r669, [%r114+16];
	ld.shared.u32 	%r670, [%r114+20];
	bra.uni 	$L__BB8_40;
$L__BB8_39:
	ld.shared.u32 	%r677, [%r118+12];
	ld.shared.u32 	%r678, [%r118+16];
	ld.shared.u32 	%r679, [%r118+20];
$L__BB8_40:
	setp.ge.s32 	%p107, %r125, %r103;
	mov.pred 	%p127, 0;
	@%p107 bra 	$L__BB8_42;
	setp.ge.s32 	%p108, %r126, %r2;
	setp.lt.s32 	%p109, %r669, %r678;
	or.pred  	%p127, %p108, %p109;
$L__BB8_42:
	selp.b32 	%r139, %r670, %r679, %p127;
	selp.b32 	%r140, %r669, %r678, %p127;
	selp.b32 	%r141, %r668, %r677, %p127;
	selp.u32 	%r553, 1, 0, %p127;
	add.s32 	%r142, %r125, %r553;
	not.pred 	%p110, %p127;
	selp.u32 	%r554, 1, 0, %p110;
	add.s32 	%r143, %r126, %r554;
	@%p127 bra 	$L__BB8_44;
	mad.lo.s32 	%r556, %r143, 12, %r532;
	ld.shared.u32 	%r677, [%r556];
	ld.shared.u32 	%r678, [%r556+4];
	ld.shared.u32 	%r679, [%r556+8];
	bra.uni 	$L__BB8_45;
$L__BB8_44:
	mad.lo.s32 	%r558, %r142, 12, %r532;
	ld.shared.u32 	%r668, [%r558];
	ld.shared.u32 	%r669, [%r558+4];
	ld.shared.u32 	%r670, [%r558+8];
$L__BB8_45:
	setp.ge.s32 	%p112, %r142, %r103;
	mov.pred 	%p128, 0;
	@%p112 bra 	$L__BB8_47;
	setp.ge.s32 	%p113, %r143, %r2;
	setp.lt.s32 	%p114, %r669, %r678;
	or.pred  	%p128, %p113, %p114;
$L__BB8_47:
	selp.b32 	%r156, %r670, %r679, %p128;
	selp.b32 	%r157, %r669, %r678, %p128;
	selp.b32 	%r158, %r668, %r677, %p128;
	selp.u32 	%r559, 1, 0, %p128;
	add.s32 	%r159, %r142, %r559;
	not.pred 	%p115, %p128;
	selp.u32 	%r560, 1, 0, %p115;
	add.s32 	%r160, %r143, %r560;
	@%p128 bra 	$L__BB8_49;
	mad.lo.s32 	%r562, %r160, 12, %r532;
	ld.shared.u32 	%r677, [%r562];
	ld.shared.u32 	%r678, [%r562+4];
	ld.shared.u32 	%r679, [%r562+8];
	bra.uni 	$L__BB8_50;
$L__BB8_49:
	mad.lo.s32 	%r564, %r159, 12, %r532;
	ld.shared.u32 	%r668, [%r564];
	ld.shared.u32 	%r669, [%r564+4];
	ld.shared.u32 	%r670, [%r564+8];
$L__BB8_50:
	setp.ge.s32 	%p117, %r159, %r103;
	mov.pred 	%p129, 0;
	@%p117 bra 	$L__BB8_52;
	setp.ge.s32 	%p118, %r160, %r2;
	setp.lt.s32 	%p119, %r669, %r678;
	or.pred  	%p129, %p118, %p119;
$L__BB8_52:
	selp.b32 	%r173, %r670, %r679, %p129;
	selp.b32 	%r174, %r669, %r678, %p129;
	selp.b32 	%r175, %r668, %r677, %p129;
	selp.u32 	%r565, 1, 0, %p129;
	add.s32 	%r176, %r159, %r565;
	not.pred 	%p120, %p129;
	selp.u32 	%r566, 1, 0, %p120;
	add.s32 	%r177, %r160, %r566;
	@%p129 bra 	$L__BB8_54;
	mov.u32 	%r567, _ZZN3cub18CUB_300001_SM_10006detail10merge_sort26DeviceMergeSortMergeKernelINS2_10policy_hubIN6thrust24THRUST_300001_SM_1000_NS6detail15normal_iteratorINS6_10device_ptrI5FilmeEEEEE9Policy600ESC_PNS0_8NullTypeESC_SG_m13CompareFilmesSA_SF_EEvbT2_T3_T4_PT6_PT7_T5_PSK_SK_NS1_7vsmem_tEE19static_temp_storage;
	mad.lo.s32 	%r568, %r177, 12, %r567;
	ld.shared.u32 	%r677, [%r568];
	ld.shared.u32 	%r678, [%r568+4];
	ld.shared.u32 	%r679, [%r568+8];
	bra.uni 	$L__BB8_55;
$L__BB8_54:
	mov.u32 	%r569, _ZZN3cub18CUB_300001_SM_10006detail10merge_sort26DeviceMergeSortMergeKernelINS2_10policy_hubIN6thrust24THRUST_300001_SM_1000_NS6detail15normal_iteratorINS6_10device_ptrI5FilmeEEEEE9Policy600ESC_PNS0_8NullTypeESC_SG_m13CompareFilmesSA_SF_EEvbT2_T3_T4_PT6_PT7_T5_PSK_SK_NS1_7vsmem_tEE19static_temp_storage;
	mad.lo.s32 	%r570, %r176, 12, %r569;
	ld.shared.u32 	%r668, [%r570];
	ld.shared.u32 	%r669, [%r570+4];
	ld.shared.u32 	%r670, [%r570+8];
$L__BB8_55:
	setp.ge.s32 	%p122, %r176, %r103;
	mov.pred 	%p130, 0;
	@%p122 bra 	$L__BB8_57;
	setp.ge.s32 	%p123, %r177, %r2;
	setp.lt.s32 	%p124, %r669, %r678;
	or.pred  	%p130, %p123, %p124;
$L__BB8_57:
	setp.eq.s16 	%p125, %rs1, 0;
	selp.b32 	%r190, %r670, %r679, %p130;
	selp.b32 	%r191, %r669, %r678, %p130;
	selp.b32 	%r192, %r668, %r677, %p130;
	bar.sync 	0;
	@%p125 bra 	$L__BB8_59;
	// begin inline asm
	mov.u32 %r571, %laneid;
	// end inline asm
	shr.u32 	%r572, %r1, 5;
	mul.lo.s32 	%r573, %r572, 160;
	mad.lo.s32 	%r574, %r571, 5, %r573;
	mov.u32 	%r575, _ZZN3cub18CUB_300001_SM_10006detail10merge_sort26DeviceMergeSortMergeKernelINS2_10policy_hubIN6thrust24THRUST_300001_SM_1000_NS6detail15normal_iteratorINS6_10device_ptrI5FilmeEEEEE9Policy600ESC_PNS0_8NullTypeESC_SG_m13CompareFilmesSA_SF_EEvbT2_T3_T4_PT6_PT7_T5_PSK_SK_NS1_7vsmem_tEE19static_temp_storage;
	mad.lo.s32 	%r576, %r574, 12, %r575;
	st.shared.u32 	[%r576], %r124;
	st.shared.u32 	[%r576+4], %r123;
	st.shared.u32 	[%r576+8], %r122;
	st.shared.u32 	[%r576+12], %r141;
	st.shared.u32 	[%r576+16], %r140;
	st.shared.u32 	[%r576+20], %r139;
	st.shared.u32 	[%r576+24], %r158;
	st.shared.u32 	[%r576+28], %r157;
	st.shared.u32 	[%r576+32], %r156;
	st.shared.u32 	[%r576+36], %r175;
	st.shared.u32 	[%r576+40], %r174;
	st.shared.u32 	[%r576+44], %r173;
	st.shared.u32 	[%r576+48], %r192;
	st.shared.u32 	[%r576+52], %r191;
	st.shared.u32 	[%r576+56], %r190;
	bar.warp.sync 	-1;
	shl.b32 	%r577, %r571, 2;
	sub.s32 	%r578, %r574, %r577;
	mad.lo.s32 	%r579, %r578, 12, %r575;
	ld.shared.u32 	%r580, [%r579];
	ld.shared.u32 	%r581, [%r579+4];
	ld.shared.u32 	%r582, [%r579+8];
	ld.shared.u32 	%r583, [%r579+384];
	ld.shared.u32 	%r584, [%r579+388];
	ld.shared.u32 	%r585, [%r579+392];
	ld.shared.u32 	%r586, [%r579+768];
	ld.shared.u32 	%r587, [%r579+772];
	ld.shared.u32 	%r588, [%r579+776];
	ld.shared.u32 	%r589, [%r579+1152];
	ld.shared.u32 	%r590, [%r579+1156];
	ld.shared.u32 	%r591, [%r579+1160];
	ld.shared.u32 	%r592, [%r579+1536];
	ld.shared.u32 	%r593, [%r579+1540];
	ld.shared.u32 	%r594, [%r579+1544];
	and.b32  	%r595, %r1, 31;
	and.b32  	%r596, %r1, 992;
	mul.lo.s32 	%r597, %r596, 5;
	or.b32  	%r598, %r597, %r595;
	cvt.u64.u32 	%rd106, %r598;
	add.s64 	%rd107, %rd4, %rd106;
	mad.lo.s64 	%rd108, %rd107, 12, %rd1;
	st.global.u32 	[%rd108], %r580;
	st.global.u32 	[%rd108+4], %r581;
	st.global.u32 	[%rd108+8], %r582;
	st.global.u32 	[%rd108+384], %r583;
	st.global.u32 	[%rd108+388], %r584;
	st.global.u32 	[%rd108+392], %r585;
	st.global.u32 	[%rd108+768], %r586;
	st.global.u32 	[%rd108+772], %r587;
	st.global.u32 	[%rd108+776], %r588;
	st.global.u32 	[%rd108+1152], %r589;
	st.global.u32 	[%rd108+1156], %r590;
	st.global.u32 	[%rd108+1160], %r591;
	st.global.u32 	[%rd108+1536], %r592;
	st.global.u32 	[%rd108+1540], %r593;
	st.global.u32 	[%rd108+1544], %r594;
	bra.uni 	$L__BB8_151;
$L__BB8_59:
	// begin inline asm
	mov.u32 %r599, %laneid;
	// end inline asm
	shr.u32 	%r600, %r1, 5;
	mul.lo.s32 	%r601, %r600, 160;
	mad.lo.s32 	%r602, %r599, 5, %r601;
	mov.u32 	%r603, _ZZN3cub18CUB_300001_SM_10006detail10merge_sort26DeviceMergeSortMergeKernelINS2_10policy_hubIN6thrust24THRUST_300001_SM_1000_NS6detail15normal_iteratorINS6_10device_ptrI5FilmeEEEEE9Policy600ESC_PNS0_8NullTypeESC_SG_m13CompareFilmesSA_SF_EEvbT2_T3_T4_PT6_PT7_T5_PSK_SK_NS1_7vsmem_tEE19static_temp_storage;
	mad.lo.s32 	%r604, %r602, 12, %r603;
	st.shared.u32 	[%r604], %r124;
	st.shared.u32 	[%r604+4], %r123;
	st.shared.u32 	[%r604+8], %r122;
	st.shared.u32 	[%r604+12], %r141;
	st.shared.u32 	[%r604+16], %r140;
	st.shared.u32 	[%r604+20], %r139;
	st.shared.u32 	[%r604+24], %r158;
	st.shared.u32 	[%r604+28], %r157;
	st.shared.u32 	[%r604+32], %r156;
	st.shared.u32 	[%r604+36], %r175;
	st.shared.u32 	[%r604+40], %r174;
	st.shared.u32 	[%r604+44], %r173;
	st.shared.u32 	[%r604+48], %r192;
	st.shared.u32 	[%r604+52], %r191;
	st.shared.u32 	[%r604+56], %r190;
	bar.warp.sync 	-1;
	shl.b32 	%r605, %r599, 2;
	sub.s32 	%r606, %r602, %r605;
	mad.lo.s32 	%r607, %r606, 12, %r603;
	ld.shared.u32 	%r608, [%r607];
	ld.shared.u32 	%r609, [%r607+4];
	ld.shared.u32 	%r610, [%r607+8];
	ld.shared.u32 	%r611, [%r607+384];
	ld.shared.u32 	%r612, [%r607+388];
	ld.shared.u32 	%r613, [%r607+392];
	ld.shared.u32 	%r614, [%r607+768];
	ld.shared.u32 	%r615, [%r607+772];
	ld.shared.u32 	%r616, [%r607+776];
	ld.shared.u32 	%r617, [%r607+1152];
	ld.shared.u32 	%r618, [%r607+1156];
	ld.shared.u32 	%r619, [%r607+1160];
	ld.shared.u32 	%r620, [%r607+1536];
	ld.shared.u32 	%r621, [%r607+1540];
	ld.shared.u32 	%r622, [%r607+1544];
	and.b32  	%r623, %r1, 31;
	and.b32  	%r624, %r1, 992;
	mul.lo.s32 	%r625, %r624, 5;
	cvt.u64.u32 	%rd109, %r625;
	cvt.u64.u32 	%rd110, %r623;
	add.s64 	%rd111, %rd4, %rd110;
	add.s64 	%rd112, %rd111, %rd109;
	mad.lo.s64 	%rd113, %rd112, 12, %rd2;
	st.global.u32 	[%rd113], %r608;
	st.global.u32 	[%rd113+4], %r609;
	st.global.u32 	[%rd113+8], %r610;
	st.global.u32 	[%rd113+384], %r611;
	st.global.u32 	[%rd113+388], %r612;
	st.global.u32 	[%rd113+392], %r613;
	st.global.u32 	[%rd113+768], %r614;
	st.global.u32 	[%rd113+772], %r615;
	st.global.u32 	[%rd113+776], %r616;
	st.global.u32 	[%rd113+1152], %r617;
	st.global.u32 	[%rd113+1156], %r618;
	st.global.u32 	[%rd113+1160], %r619;
	st.global.u32 	[%rd113+1536], %r620;
	st.global.u32 	[%rd113+1540], %r621;
	st.global.u32 	[%rd113+1544], %r622;
	bra.uni 	$L__BB8_151;
$L__BB8_60:
	ld.param.u64 	%rd118, [_ZN3cub18CUB_300001_SM_10006detail10merge_sort26DeviceMergeSortMergeKernelINS2_10policy_hubIN6thrust24THRUST_300001_SM_1000_NS6detail15normal_iteratorINS6_10device_ptrI5FilmeEEEEE9Policy600ESC_PNS0_8NullTypeESC_SG_m13CompareFilmesSA_SF_EEvbT2_T3_T4_PT6_PT7_T5_PSK_SK_NS1_7vsmem_tE_param_8];
	ld.param.u64 	%rd116, [_ZN3cub18CUB_300001_SM_10006detail10merge_sort26DeviceMergeSortMergeKernelINS2_10policy_hubIN6thrust24THRUST_300001_SM_1000_NS6detail15normal_iteratorINS6_10device_ptrI5FilmeEEEEE9Policy600ESC_PNS0_8NullTypeESC_SG_m13CompareFilmesSA_SF_EEvbT2_T3_T4_PT6_PT7_T5_PSK_SK_NS1_7vsmem_tE_param_7];
	ld.param.u64 	%rd114, [_ZN3cub18CUB_300001_SM_10006detail10merge_sort26DeviceMergeSortMergeKernelINS2_10policy_hubIN6thrust24THRUST_300001_SM_1000_NS6detail15normal_iteratorINS6_10device_ptrI5FilmeEEEEE9Policy600ESC_PNS0_8NullTypeESC_SG_m13CompareFilmesSA_SF_EEvbT2_T3_T4_PT6_PT7_T5_PSK_SK_NS1_7vsmem_tE_param_3];
	cvta.to.global.u64 	%rd28, %rd116;
	shl.b64 	%rd29, %rd3, 3;
	add.s64 	%rd30, %rd28, %rd29;
	ld.global.u64 	%rd13, [%rd30];
	ld.global.u64 	%rd31, [%rd30+8];
	shr.u64 	%rd32, %rd118, 1;
	neg.s64 	%rd33, %rd118;
	and.b64  	%rd34, %rd33, %rd3;
	mul.lo.s64 	%rd14, %rd34, 1280;
	mul.lo.s64 	%rd15, %rd32, 1280;
	sub.s64 	%rd35, %rd3, %rd34;
	mul.lo.s64 	%rd36, %rd35, 1280;
	sub.s64 	%rd37, %rd13, %rd14;
	sub.s64 	%rd38, %rd31, %rd14;
	sub.s64 	%rd39, %rd114, %rd14;
	max.u64 	%rd40, %rd39, %rd15;
	sub.s64 	%rd41, %rd40, %rd15;
	sub.s64 	%rd42, %rd36, %rd37;
	min.u64 	%rd16, %rd42, %rd41;
	max.u64 	%rd43, %rd36, -1281;
	not.b64 	%rd44, %rd43;
	add.s64 	%rd45, %rd36, %rd44;
	sub.s64 	%rd46, %rd45, %rd38;
	or.b64  	%rd47, %rd33, %rd3;
	setp.eq.s64 	%p22, %rd47, -1;
	min.u64 	%rd48, %rd15, %rd39;
	selp.b64 	%rd49, %rd48, %rd38, %p22;
	selp.b64 	%rd50, %rd15, %rd46, %p22;
	min.u64 	%rd51, %rd50, %rd41;
	cvt.u32.u64 	%r431, %rd37;
	cvt.u32.u64 	%r432, %rd49;
	sub.s32 	%r193, %r432, %r431;
	cvt.u32.u64 	%r433, %rd51;
	cvt.u32.u64 	%r434, %rd16;
	sub.s32 	%r194, %r433, %r434;
	// begin inline asm
	griddepcontrol.wait;
	// end inline asm
	setp.eq.s16 	%p23, %rs1, 0;
	@%p23 bra 	$L__BB8_81;
	add.s64 	%rd52, %rd14, %rd15;
	add.s64 	%rd53, %rd52, %rd16;
	add.s32 	%r195, %r194, %r193;
	setp.ge.s32 	%p24, %r1, %r195;
	cvt.u64.u32 	%rd54, %r1;
	add.s64 	%rd55, %rd13, %rd54;
	mad.lo.s64 	%rd17, %rd55, 12, %rd2;
	sub.s32 	%r436, %r1, %r193;
	cvt.s64.s32 	%rd56, %r436;
	add.s64 	%rd57, %rd53, %rd56;
	mad.lo.s64 	%rd18, %rd57, 12, %rd2;
	@%p24 bra 	$L__BB8_65;
	setp.ge.s32 	%p25, %r1, %r193;
	@%p25 bra 	$L__BB8_64;
	ld.global.u32 	%r730, [%rd17];
	ld.global.u32 	%r729, [%rd17+4];
	ld.global.u32 	%r728, [%rd17+8];
	bra.uni 	$L__BB8_65;
$L__BB8_64:
	ld.global.u32 	%r730, [%rd18];
	ld.global.u32 	%r729, [%rd18+4];
	ld.global.u32 	%r728, [%rd18+8];
$L__BB8_65:
	add.s32 	%r205, %r1, 256;
	setp.ge.s32 	%p26, %r205, %r195;
	@%p26 bra 	$L__BB8_69;
	setp.lt.s32 	%p27, %r205, %r193;
	@%p27 bra 	$L__BB8_68;
	ld.global.u32 	%r727, [%rd18+3072];
	ld.global.u32 	%r726, [%rd18+3076];
	ld.global.u32 	%r725, [%rd18+3080];
	bra.uni 	$L__BB8_69;
$L__BB8_68:
	ld.global.u32 	%r727, [%rd17+3072];
	ld.global.u32 	%r726, [%rd17+3076];
	ld.global.u32 	%r725, [%rd17+3080];
$L__BB8_69:
	add.s32 	%r215, %r1, 512;
	setp.ge.s32 	%p28, %r215, %r195;
	@%p28 bra 	$L__BB8_73;
	setp.lt.s32 	%p29, %r215, %r193;
	@%p29 bra 	$L__BB8_72;
	ld.global.u32 	%r724, [%rd18+6144];
	ld.global.u32 	%r723, [%rd18+6148];
	ld.global.u32 	%r722, [%rd18+6152];
	bra.uni 	$L__BB8_73;
$L__BB8_72:
	ld.global.u32 	%r724, [%rd17+6144];
	ld.global.u32 	%r723, [%rd17+6148];
	ld.global.u32 	%r722, [%rd17+6152];
$L__BB8_73:
	add.s32 	%r225, %r1, 768;
	setp.ge.s32 	%p30, %r225, %r195;
	@%p30 bra 	$L__BB8_77;
	setp.lt.s32 	%p31, %r225, %r193;
	@%p31 bra 	$L__BB8_76;
	ld.global.u32 	%r721, [%rd18+9216];
	ld.global.u32 	%r720, [%rd18+9220];
	ld.global.u32 	%r719, [%rd18+9224];
	bra.uni 	$L__BB8_77;
$L__BB8_76:
	ld.global.u32 	%r721, [%rd17+9216];
	ld.global.u32 	%r720, [%rd17+9220];
	ld.global.u32 	%r719, [%rd17+9224];
$L__BB8_77:
	or.b32  	%r235, %r1, 1024;
	setp.ge.s32 	%p32, %r235, %r195;
	@%p32 bra 	$L__BB8_101;
	setp.lt.s32 	%p33, %r235, %r193;
	@%p33 bra 	$L__BB8_80;
	ld.global.u32 	%r718, [%rd18+12288];
	ld.global.u32 	%r717, [%rd18+12292];
	ld.global.u32 	%r716, [%rd18+12296];
	bra.uni 	$L__BB8_101;
$L__BB8_80:
	ld.global.u32 	%r718, [%rd17+12288];
	ld.global.u32 	%r717, [%rd17+12292];
	ld.global.u32 	%r716, [%rd17+12296];
	bra.uni 	$L__BB8_101;
$L__BB8_81:
	add.s64 	%rd58, %rd14, %rd15;
	add.s64 	%rd59, %rd58, %rd16;
	add.s32 	%r242, %r194, %r193;
	setp.ge.s32 	%p34, %r1, %r242;
	cvt.u64.u32 	%rd60, %r1;
	add.s64 	%rd61, %rd13, %rd60;
	mad.lo.s64 	%rd19, %rd61, 12, %rd1;
	sub.s32 	%r442, %r1, %r193;
	cvt.s64.s32 	%rd62, %r442;
	add.s64 	%rd63, %rd59, %rd62;
	mad.lo.s64 	%rd20, %rd63, 12, %rd1;
	@%p34 bra 	$L__BB8_85;
	setp.ge.s32 	%p35, %r1, %r193;
	@%p35 bra 	$L__BB8_84;
	ld.global.u32 	%r730, [%rd19];
	ld.global.u32 	%r729, [%rd19+4];
	ld.global.u32 	%r728, [%rd19+8];
	bra.uni 	$L__BB8_85;
$L__BB8_84:
	ld.global.u32 	%r730, [%rd20];
	ld.global.u32 	%r729, [%rd20+4];
	ld.global.u32 	%r728, [%rd20+8];
$L__BB8_85:
	add.s32 	%r252, %r1, 256;
	setp.ge.s32 	%p36, %r252, %r242;
	@%p36 bra 	$L__BB8_89;
	setp.lt.s32 	%p37, %r252, %r193;
	@%p37 bra 	$L__BB8_88;
	ld.global.u32 	%r727, [%rd20+3072];
	ld.global.u32 	%r726, [%rd20+3076];
	ld.global.u32 	%r725, [%rd20+3080];
	bra.uni 	$L__BB8_89;
$L__BB8_88:
	ld.global.u32 	%r727, [%rd19+3072];
	ld.global.u32 	%r726, [%rd19+3076];
	ld.global.u32 	%r725, [%rd19+3080];
$L__BB8_89:
	add.s32 	%r262, %r1, 512;
	setp.ge.s32 	%p38, %r262, %r242;
	@%p38 bra 	$L__BB8_93;
	setp.lt.s32 	%p39, %r262, %r193;
	@%p39 bra 	$L__BB8_92;
	ld.global.u32 	%r724, [%rd20+6144];
	ld.global.u32 	%r723, [%rd20+6148];
	ld.global.u32 	%r722, [%rd20+6152];
	bra.uni 	$L__BB8_93;
$L__BB8_92:
	ld.global.u32 	%r724, [%rd19+6144];
	ld.global.u32 	%r723, [%rd19+6148];
	ld.global.u32 	%r722, [%rd19+6152];
$L__BB8_93:
	add.s32 	%r272, %r1, 768;
	setp.ge.s32 	%p40, %r272, %r242;
	@%p40 bra 	$L__BB8_97;
	setp.lt.s32 	%p41, %r272, %r193;
	@%p41 bra 	$L__BB8_96;
	ld.global.u32 	%r721, [%rd20+9216];
	ld.global.u32 	%r720, [%rd20+9220];
	ld.global.u32 	%r719, [%rd20+9224];
	bra.uni 	$L__BB8_97;
$L__BB8_96:
	ld.global.u32 	%r721, [%rd19+9216];
	ld.global.u32 	%r720, [%rd19+9220];
	ld.global.u32 	%r719, [%rd19+9224];
$L__BB8_97:
	or.b32  	%r282, %r1, 1024;
	setp.ge.s32 	%p42, %r282, %r242;
	@%p42 bra 	$L__BB8_101;
	setp.lt.s32 	%p43, %r282, %r193;
	@%p43 bra 	$L__BB8_100;
	ld.global.u32 	%r718, [%rd20+12288];
	ld.global.u32 	%r717, [%rd20+12292];
	ld.global.u32 	%r716, [%rd20+12296];
	bra.uni 	$L__BB8_101;
$L__BB8_100:
	ld.global.u32 	%r718, [%rd19+12288];
	ld.global.u32 	%r717, [%rd19+12292];
	ld.global.u32 	%r716, [%rd19+12296];
$L__BB8_101:
	mov.u32 	%r447, _ZZN3cub18CUB_300001_SM_10006detail10merge_sort26DeviceMergeSortMergeKernelINS2_10policy_hubIN6thrust24THRUST_300001_SM_1000_NS6detail15normal_iteratorINS6_10device_ptrI5FilmeEEEEE9Policy600ESC_PNS0_8NullTypeESC_SG_m13CompareFilmesSA_SF_EEvbT2_T3_T4_PT6_PT7_T5_PSK_SK_NS1_7vsmem_tEE19static_temp_storage;
	mad.lo.s32 	%r448, %r1, 12, %r447;
	st.shared.u32 	[%r448], %r730;
	st.shared.u32 	[%r448+4], %r729;
	st.shared.u32 	[%r448+8], %r728;
	st.shared.u32 	[%r448+3072], %r727;
	st.shared.u32 	[%r448+3076], %r726;
	st.shared.u32 	[%r448+3080], %r725;
	st.shared.u32 	[%r448+6144], %r724;
	st.shared.u32 	[%r448+6148], %r723;
	st.shared.u32 	[%r448+6152], %r722;
	st.shared.u32 	[%r448+9216], %r721;
	st.shared.u32 	[%r448+9220], %r720;
	st.shared.u32 	[%r448+9224], %r719;
	st.shared.u32 	[%r448+12288], %r718;
	st.shared.u32 	[%r448+12292], %r717;
	st.shared.u32 	[%r448+12296], %r716;
	bar.sync 	0;
	// begin inline asm
	griddepcontrol.launch_dependents;
	// end inline asm
	add.s32 	%r304, %r194, %r193;
	mul.lo.s32 	%r449, %r1, 5;
	min.s32 	%r305, %r449, %r304;
	setp.lt.s32 	%p44, %r305, %r194;
	sub.s32 	%r450, %r305, %r194;
	selp.b32 	%r733, 0, %r450, %p44;
	min.s32 	%r731, %r305, %r193;
	setp.ge.s32 	%p45, %r733, %r731;
	@%p45 bra 	$L__BB8_104;
	add.s32 	%r308, %r305, %r193;
$L__BB8_103:
	sub.s32 	%r451, %r731, %r733;
	shr.u32 	%r452, %r451, 31;
	add.s32 	%r453, %r451, %r452;
	shr.s32 	%r454, %r453, 1;
	add.s32 	%r455, %r454, %r733;
	mad.lo.s32 	%r457, %r455, 12, %r447;
	ld.shared.u32 	%r458, [%r457+4];
	not.b32 	%r459, %r455;
	add.s32 	%r460, %r308, %r459;
	mad.lo.s32 	%r461, %r460, 12, %r447;
	ld.shared.u32 	%r462, [%r461+4];
	setp.lt.s32 	%p46, %r462, %r458;
	add.s32 	%r463, %r455, 1;
	selp.b32 	%r733, %r733, %r463, %p46;
	selp.b32 	%r731, %r455, %r731, %p46;
	setp.lt.s32 	%p47, %r733, %r731;
	@%p47 bra 	$L__BB8_103;
$L__BB8_104:
	sub.s32 	%r464, %r305, %r733;
	add.s32 	%r314, %r464, %r193;
	mad.lo.s32 	%r315, %r314, 12, %r447;
	ld.shared.u32 	%r736, [%r315+8];
	ld.shared.u32 	%r735, [%r315+4];
	ld.shared.u32 	%r734, [%r315];
	mad.lo.s32 	%r319, %r733, 12, %r447;
	ld.shared.u32 	%r745, [%r319+8];
	ld.shared.u32 	%r744, [%r319+4];
	ld.shared.u32 	%r743, [%r319];
	setp.ge.s32 	%p49, %r314, %r304;
	mov.pred 	%p131, 0;
	@%p49 bra 	$L__BB8_106;
	setp.ge.s32 	%p50, %r733, %r193;
	setp.lt.s32 	%p51, %r735, %r744;
	or.pred  	%p131, %p50, %p51;
$L__BB8_106:
	selp.b32 	%r323, %r736, %r745, %p131;
	selp.b32 	%r324, %r735, %r744, %p131;
	selp.b32 	%r325, %r734, %r743, %p131;
	selp.u32 	%r466, 1, 0, %p131;
	add.s32 	%r326, %r314, %r466;
	not.pred 	%p52, %p131;
	selp.u32 	%r467, 1, 0, %p52;
	add.s32 	%r327, %r733, %r467;
	@%p52 bra 	$L__BB8_108;
	ld.shared.u32 	%r734, [%r315+12];
	ld.shared.u32 	%r735, [%r315+16];
	ld.shared.u32 	%r736, [%r315+20];
	bra.uni 	$L__BB8_109;
$L__BB8_108:
	ld.shared.u32 	%r743, [%r319+12];
	ld.shared.u32 	%r744, [%r319+16];
	ld.shared.u32 	%r745, [%r319+20];
$L__BB8_109:
	setp.ge.s32 	%p54, %r326, %r304;
	mov.pred 	%p132, 0;
	@%p54 bra 	$L__BB8_111;
	setp.ge.s32 	%p55, %r327, %r193;
	setp.lt.s32 	%p56, %r735, %r744;
	or.pred  	%p132, %p55, %p56;
$L__BB8_111:
	selp.b32 	%r340, %r736, %r745, %p132;
	selp.b32 	%r341, %r735, %r744, %p132;
	selp.b32 	%r342, %r734, %r743, %p132;
	selp.u32 	%r468, 1, 0, %p132;
	add.s32 	%r343, %r326, %r468;
	not.pred 	%p57, %p132;
	selp.u32 	%r469, 1, 0, %p57;
	add.s32 	%r344, %r327, %r469;
	@%p132 bra 	$L__BB8_113;
	mad.lo.s32 	%r471, %r344, 12, %r447;
	ld.shared.u32 	%r743, [%r471];
	ld.shared.u32 	%r744, [%r471+4];
	ld.shared.u32 	%r745, [%r471+8];
	bra.uni 	$L__BB8_114;
$L__BB8_113:
	mad.lo.s32 	%r473, %r343, 12, %r447;
	ld.shared.u32 	%r734, [%r473];
	ld.shared.u32 	%r735, [%r473+4];
	ld.shared.u32 	%r736, [%r473+8];
$L__BB8_114:
	setp.ge.s32 	%p59, %r343, %r304;
	mov.pred 	%p133, 0;
	@%p59 bra 	$L__BB8_116;
	setp.ge.s32 	%p60, %r344, %r193;
	setp.lt.s32 	%p61, %r735, %r744;
	or.pred  	%p133, %p60, %p61;
$L__BB8_116:
	selp.b32 	%r357, %r736, %r745, %p133;
	selp.b32 	%r358, %r735, %r744, %p133;
	selp.b32 	%r359, %r734, %r743, %p133;
	selp.u32 	%r474, 1, 0, %p133;
	add.s32 	%r360, %r343, %r474;
	not.pred 	%p62, %p133;
	selp.u32 	%r475, 1, 0, %p62;
	add.s32 	%r361, %r344, %r475;
	@%p133 bra 	$L__BB8_118;
	mad.lo.s32 	%r477, %r361, 12, %r447;
	ld.shared.u32 	%r743, [%r477];
	ld.shared.u32 	%r744, [%r477+4];
	ld.shared.u32 	%r745, [%r477+8];
	bra.uni 	$L__BB8_119;
$L__BB8_118:
	mad.lo.s32 	%r479, %r360, 12, %r447;
	ld.shared.u32 	%r734, [%r479];
	ld.shared.u32 	%r735, [%r479+4];
	ld.shared.u32 	%r736, [%r479+8];
$L__BB8_119:
	setp.ge.s32 	%p64, %r360, %r304;
	mov.pred 	%p134, 0;
	@%p64 bra 	$L__BB8_121;
	setp.ge.s32 	%p65, %r361, %r193;
	setp.lt.s32 	%p66, %r735, %r744;
	or.pred  	%p134, %p65, %p66;
$L__BB8_121:
	selp.b32 	%r374, %r736, %r745, %p134;
	selp.b32 	%r375, %r735, %r744, %p134;
	selp.b32 	%r376, %r734, %r743, %p134;
	selp.u32 	%r480, 1, 0, %p134;
	add.s32 	%r377, %r360, %r480;
	not.pred 	%p67, %p134;
	selp.u32 	%r481, 1, 0, %p67;
	add.s32 	%r378, %r361, %r481;
	@%p134 bra 	$L__BB8_123;
	mov.u32 	%r482, _ZZN3cub18CUB_300001_SM_10006detail10merge_sort26DeviceMergeSortMergeKernelINS2_10policy_hubIN6thrust24THRUST_300001_SM_1000_NS6detail15normal_iteratorINS6_10device_ptrI5FilmeEEEEE9Policy600ESC_PNS0_8NullTypeESC_SG_m13CompareFilmesSA_SF_EEvbT2_T3_T4_PT6_PT7_T5_PSK_SK_NS1_7vsmem_tEE19static_temp_storage;
	mad.lo.s32 	%r483, %r378, 12, %r482;
	ld.shared.u32 	%r743, [%r483];
	ld.shared.u32 	%r744, [%r483+4];
	ld.shared.u32 	%r745, [%r483+8];
	bra.uni 	$L__BB8_124;
$L__BB8_123:
	mov.u32 	%r484, _ZZN3cub18CUB_300001_SM_10006detail10merge_sort26DeviceMergeSortMergeKernelINS2_10policy_hubIN6thrust24THRUST_300001_SM_1000_NS6detail15normal_iteratorINS6_10device_ptrI5FilmeEEEEE9Policy600ESC_PNS0_8NullTypeESC_SG_m13CompareFilmesSA_SF_EEvbT2_T3_T4_PT6_PT7_T5_PSK_SK_NS1_7vsmem_tEE19static_temp_storage;
	mad.lo.s32 	%r485, %r377, 12, %r484;
	ld.shared.u32 	%r734, [%r485];
	ld.shared.u32 	%r735, [%r485+4];
	ld.shared.u32 	%r736, [%r485+8];
$L__BB8_124:
	setp.ge.s32 	%p69, %r377, %r304;
	mov.pred 	%p135, 0;
	@%p69 bra 	$L__BB8_126;
	setp.ge.s32 	%p70, %r378, %r193;
	setp.lt.s32 	%p71, %r735, %r744;
	or.pred  	%p135, %p70, %p71;
$L__BB8_126:
	setp.eq.s16 	%p72, %rs1, 0;
	selp.b32 	%r391, %r736, %r745, %p135;
	selp.b32 	%r392, %r735, %r744, %p135;
	selp.b32 	%r393, %r734, %r743, %p135;
	bar.sync 	0;
	@%p72 bra 	$L__BB8_139;
	// begin inline asm
	mov.u32 %r486, %laneid;
	// end inline asm
	shr.u32 	%r487, %r1, 5;
	mul.lo.s32 	%r488, %r487, 160;
	mad.lo.s32 	%r489, %r486, 5, %r488;
	mov.u32 	%r490, _ZZN3cub18CUB_300001_SM_10006detail10merge_sort26DeviceMergeSortMergeKernelINS2_10policy_hubIN6thrust24THRUST_300001_SM_1000_NS6detail15normal_iteratorINS6_10device_ptrI5FilmeEEEEE9Policy600ESC_PNS0_8NullTypeESC_SG_m13CompareFilmesSA_SF_EEvbT2_T3_T4_PT6_PT7_T5_PSK_SK_NS1_7vsmem_tEE19static_temp_storage;
	mad.lo.s32 	%r491, %r489, 12, %r490;
	st.shared.u32 	[%r491], %r325;
	st.shared.u32 	[%r491+4], %r324;
	st.shared.u32 	[%r491+8], %r323;
	st.shared.u32 	[%r491+12], %r342;
	st.shared.u32 	[%r491+16], %r341;
	st.shared.u32 	[%r491+20], %r340;
	st.shared.u32 	[%r491+24], %r359;
	st.shared.u32 	[%r491+28], %r358;
	st.shared.u32 	[%r491+32], %r357;
	st.shared.u32 	[%r491+36], %r376;
	st.shared.u32 	[%r491+40], %r375;
	st.shared.u32 	[%r491+44], %r374;
	st.shared.u32 	[%r491+48], %r393;
	st.shared.u32 	[%r491+52], %r392;
	st.shared.u32 	[%r491+56], %r391;
	bar.warp.sync 	-1;
	shl.b32 	%r492, %r486, 2;
	sub.s32 	%r493, %r489, %r492;
	mad.lo.s32 	%r494, %r493, 12, %r490;
	ld.shared.u32 	%r394, [%r494];
	ld.shared.u32 	%r395, [%r494+4];
	ld.shared.u32 	%r396, [%r494+8];
	ld.shared.u32 	%r397, [%r494+384];
	ld.shared.u32 	%r398, [%r494+388];
	ld.shared.u32 	%r399, [%r494+392];
	ld.shared.u32 	%r400, [%r494+768];
	ld.shared.u32 	%r401, [%r494+772];
	ld.shared.u32 	%r402, [%r494+776];
	ld.shared.u32 	%r403, [%r494+1152];
	ld.shared.u32 	%r404, [%r494+1156];
	ld.shared.u32 	%r405, [%r494+1160];
	ld.shared.u32 	%r406, [%r494+1536];
	ld.shared.u32 	%r407, [%r494+1540];
	ld.shared.u32 	%r408, [%r494+1544];
	setp.ne.s32 	%p73, %r1, 0;
	@%p73 bra 	$L__BB8_129;
	st.volatile.shared.u32 	[_ZZN3cub18CUB_300001_SM_10006detail10merge_sort26DeviceMergeSortMergeKernelINS2_10policy_hubIN6thrust24THRUST_300001_SM_1000_NS6detail15normal_iteratorINS6_10device_ptrI5FilmeEEEEE9Policy600ESC_PNS0_8NullTypeESC_SG_m13CompareFilmesSA_SF_EEvbT2_T3_T4_PT6_PT7_T5_PSK_SK_NS1_7vsmem_tEE19static_temp_storage+15360], %r304;
$L__BB8_129:
	bar.sync 	0;
	ld.volatile.shared.u32 	%r409, [_ZZN3cub18CUB_300001_SM_10006detail10merge_sort26DeviceMergeSortMergeKernelINS2_10policy_hubIN6thrust24THRUST_300001_SM_1000_NS6detail15normal_iteratorINS6_10device_ptrI5FilmeEEEEE9Policy600ESC_PNS0_8NullTypeESC_SG_m13CompareFilmesSA_SF_EEvbT2_T3_T4_PT6_PT7_T5_PSK_SK_NS1_7vsmem_tEE19static_temp_storage+15360];
	and.b32  	%r495, %r1, 31;
	and.b32  	%r496, %r1, 992;
	mul.lo.s32 	%r497, %r496, 5;
	or.b32  	%r410, %r497, %r495;
	setp.ge.s32 	%p74, %r410, %r409;
	cvt.u64.u32 	%rd64, %r410;
	add.s64 	%rd65, %rd4, %rd64;
	mad.lo.s64 	%rd21, %rd65, 12, %rd1;
	@%p74 bra 	$L__BB8_131;
	st.global.u32 	[%rd21], %r394;
	st.global.u32 	[%rd21+4], %r395;
	st.global.u32 	[%rd21+8], %r396;
$L__BB8_131:
	add.s32 	%r498, %r410, 32;
	setp.ge.s32 	%p75, %r498, %r409;
	@%p75 bra 	$L__BB8_133;
	st.global.u32 	[%rd21+384], %r397;
	st.global.u32 	[%rd21+388], %r398;
	st.global.u32 	[%rd21+392], %r399;
$L__BB8_133:
	add.s32 	%r499, %r410, 64;
	setp.ge.s32 	%p76, %r499, %r409;
	@%p76 bra 	$L__BB8_135;
	st.global.u32 	[%rd21+768], %r400;
	st.global.u32 	[%rd21+772], %r401;
	st.global.u32 	[%rd21+776], %r402;
$L__BB8_135:
	add.s32 	%r500, %r410, 96;
	setp.ge.s32 	%p77, %r500, %r409;
	@%p77 bra 	$L__BB8_137;
	st.global.u32 	[%rd21+1152], %r403;
	st.global.u32 	[%rd21+1156], %r404;
	st.global.u32 	[%rd21+1160], %r405;
$L__BB8_137:
	add.s32 	%r501, %r410, 128;
	setp.ge.s32 	%p78, %r501, %r409;
	@%p78 bra 	$L__BB8_151;
	st.global.u32 	[%rd21+1536], %r406;
	st.global.u32 	[%rd21+1540], %r407;
	st.global.u32 	[%rd21+1544], %r408;
	bra.uni 	$L__BB8_151;
$L__BB8_139:
	// begin inline asm
	mov.u32 %r502, %laneid;
	// end inline asm
	shr.u32 	%r503, %r1, 5;
	mul.lo.s32 	%r504, %r503, 160;
	mad.lo.s32 	%r505, %r502, 5, %r504;
	mov.u32 	%r506, _ZZN3cub18CUB_300001_SM_10006detail10merge_sort26DeviceMergeSortMergeKernelINS2_10policy_hubIN6thrust24THRUST_300001_SM_1000_NS6detail15normal_iteratorINS6_10device_ptrI5FilmeEEEEE9Policy600ESC_PNS0_8NullTypeESC_SG_m13CompareFilmesSA_SF_EEvbT2_T3_T4_PT6_PT7_T5_PSK_SK_NS1_7vsmem_tEE19static_temp_storage;
	mad.lo.s32 	%r507, %r505, 12, %r506;
	st.shared.u32 	[%r507], %r325;
	st.shared.u32 	[%r507+4], %r324;
	st.shared.u32 	[%r507+8], %r323;
	st.shared.u32 	[%r507+12], %r342;
	st.shared.u32 	[%r507+16], %r341;
	st.shared.u32 	[%r507+20], %r340;
	st.shared.u32 	[%r507+24], %r359;
	st.shared.u32 	[%r507+28], %r358;
	st.shared.u32 	[%r507+32], %r357;
	st.shared.u32 	[%r507+36], %r376;
	st.shared.u32 	[%r507+40], %r375;
	st.shared.u32 	[%r507+44], %r374;
	st.shared.u32 	[%r507+48], %r393;
	st.shared.u32 	[%r507+52], %r392;
	st.shared.u32 	[%r507+56], %r391;
	bar.warp.sync 	-1;
	shl.b32 	%r508, %r502, 2;
	sub.s32 	%r509, %r505, %r508;
	mad.lo.s32 	%r510, %r509, 12, %r506;
	ld.shared.u32 	%r411, [%r510];
	ld.shared.u32 	%r412, [%r510+4];
	ld.shared.u32 	%r413, [%r510+8];
	ld.shared.u32 	%r414, [%r510+384];
	ld.shared.u32 	%r415, [%r510+388];
	ld.shared.u32 	%r416, [%r510+392];
	ld.shared.u32 	%r417, [%r510+768];
	ld.shared.u32 	%r418, [%r510+772];
	ld.shared.u32 	%r419, [%r510+776];
	ld.shared.u32 	%r420, [%r510+1152];
	ld.shared.u32 	%r421, [%r510+1156];
	ld.shared.u32 	%r422, [%r510+1160];
	ld.shared.u32 	%r423, [%r510+1536];
	ld.shared.u32 	%r424, [%r510+1540];
	ld.shared.u32 	%r425, [%r510+1544];
	setp.ne.s32 	%p79, %r1, 0;
	@%p79 bra 	$L__BB8_141;
	st.volatile.shared.u32 	[_ZZN3cub18CUB_300001_SM_10006detail10merge_sort26DeviceMergeSortMergeKernelINS2_10policy_hubIN6thrust24THRUST_300001_SM_1000_NS6detail15normal_iteratorINS6_10device_ptrI5FilmeEEEEE9Policy600ESC_PNS0_8NullTypeESC_SG_m13CompareFilmesSA_SF_EEvbT2_T3_T4_PT6_PT7_T5_PSK_SK_NS1_7vsmem_tEE19static_temp_storage+15360], %r304;
$L__BB8_141:
	bar.sync 	0;
	ld.volatile.shared.u32 	%r426, [_ZZN3cub18CUB_300001_SM_10006detail10merge_sort26DeviceMergeSortMergeKernelINS2_10policy_hubIN6thrust24THRUST_300001_SM_1000_NS6detail15normal_iteratorINS6_10device_ptrI5FilmeEEEEE9Policy600ESC_PNS0_8NullTypeESC_SG_m13CompareFilmesSA_SF_EEvbT2_T3_T4_PT6_PT7_T5_PSK_SK_NS1_7vsmem_tEE19static_temp_storage+15360];
	and.b32  	%r511, %r1, 31;
	and.b32  	%r512, %r1, 992;
	mul.lo.s32 	%r513, %r512, 5;
	cvt.u64.u32 	%rd66, %r513;
	cvt.u64.u32 	%rd67, %r511;
	or.b32  	%r427, %r513, %r511;
	add.s64 	%rd68, %rd4, %rd67;
	add.s64 	%rd69, %rd68, %rd66;
	setp.ge.s32 	%p80, %r427, %r426;
	mad.lo.s64 	%rd22, %rd69, 12, %rd2;
	@%p80 bra 	$L__BB8_143;
	st.global.u32 	[%rd22], %r411;
	st.global.u32 	[%rd22+4], %r412;
	st.global.u32 	[%rd22+8], %r413;
$L__BB8_143:
	add.s32 	%r514, %r427, 32;
	setp.ge.s32 	%p81, %r514, %r426;
	@%p81 bra 	$L__BB8_145;
	st.global.u32 	[%rd22+384], %r414;
	st.global.u32 	[%rd22+388], %r415;
	st.global.u32 	[%rd22+392], %r416;
$L__BB8_145:
	add.s32 	%r515, %r427, 64;
	setp.ge.s32 	%p82, %r515, %r426;
	@%p82 bra 	$L__BB8_147;
	st.global.u32 	[%rd22+768], %r417;
	st.global.u32 	[%rd22+772], %r418;
	st.global.u32 	[%rd22+776], %r419;
$L__BB8_147:
	add.s32 	%r516, %r427, 96;
	setp.ge.s32 	%p83, %r516, %r426;
	@%p83 bra 	$L__BB8_149;
	st.global.u32 	[%rd22+1152], %r420;
	st.global.u32 	[%rd22+1156], %r421;
	st.global.u32 	[%rd22+1160], %r422;
$L__BB8_149:
	add.s32 	%r517, %r427, 128;
	setp.ge.s32 	%p84, %r517, %r426;
	@%p84 bra 	$L__BB8_151;
	st.global.u32 	[%rd22+1536], %r423;
	st.global.u32 	[%rd22+1540], %r424;
	st.global.u32 	[%rd22+1544], %r425;
$L__BB8_151:
	ret;

}


// ===== COMPILED SASS (sm_100) =====

	.target	sm_100

	.elftype	@"ET_EXEC"


//--------------------- .note.nv.tkinfo           --------------------------
	.section	.note.nv.tkinfo,"",@"SHT_NOTE"
	.sectionflags	@"SHF_NOTE_NV_TKINFO"
	.tkinfo
        /*0018*/ 	.word	0x00000002
        /*0030*/ 	.string	""
        /*0030*/ 	.string	"ptxas"
        /*0030*/ 	.string	"Cuda compilation tools, release 13.0, V13.0.88"
        /*0030*/ 	.string	"Build cuda_13.0.r13.0/compiler.36424714_0"
        /*0030*/ 	.string	"-arch sm_100 -m 64 "



//--------------------- .note.nv.cuinfo           --------------------------
	.section	.note.nv.cuinfo,"",@"SHT_NOTE"
	.sectionflags	@"SHF_NOTE_NV_CUINFO"
        /*0018*/ 	.short	0x0002
        /*001a*/ 	.short	0x0064
        /*001c*/ 	.short	0x0082
	.zero		2


//--------------------- .nv.info                  --------------------------
	.section	.nv.info,"",@"SHT_CUDA_INFO"
	.align	4


	//----- nvinfo : EIATTR_REGCOUNT
	.align		4
        /*0000*/ 	.byte	0x04, 0x2f
        /*0002*/ 	.short	(.L_46 - .L_45)
	.align		4
.L_45:
        /*0004*/ 	.word	index@(_ZN3cub18CUB_300001_SM_10006detail11EmptyKernelIvEEvv)
        /*0008*/ 	.word	0x00000004


	//----- nvinfo : EIATTR_FRAME_SIZE
	.align		4
.L_46:
        /*000c*/ 	.byte	0x04, 0x11
        /*000e*/ 	.short	(.L_48 - .L_47)
	.align		4
.L_47:
        /*0010*/ 	.word	index@(_ZN3cub18CUB_300001_SM_10006detail11EmptyKernelIvEEvv)
        /*0014*/ 	.word	0x00000000


	//----- nvinfo : EIATTR_REGCOUNT
	.align		4
.L_48:
        /*0018*/ 	.byte	0x04, 0x2f
        /*001a*/ 	.short	(.L_50 - .L_49)
	.align		4
.L_49:
        /*001c*/ 	.word	index@(_ZN3cub18CUB_300001_SM_10006detail4scan23DeviceCompactInitKernelINS0_13ScanTileStateIiLb1EEEPlEEvT_iT0_)
        /*0020*/ 	.word	0x0000000a


	//----- nvinfo : EIATTR_FRAME_SIZE
	.align		4
.L_50:
        /*0024*/ 	.byte	0x04, 0x11
        /*0026*/ 	.short	(.L_52 - .L_51)
	.align		4
.L_51:
        /*0028*/ 	.word	index@(_ZN3cub18CUB_300001_SM_10006detail4scan23DeviceCompactInitKernelINS0_13ScanTileStateIiLb1EEEPlEEvT_iT0_)
        /*002c*/ 	.word	0x00000000


	//----- nvinfo : EIATTR_REGCOUNT
	.align		4
.L_52:
        /*0030*/ 	.byte	0x04, 0x2f
        /*0032*/ 	.short	(.L_54 - .L_53)
	.align		4
.L_53:
        /*0034*/ 	.word	index@(_ZN3cub18CUB_300001_SM_10006detail6select23DeviceSelectSweepKernelINS2_10policy_hubI5FilmeNS0_8NullTypeEiLb0ELNS0_10SelectImplE1EE10Policy1000EN6thrust24THRUST_300001_SM_1000_NS6detail15normal_iteratorINSB_10device_ptrIS5_EEEEPS6_SG_PlNS0_13ScanTileStateIiLb1EEEN4cuda3std3__410__not_fn_tI6FiltroEES6_iNS2_19streaming_context_tIlLb1EEELS7_1EEEvT0_T1_T2_T3_T4_T5_T6_T7_iT8_NS1_7vsmem_tE)
        /*0038*/ 	.word	0x00000028


	//----- nvinfo : EIATTR_FRAME_SIZE
	.align		4
.L_54:
        /*003c*/ 	.byte	0x04, 0x11
        /*003e*/ 	.short	(.L_56 - .L_55)
	.align		4
.L_55:
        /*0040*/ 	.word	index@(_ZN3cub18CUB_300001_SM_10006detail6select23DeviceSelectSweepKernelINS2_10policy_hubI5FilmeNS0_8NullTypeEiLb0ELNS0_10SelectImplE1EE10Policy1000EN6thrust24THRUST_300001_SM_1000_NS6detail15normal_iteratorINSB_10device_ptrIS5_EEEEPS6_SG_PlNS0_13ScanTileStateIiLb1EEEN4cuda3std3__410__not_fn_tI6FiltroEES6_iNS2_19streaming_context_tIlLb1EEELS7_1EEEvT0_T1_T2_T3_T4_T5_T6_T7_iT8_NS1_7vsmem_tE)
        /*0044*/ 	.word	0x00000000


	//----- nvinfo : EIATTR_REGCOUNT
	.align		4
.L_56:
        /*0048*/ 	.byte	0x04, 0x2f
        /*004a*/ 	.short	(.L_58 - .L_57)
	.align		4
.L_57:
        /*004c*/ 	.word	index@(_ZN3cub18CUB_300001_SM_10006detail10merge_sort30DeviceMergeSortBlockSortKernelINS2_10policy_hubIN6thrust24THRUST_300001_SM_1000_NS6detail15normal_iteratorINS6_10device_ptrI5FilmeEEEEE9Policy600ESC_PNS0_8NullTypeESC_SG_j13CompareFilmesSA_SF_EEvbT0_T1_T2_T3_T4_PT6_PT7_T5_NS1_7vsmem_tE)
        /*0050*/ 	.word	0x00000020


	//----- nvinfo : EIATTR_FRAME_SIZE
	.align		4
.L_58:
        /*0054*/ 	.byte	0x04, 0x11
        /*0056*/ 	.short	(.L_60 - .L_59)
	.align		4
.L_59:
        /*0058*/ 	.word	index@(_ZN3cub18CUB_300001_SM_10006detail10merge_sort30DeviceMergeSortBlockSortKernelINS2_10policy_hubIN6thrust24THRUST_300001_SM_1000_NS6detail15normal_iteratorINS6_10device_ptrI5FilmeEEEEE9Policy600ESC_PNS0_8NullTypeESC_SG_j13CompareFilmesSA_SF_EEvbT0_T1_T2_T3_T4_PT6_PT7_T5_NS1_7vsmem_tE)
        /*005c*/ 	.word	0x00000000


	//----- nvinfo : EIATTR_REGCOUNT
	.align		4
.L_60:
        /*0060*/ 	.byte	0x04, 0x2f
        /*0062*/ 	.short	(.L_62 - .L_61)
	.align		4
.L_61:
        /*0064*/ 	.word	index@(_ZN3cub18CUB_300001_SM_10006detail10merge_sort30DeviceMergeSortPartitionKernelIN6thrust24THRUST_300001_SM_1000_NS6detail15normal_iteratorINS5_10device_ptrI5FilmeEEEEj13CompareFilmesS9_EEvbT_PT2_T0_SG_PSG_T1_SG_i)
        /*0068*/ 	.word	0x00000014


	//----- nvinfo : EIATTR_FRAME_SIZE
	.align		4
.L_62:
        /*006c*/ 	.byte	0x04, 0x11
        /*006e*/ 	.short	(.L_64 - .L_63)
	.align		4
.L_63:
        /*0070*/ 	.word	index@(_ZN3cub18CUB_300001_SM_10006detail10merge_sort30DeviceMergeSortPartitionKernelIN6thrust24THRUST_300001_SM_1000_NS6detail15normal_iteratorINS5_10device_ptrI5FilmeEEEEj13CompareFilmesS9_EEvbT_PT2_T0_SG_PSG_T1_SG_i)
        /*0074*/ 	.word	0x00000000


	//----- nvinfo : EIATTR_REGCOUNT
	.align		4
.L_64:
        /*0078*/ 	.byte	0x04, 0x2f
        /*007a*/ 	.short	(.L_66 - .L_65)
	.align		4
.L_65:
        /*007c*/ 	.word	index@(_ZN3cub18CUB_300001_SM_10006detail10merge_sort26DeviceMergeSortMergeKernelINS2_10policy_hubIN6thrust24THRUST_300001_SM_1000_NS6detail15normal_iteratorINS6_10device_ptrI5FilmeEEEEE9Policy600ESC_PNS0_8NullTypeESC_SG_j13CompareFilmesSA_SF_EEvbT2_T3_T4_PT6_PT7_T5_PSK_SK_NS1_7vsmem_tE)
        /*0080*/ 	.word	0x00000020


	//----- nvinfo : EIATTR_FRAME_SIZE
	.align		4
.L_66:
        /*0084*/ 	.byte	0x04, 0x11
        /*0086*/ 	.short	(.L_68 - .L_67)
	.align		4
.L_67:
        /*0088*/ 	.word	index@(_ZN3cub18CUB_300001_SM_10006detail10merge_sort26DeviceMergeSortMergeKernelINS2_10policy_hubIN6thrust24THRUST_300001_SM_1000_NS6detail15normal_iteratorINS6_10device_ptrI5FilmeEEEEE9Policy600ESC_PNS0_8NullTypeESC_SG_j13CompareFilmesSA_SF_EEvbT2_T3_T4_PT6_PT7_T5_PSK_SK_NS1_7vsmem_tE)
        /*008c*/ 	.word	0x00000000


	//----- nvinfo : EIATTR_REGCOUNT
	.align		4
.L_68:
        /*0090*/ 	.byte	0x04, 0x2f
        /*0092*/ 	.short	(.L_70 - .L_69)
	.align		4
.L_69:
        /*0094*/ 	.word	index@(_ZN3cub18CUB_300001_SM_10006detail10merge_sort30DeviceMergeSortBlockSortKernelINS2_10policy_hubIN6thrust24THRUST_300001_SM_1000_NS6detail15normal_iteratorINS6_10device_ptrI5FilmeEEEEE9Policy600ESC_PNS0_8NullTypeESC_SG_m13CompareFilmesSA_SF_EEvbT0_T1_T2_T3_T4_PT6_PT7_T5_NS1_7vsmem_tE)
        /*0098*/ 	.word	0x00000020


	//----- nvinfo : EIATTR_FRAME_SIZE
	.align		4
.L_70:
        /*009c*/ 	.byte	0x04, 0x11
        /*009e*/ 	.short	(.L_72 - .L_71)
	.align		4
.L_71:
        /*00a0*/ 	.word	index@(_ZN3cub18CUB_300001_SM_10006detail10merge_sort30DeviceMergeSortBlockSortKernelINS2_10policy_hubIN6thrust24THRUST_300001_SM_1000_NS6detail15normal_iteratorINS6_10device_ptrI5FilmeEEEEE9Policy600ESC_PNS0_8NullTypeESC_SG_m13CompareFilmesSA_SF_EEvbT0_T1_T2_T3_T4_PT6_PT7_T5_NS1_7vsmem_tE)
        /*00a4*/ 	.word	0x00000000


	//----- nvinfo : EIATTR_REGCOUNT
	.align		4
.L_72:
        /*00a8*/ 	.byte	0x04, 0x2f
        /*00aa*/ 	.short	(.L_74 - .L_73)
	.align		4
.L_73:
        /*00ac*/ 	.word	index@(_ZN3cub18CUB_300001_SM_10006detail10merge_sort30DeviceMergeSortPartitionKernelIN6thrust24THRUST_300001_SM_1000_NS6detail15normal_iteratorINS5_10device_ptrI5FilmeEEEEm13CompareFilmesS9_EEvbT_PT2_T0_SG_PSG_T1_SG_i)
        /*00b0*/ 	.word	0x00000018


	//----- nvinfo : EIATTR_FRAME_SIZE
	.align		4
.L_74:
        /*00b4*/ 	.byte	0x04, 0x11
        /*00b6*/ 	.short	(.L_76 - .L_75)
	.align		4
.L_75:
        /*00b8*/ 	.word	index@(_ZN3cub18CUB_300001_SM_10006detail10merge_sort30DeviceMergeSortPartitionKernelIN6thrust24THRUST_300001_SM_1000_NS6detail15normal_iteratorINS5_10device_ptrI5FilmeEEEEm13CompareFilmesS9_EEvbT_PT2_T0_SG_PSG_T1_SG_i)
        /*00bc*/ 	.word	0x00000000


	//----- nvinfo : EIATTR_REGCOUNT
	.align		4
.L_76:
        /*00c0*/ 	.byte	0x04, 0x2f
        /*00c2*/ 	.short	(.L_78 - .L_77)
	.align		4
.L_77:
        /*00c4*/ 	.word	index@(_ZN3cub18CUB_300001_SM_10006detail10merge_sort26DeviceMergeSortMergeKernelINS2_10policy_hubIN6thrust24THRUST_300001_SM_1000_NS6detail15normal_iteratorINS6_10device_ptrI5FilmeEEEEE9Policy600ESC_PNS0_8NullTypeESC_SG_m13CompareFilmesSA_SF_EEvbT2_T3_T4_PT6_PT7_T5_PSK_SK_NS1_7vsmem_tE)
        /*00c8*/ 	.word	0x00000020


	//----- nvinfo : EIATTR_FRAME_SIZE
	.align		4
.L_78:
        /*00cc*/ 	.byte	0x04, 0x11
        /*00ce*/ 	.short	(.L_80 - .L_79)
	.align		4
.L_79:
        /*00d0*/ 	.word	index@(_ZN3cub18CUB_300001_SM_10006detail10merge_sort26DeviceMergeSortMergeKernelINS2_10policy_hubIN6thrust24THRUST_300001_SM_1000_NS6detail15normal_iteratorINS6_10device_ptrI5FilmeEEEEE9Policy600ESC_PNS0_8NullTypeESC_SG_m13CompareFilmesSA_SF_EEvbT2_T3_T4_PT6_PT7_T5_PSK_SK_NS1_7vsmem_tE)
        /*00d4*/ 	.word	0x00000000


	//----- nvinfo : EIATTR_MIN_STACK_SIZE
	.align		4
.L_80:
        /*00d8*/ 	.byte	0x04, 0x12
        /*00da*/ 	.short	(.L_82 - .L_81)
	.align		4
.L_81:
        /*00dc*/ 	.word	index@(_ZN3cub18CUB_300001_SM_10006detail10merge_sort26DeviceMergeSortMergeKernelINS2_10policy_hubIN6thrust24THRUST_300001_SM_1000_NS6detail15normal_iteratorINS6_10device_ptrI5FilmeEEEEE9Policy600ESC_PNS0_8NullTypeESC_SG_m13CompareFilmesSA_SF_EEvbT2_T3_T4_PT6_PT7_T5_PSK_SK_NS1_7vsmem_tE)
        /*00e0*/ 	.word	0x00000000


	//----- nvinfo : EIATTR_MIN_STACK_SIZE
	.align		4
.L_82:
        /*00e4*/ 	.byte	0x04, 0x12
        /*00e6*/ 	.short	(.L_84 - .L_83)
	.align		4
.L_83:
        /*00e8*/ 	.word	index@(_ZN3cub18CUB_300001_SM_10006detail10merge_sort30DeviceMergeSortPartitionKernelIN6thrust24THRUST_300001_SM_1000_NS6detail15normal_iteratorINS5_10device_ptrI5FilmeEEEEm13CompareFilmesS9_EEvbT_PT2_T0_SG_PSG_T1_SG_i)
        /*00ec*/ 	.word	0x00000000


	//----- nvinfo : EIATTR_MIN_STACK_SIZE
	.align		4
.L_84:
        /*00f0*/ 	.byte	0x04, 0x12
        /*00f2*/ 	.short	(.L_86 - .L_85)
	.align		4
.L_85:
        /*00f4*/ 	.word	index@(_ZN3cub18CUB_300001_SM_10006detail10merge_sort30DeviceMergeSortBlockSortKernelINS2_10policy_hubIN6thrust24THRUST_300001_SM_1000_NS6detail15normal_iteratorINS6_10device_ptrI5FilmeEEEEE9Policy600ESC_PNS0_8NullTypeESC_SG_m13CompareFilmesSA_SF_EEvbT0_T1_T2_T3_T4_PT6_PT7_T5_NS1_7vsmem_tE)
        /*00f8*/ 	.word	0x00000000


	//----- nvinfo : EIATTR_MIN_STACK_SIZE
	.align		4
.L_86:
        /*00fc*/ 	.byte	0x04, 0x12
        /*00fe*/ 	.short	(.L_88 - .L_87)
	.align		4
.L_87:
        /*0100*/ 	.word	index@(_ZN3cub18CUB_300001_SM_10006detail10merge_sort26DeviceMergeSortMergeKernelINS2_10policy_hubIN6thrust24THRUST_300001_SM_1000_NS6detail15normal_iteratorINS6_10device_ptrI5FilmeEEEEE9Policy600ESC_PNS0_8NullTypeESC_SG_j13CompareFilmesSA_SF_EEvbT2_T3_T4_PT6_PT7_T5_PSK_SK_NS1_7vsmem_tE)
        /*0104*/ 	.word	0x00000000


	//----- nvinfo : EIATTR_MIN_STACK_SIZE
	.align		4
.L_88:
        /*0108*/ 	.byte	0x04, 0x12
        /*010a*/ 	.short	(.L_90 - .L_89)
	.align		4
.L_89:
        /*010c*/ 	.word	index@(_ZN3cub18CUB_300001_SM_10006detail10merge_sort30DeviceMergeSortPartitionKernelIN6thrust24THRUST_300001_SM_1000_NS6detail15normal_iteratorINS5_10device_ptrI5FilmeEEEEj13CompareFilmesS9_EEvbT_PT2_T0_SG_PSG_T1_SG_i)
        /*0110*/ 	.word	0x00000000


	//----- nvinfo : EIATTR_MIN_STACK_SIZE
	.align		4
.L_90:
        /*0114*/ 	.byte	0x04, 0x12
        /*0116*/ 	.short	(.L_92 - .L_91)
	.align		4
.L_91:
        /*0118*/ 	.word	index@(_ZN3cub18CUB_300001_SM_10006detail10merge_sort30DeviceMergeSortBlockSortKernelINS2_10policy_hubIN6thrust24THRUST_300001_SM_1000_NS6detail15normal_iteratorINS6_10device_ptrI5FilmeEEEEE9Policy600ESC_PNS0_8NullTypeESC_SG_j13CompareFilmesSA_SF_EEvbT0_T1_T2_T3_T4_PT6_PT7_T5_NS1_7vsmem_tE)
        /*011c*/ 	.word	0x00000000


	//----- nvinfo : EIATTR_MIN_STACK_SIZE
	.align		4
.L_92:
        /*0120*/ 	.byte	0x04, 0x12
        /*0122*/ 	.short	(.L_94 - .L_93)
	.align		4
.L_93:
        /*0124*/ 	.word	index@(_ZN3cub18CUB_300001_SM_10006detail6select23DeviceSelectSweepKernelINS2_10policy_hubI5FilmeNS0_8NullTypeEiLb0ELNS0_10SelectImplE1EE10Policy1000EN6thrust24THRUST_300001_SM_1000_NS6detail15normal_iteratorINSB_10device_ptrIS5_EEEEPS6_SG_PlNS0_13ScanTileStateIiLb1EEEN4cuda3std3__410__not_fn_tI6FiltroEES6_iNS2_19streaming_context_tIlLb1EEELS7_1EEEvT0_T1_T2_T3_T4_T5_T6_T7_iT8_NS1_7vsmem_tE)
        /*0128*/ 	.word	0x00000000


	//----- nvinfo : EIATTR_MIN_STACK_SIZE
	.align		4
.L_94:
        /*012c*/ 	.byte	0x04, 0x12
        /*012e*/ 	.short	(.L_96 - .L_95)
	.align		4
.L_95:
        /*0130*/ 	.word	index@(_ZN3cub18CUB_300001_SM_10006detail4scan23DeviceCompactInitKernelINS0_13ScanTileStateIiLb1EEEPlEEvT_iT0_)
        /*0134*/ 	.word	0x00000000


	//----- nvinfo : EIATTR_MIN_STACK_SIZE
	.align		4
.L_96:
        /*0138*/ 	.byte	0x04, 0x12
        /*013a*/ 	.short	(.L_98 - .L_97)
	.align		4
.L_97:
        /*013c*/ 	.word	index@(_ZN3cub18CUB_300001_SM_10006detail11EmptyKernelIvEEvv)
        /*0140*/ 	.word	0x00000000
.L_98:


//--------------------- .nv.compat                --------------------------
	.section	.nv.compat,"",@"SHT_CUDA_COMPAT_INFO"
	.align	4
        /*0000*/ 	.byte	0x02, 0x09, 0x00, 0x00, 0x02, 0x02, 0x01, 0x00, 0x02, 0x05, 0x05, 0x00, 0x03, 0x07, 0x01, 0x01
        /*0010*/ 	.byte	0x02, 0x03, 0x00, 0x00, 0x02, 0x06, 0x01, 0x00, 0x04, 0x0b, 0x08, 0x00, 0x09, 0x00, 0x00, 0x00
        /*0020*/ 	.byte	0x00, 0x00, 0x00, 0x00


//--------------------- .nv.info._ZN3cub18CUB_300001_SM_10006detail10merge_sort26DeviceMergeSortMergeKernelINS2_10policy_hubIN6thrust24THRUST_300001_SM_1000_NS6detail15normal_iteratorINS6_10device_ptrI5FilmeEEEEE9Policy600ESC_PNS0_8NullTypeESC_SG_m13CompareFilmesSA_SF_EEvbT2_T3_T4_PT6_PT7_T5_PSK_SK_NS1_7vsmem_tE --------------------------
	.section	.nv.info._ZN3cub18CUB_300001_SM_10006detail10merge_sort26DeviceMergeSortMergeKernelINS2_10policy_hubIN6thrust24THRUST_300001_SM_1000_NS6detail15normal_iteratorINS6_10device_ptrI5FilmeEEEEE9Policy600ESC_PNS0_8NullTypeESC_SG_m13CompareFilmesSA_SF_EEvbT2_T3_T4_PT6_PT7_T5_PSK_SK_NS1_7vsmem_tE,"",@"SHT_CUDA_INFO"
	.sectionflags	@""
	.align	4


	//----- nvinfo : EIATTR_CUDA_API_VERSION
	.align		4
        /*0000*/ 	.byte	0x04, 0x37
        /*0002*/ 	.short	(.L_100 - .L_99)
.L_99:
        /*0004*/ 	.word	0x00000082


	//----- nvinfo : EIATTR_KPARAM_INFO
	.align		4
.L_100:
        /*0008*/ 	.byte	0x04, 0x17
        /*000a*/ 	.short	(.L_102 - .L_101)
.L_101:
        /*000c*/ 	.word	0x00000000
        /*0010*/ 	.short	0x0009
        /*0012*/ 	.short	0x0048
        /*0014*/ 	.byte	0x00, 0xf0, 0x21, 0x00


	//----- nvinfo : EIATTR_KPARAM_INFO
	.align		4
.L_102:
        /*0018*/ 	.byte	0x04, 0x17
        /*001a*/ 	.short	(.L_104 - .L_103)
.L_103:
        /*001c*/ 	.word	0x00000000
        /*0020*/ 	.short	0x0008
        /*0022*/ 	.short	0x0040
        /*0024*/ 	.byte	0x00, 0xf0, 0x21, 0x00


	//----- nvinfo : EIATTR_KPARAM_INFO
	.align		4
.L_104:
        /*0028*/ 	.byte	0x04, 0x17
        /*002a*/ 	.short	(.L_106 - .L_105)
.L_105:
        /*002c*/ 	.word	0x00000000
        /*0030*/ 	.short	0x0007
        /*0032*/ 	.short	0x0038
        /*0034*/ 	.byte	0x00, 0xf5, 0x21, 0x00


	//----- nvinfo : EIATTR_KPARAM_INFO
	.align		4
.L_106:
        /*0038*/ 	.byte	0x04, 0x17
        /*003a*/ 	.short	(.L_108 - .L_107)
.L_107:
        /*003c*/ 	.word	0x00000000
        /*0040*/ 	.short	0x0006
        /*0042*/ 	.short	0x0030
        /*0044*/ 	.byte	0x00, 0xf0, 0x05, 0x00


	//----- nvinfo : EIATTR_KPARAM_INFO
	.align		4
.L_108:
        /*0048*/ 	.byte	0x04, 0x17
        /*004a*/ 	.short	(.L_110 - .L_109)
.L_109:
        /*004c*/ 	.word	0x00000000
        /*0050*/ 	.short	0x0005
        /*0052*/ 	.short	0x0028
        /*0054*/ 	.byte	0x00, 0xf5, 0x21, 0x00


	//----- nvinfo : EIATTR_KPARAM_INFO
	.align		4
.L_110:
        /*0058*/ 	.byte	0x04, 0x17
        /*005a*/ 	.short	(.L_112 - .L_111)
.L_111:
        /*005c*/ 	.word	0x00000000
        /*0060*/ 	.short	0x0004
        /*0062*/ 	.short	0x0020
        /*0064*/ 	.byte	0x00, 0xf5, 0x21, 0x00


	//----- nvinfo : EIATTR_KPARAM_INFO
	.align		4
.L_112:
        /*0068*/ 	.byte	0x04, 0x17
        /*006a*/ 	.short	(.L_114 - .L_113)
.L_113:
        /*006c*/ 	.word	0x00000000
        /*0070*/ 	.short	0x0003
        /*0072*/ 	.short	0x0018
        /*0074*/ 	.byte	0x00, 0xf0, 0x21, 0x00


	//----- nvinfo : EIATTR_KPARAM_INFO
	.align		4
.L_114:
        /*0078*/ 	.byte	0x04, 0x17
        /*007a*/ 	.short	(.L_116 - .L_115)
.L_115:
        /*007c*/ 	.word	0x00000000
        /*0080*/ 	.short	0x0002
        /*0082*/ 	.short	0x0010
        /*0084*/ 	.byte	0x00, 0xf5, 0x21, 0x00


	//----- nvinfo : EIATTR_KPARAM_INFO
	.align		4
.L_116:
        /*0088*/ 	.byte	0x04, 0x17
        /*008a*/ 	.short	(.L_118 - .L_117)
.L_117:
        /*008c*/ 	.word	0x00000000
        /*0090*/ 	.short	0x0001
        /*0092*/ 	.short	0x0008
        /*0094*/ 	.byte	0x00, 0xf0, 0x21, 0x00


	//----- nvinfo : EIATTR_KPARAM_INFO
	.align		4
.L_118:
        /*0098*/ 	.byte	0x04, 0x17
        /*009a*/ 	.short	(.L_120 - .L_119)
.L_119:
        /*009c*/ 	.word	0x00000000
        /*00a0*/ 	.short	0x0000
        /*00a2*/ 	.short	0x0000
        /*00a4*/ 	.byte	0x00, 0xf0, 0x05, 0x00


	//----- nvinfo : EIATTR_SPARSE_MMA_MASK
	.align		4
.L_120:
        /*00a8*/ 	.byte	0x03, 0x50
        /*00aa*/ 	.short	0x0000


	//----- nvinfo : EIATTR_MAXREG_COUNT
	.align		4
        /*00ac*/ 	.byte	0x03, 0x1b
        /*00ae*/ 	.short	0x00ff


	//----- nvinfo : EIATTR_NUM_BARRIERS
	.align		4
        /*00b0*/ 	.byte	0x02, 0x4c
        /*00b2*/ 	.byte	0x01
	.zero		1


	//----- nvinfo : EIATTR_MERCURY_ISA_VERSION
	.align		4
        /*00b4*/ 	.byte	0x03, 0x5f
        /*00b6*/ 	.short	0x0101


	//----- nvinfo : EIATTR_COOP_GROUP_MASK_REGIDS
	.align		4
        /*00b8*/ 	.byte	0x04, 0x29
        /*00ba*/ 	.short	(.L_122 - .L_121)


	//   ....[0]....
.L_121:
        /*00bc*/ 	.word	0xffffffff


	//   ....[1]....
        /*00c0*/ 	.word	0xffffffff


	//   ....[2]....
        /*00c4*/ 	.word	0xffffffff


	//   ....[3]....
        /*00c8*/ 	.word	0xffffffff


	//----- nvinfo : EIATTR_COOP_GROUP_INSTR_OFFSETS
	.align		4
.L_122:
        /*00cc*/ 	.byte	0x04, 0x28
        /*00ce*/ 	.short	(.L_124 - .L_123)


	//   ....[0]....
.L_123:
        /*00d0*/ 	.word	0x00001660


	//   ....[1]....
        /*00d4*/ 	.word	0x00001a70


	//   ....[2]....
        /*00d8*/ 	.word	0x000034a0


	//   ....[3]....
        /*00dc*/ 	.word	0x00003970


	//----- nvinfo : EIATTR_VRC_CTA_INIT_COUNT
	.align		4
.L_124:
        /*00e0*/ 	.byte	0x02, 0x4a
	.zero		1
	.zero		1


	//----- nvinfo : EIATTR_EXIT_INSTR_OFFSETS
	.align		4
        /*00e4*/ 	.byte	0x04, 0x1c
        /*00e6*/ 	.short	(.L_126 - .L_125)


	//   ....[0]....
.L_125:
        /*00e8*/ 	.word	0x00001860


	//   ....[1]....
        /*00ec*/ 	.word	0x00001c70


	//   ....[2]....
        /*00f0*/ 	.word	0x00003770


	//   ....[3]....
        /*00f4*/ 	.word	0x000037b0


	//   ....[4]....
        /*00f8*/ 	.word	0x00003c70


	//   ....[5]....
        /*00fc*/ 	.word	0x00003cb0


	//----- nvinfo : EIATTR_MAX_THREADS
	.align		4
.L_126:
        /*0100*/ 	.byte	0x04, 0x05
        /*0102*/ 	.short	(.L_128 - .L_127)
.L_127:
        /*0104*/ 	.word	0x00000100
        /*0108*/ 	.word	0x00000001
        /*010c*/ 	.word	0x00000001


	//----- nvinfo : EIATTR_CRS_STACK_SIZE
	.align		4
.L_128:
        /*0110*/ 	.byte	0x04, 0x1e
        /*0112*/ 	.short	(.L_130 - .L_129)
.L_129:
        /*0114*/ 	.word	0x00000000


	//----- nvinfo : EIATTR_CBANK_PARAM_SIZE
	.align		4
.L_130:
        /*0118*/ 	.byte	0x03, 0x19
        /*011a*/ 	.short	0x0050


	//----- nvinfo : EIATTR_PARAM_CBANK
	.align		4
        /*011c*/ 	.byte	0x04, 0x0a
        /*011e*/ 	.short	(.L_132 - .L_131)
	.align		4
.L_131:
        /*0120*/ 	.word	index@(.nv.constant0._ZN3cub18CUB_300001_SM_10006detail10merge_sort26DeviceMergeSortMergeKernelINS2_10policy_hubIN6thrust24THRUST_300001_SM_1000_NS6detail15normal_iteratorINS6_10device_ptrI5FilmeEEEEE9Policy600ESC_PNS0_8NullTypeESC_SG_m13CompareFilmesSA_SF_EEvbT2_T3_T4_PT6_PT7_T5_PSK_SK_NS1_7vsmem_tE)
        /*0124*/ 	.short	0x0380
        /*0126*/ 	.short	0x0050


	//----- nvinfo : EIATTR_SW_WAR
	.align		4
.L_132:
        /*0128*/ 	.byte	0x04, 0x36
        /*012a*/ 	.short	(.L_134 - .L_133)
.L_133:
        /*012c*/ 	.word	0x00000008
.L_134:


//--------------------- .nv.info._ZN3cub18CUB_300001_SM_10006detail10merge_sort30DeviceMergeSortPartitionKernelIN6thrust24THRUST_300001_SM_1000_NS6detail15normal_iteratorINS5_10device_ptrI5FilmeEEEEm13CompareFilmesS9_EEvbT_PT2_T0_SG_PSG_T1_SG_i --------------------------
	.section	.nv.info._ZN3cub18CUB_300001_SM_10006detail10merge_sort30DeviceMergeSortPartitionKernelIN6thrust24THRUST_300001_SM_1000_NS6detail15normal_iteratorINS5_10device_ptrI5FilmeEEEEm13CompareFilmesS9_EEvbT_PT2_T0_SG_PSG_T1_SG_i,"",@"SHT_CUDA_INFO"
	.sectionflags	@""
	.align	4


	//----- nvinfo : EIATTR_CUDA_API_VERSION
	.align		4
        /*0000*/ 	.byte	0x04, 0x37
        /*0002*/ 	.short	(.L_136 - .L_135)
.L_135:
        /*0004*/ 	.word	0x00000082


	//----- nvinfo : EIATTR_KPARAM_INFO
	.align		4
.L_136:
        /*0008*/ 	.byte	0x04, 0x17
        /*000a*/ 	.short	(.L_138 - .L_137)
.L_137:
        /*000c*/ 	.word	0x00000000
        /*0010*/ 	.short	0x0008
        /*0012*/ 	.short	0x0040
        /*0014*/ 	.byte	0x00, 0xf0, 0x11, 0x00


	//----- nvinfo : EIATTR_KPARAM_INFO
	.align		4
.L_138:
        /*0018*/ 	.byte	0x04, 0x17
        /*001a*/ 	.short	(.L_140 - .L_139)
.L_139:
        /*001c*/ 	.word	0x00000000
        /*0020*/ 	.short	0x0007
        /*0022*/ 	.short	0x0038
        /*0024*/ 	.byte	0x00, 0xf0, 0x21, 0x00


	//----- nvinfo : EIATTR_KPARAM_INFO
	.align		4
.L_140:
        /*0028*/ 	.byte	0x04, 0x17
        /*002a*/ 	.short	(.L_142 - .L_141)
.L_141:
        /*002c*/ 	.word	0x00000000
        /*0030*/ 	.short	0x0006
        /*0032*/ 	.short	0x0030
        /*0034*/ 	.byte	0x00, 0xf0, 0x05, 0x00


	//----- nvinfo : EIATTR_KPARAM_INFO
	.align		4
.L_142:
        /*0038*/ 	.byte	0x04, 0x17
        /*003a*/ 	.short	(.L_144 - .L_143)
.L_143:
        /*003c*/ 	.word	0x00000000
        /*0040*/ 	.short	0x0005
        /*0042*/ 	.short	0x0028
        /*0044*/ 	.byte	0x00, 0xf5, 0x21, 0x00


	//----- nvinfo : EIATTR_KPARAM_INFO
	.align		4
.L_144:
        /*0048*/ 	.byte	0x04, 0x17
        /*004a*/ 	.short	(.L_146 - .L_145)
.L_145:
        /*004c*/ 	.word	0x00000000
        /*0050*/ 	.short	0x0004
        /*0052*/ 	.short	0x0020
        /*0054*/ 	.byte	0x00, 0xf0, 0x21, 0x00


	//----- nvinfo : EIATTR_KPARAM_INFO
	.align		4
.L_146:
        /*0058*/ 	.byte	0x04, 0x17
        /*005a*/ 	.short	(.L_148 - .L_147)
.L_147:
        /*005c*/ 	.word	0x00000000
        /*0060*/ 	.short	0x0003
        /*0062*/ 	.short	0x0018
        /*0064*/ 	.byte	0x00, 0xf0, 0x21, 0x00


	//----- nvinfo : EIATTR_KPARAM_INFO
	.align		4
.L_148:
        /*0068*/ 	.byte	0x04, 0x17
        /*006a*/ 	.short	(.L_150 - .L_149)
.L_149:
        /*006c*/ 	.word	0x00000000
        /*0070*/ 	.short	0x0002
        /*0072*/ 	.short	0x0010
        /*0074*/ 	.byte	0x00, 0xf5, 0x21, 0x00


	//----- nvinfo : EIATTR_KPARAM_INFO
	.align		4
.L_150:
        /*0078*/ 	.byte	0x04, 0x17
        /*007a*/ 	.short	(.L_152 - .L_151)
.L_151:
        /*007c*/ 	.word	0x00000000
        /*0080*/ 	.short	0x0001
        /*0082*/ 	.short	0x0008
        /*0084*/ 	.byte	0x00, 0xf0, 0x21, 0x00


	//----- nvinfo : EIATTR_KPARAM_INFO
	.align		4
.L_152:
        /*0088*/ 	.byte	0x04, 0x17
        /*008a*/ 	.short	(.L_154 - .L_153)
.L_153:
        /*008c*/ 	.word	0x00000000
        /*0090*/ 	.short	0x0000
        /*0092*/ 	.short	0x0000
        /*0094*/ 	.byte	0x00, 0xf0, 0x05, 0x00


	//----- nvinfo : EIATTR_SPARSE_MMA_MASK
	.align		4
.L_154:
        /*0098*/ 	.byte	0x03, 0x50
        /*009a*/ 	.short	0x0000


	//----- nvinfo : EIATTR_MAXREG_COUNT
	.align		4
        /*009c*/ 	.byte	0x03, 0x1b
        /*009e*/ 	.short	0x00ff


	//----- nvinfo : EIATTR_MERCURY_ISA_VERSION
	.align		4
        /*00a0*/ 	.byte	0x03, 0x5f
        /*00a2*/ 	.short	0x0101


	//----- nvinfo : EIATTR_VRC_CTA_INIT_COUNT
	.align		4
        /*00a4*/ 	.byte	0x02, 0x4a
	.zero		1
	.zero		1


	//----- nvinfo : EIATTR_EXIT_INSTR_OFFSETS
	.align		4
        /*00a8*/ 	.byte	0x04, 0x1c
        /*00aa*/ 	.short	(.L_156 - .L_155)


	//   ....[0]....
.L_155:
        /*00ac*/ 	.word	0x00000080


	//   ....[1]....
        /*00b0*/ 	.word	0x000003d0


	//   ....[2]....
        /*00b4*/ 	.word	0x00000bf0


	//----- nvinfo : EIATTR_CRS_STACK_SIZE
	.align		4
.L_156:
        /*00b8*/ 	.byte	0x04, 0x1e
        /*00ba*/ 	.short	(.L_158 - .L_157)
.L_157:
        /*00bc*/ 	.word	0x00000000


	//----- nvinfo : EIATTR_CBANK_PARAM_SIZE
	.align		4
.L_158:
        /*00c0*/ 	.byte	0x03, 0x19
        /*00c2*/ 	.short	0x0044


	//----- nvinfo : EIATTR_PARAM_CBANK
	.align		4
        /*00c4*/ 	.byte	0x04, 0x0a
        /*00c6*/ 	.short	(.L_160 - .L_159)
	.align		4
.L_159:
        /*00c8*/ 	.word	index@(.nv.constant0._ZN3cub18CUB_300001_SM_10006detail10merge_sort30DeviceMergeSortPartitionKernelIN6thrust24THRUST_300001_SM_1000_NS6detail15normal_iteratorINS5_10device_ptrI5FilmeEEEEm13CompareFilmesS9_EEvbT_PT2_T0_SG_PSG_T1_SG_i)
        /*00cc*/ 	.short	0x0380
        /*00ce*/ 	.short	0x0044


	//----- nvinfo : EIATTR_SW_WAR
	.align		4
.L_160:
        /*00d0*/ 	.byte	0x04, 0x36
        /*00d2*/ 	.short	(.L_162 - .L_161)
.L_161:
        /*00d4*/ 	.word	0x00000008
.L_162:


//--------------------- .nv.info._ZN3cub18CUB_300001_SM_10006detail10merge_sort30DeviceMergeSortBlockSortKernelINS2_10policy_hubIN6thrust24THRUST_300001_SM_1000_NS6detail15normal_iteratorINS6_10device_ptrI5FilmeEEEEE9Policy600ESC_PNS0_8NullTypeESC_SG_m13CompareFilmesSA_SF_EEvbT0_T1_T2_T3_T4_PT6_PT7_T5_NS1_7vsmem_tE --------------------------
	.section	.nv.info._ZN3cub18CUB_300001_SM_10006detail10merge_sort30DeviceMergeSortBlockSortKernelINS2_10policy_hubIN6thrust24THRUST_300001_SM_1000_NS6detail15normal_iteratorINS6_10device_ptrI5FilmeEEEEE9Policy600ESC_PNS0_8NullTypeESC_SG_m13CompareFilmesSA_SF_EEvbT0_T1_T2_T3_T4_PT6_PT7_T5_NS1_7vsmem_tE,"",@"SHT_CUDA_INFO"
	.sectionflags	@""
	.align	4


	//----- nvinfo : EIATTR_CUDA_API_VERSION
	.align		4
        /*0000*/ 	.byte	0x04, 0x37
        /*0002*/ 	.short	(.L_164 - .L_163)
.L_163:
        /*0004*/ 	.word	0x00000082


	//----- nvinfo : EIATTR_KPARAM_INFO
	.align		4
.L_164:
        /*0008*/ 	.byte	0x04, 0x17
        /*000a*/ 	.short	(.L_166 - .L_165)
.L_165:
        /*000c*/ 	.word	0x00000000
        /*0010*/ 	.short	0x0009
        /*0012*/ 	.short	0x0048
        /*0014*/ 	.byte	0x00, 0xf0, 0x21, 0x00


	//----- nvinfo : EIATTR_KPARAM_INFO
	.align		4
.L_166:
        /*0018*/ 	.byte	0x04, 0x17
        /*001a*/ 	.short	(.L_168 - .L_167)
.L_167:
        /*001c*/ 	.word	0x00000000
        /*0020*/ 	.short	0x0008
        /*0022*/ 	.short	0x0040
        /*0024*/ 	.byte	0x00, 0xf0, 0x05, 0x00


	//----- nvinfo : EIATTR_KPARAM_INFO
	.align		4
.L_168:
        /*0028*/ 	.byte	0x04, 0x17
        /*002a*/ 	.short	(.L_170 - .L_169)
.L_169:
        /*002c*/ 	.word	0x00000000
        /*0030*/ 	.short	0x0007
        /*0032*/ 	.short	0x0038
        /*0034*/ 	.byte	0x00, 0xf5, 0x21, 0x00


	//----- nvinfo : EIATTR_KPARAM_INFO
	.align		4
.L_170:
        /*0038*/ 	.byte	0x04, 0x17
        /*003a*/ 	.short	(.L_172 - .L_171)
.L_171:
        /*003c*/ 	.word	0x00000000
        /*0040*/ 	.short	0x0006
        /*0042*/ 	.short	0x0030
        /*0044*/ 	.byte	0x00, 0xf5, 0x21, 0x00


	//----- nvinfo : EIATTR_KPARAM_INFO
	.align		4
.L_172:
        /*0048*/ 	.byte	0x04, 0x17
        /*004a*/ 	.short	(.L_174 - .L_173)
.L_173:
        /*004c*/ 	.word	0x00000000
        /*0050*/ 	.short	0x0005
        /*0052*/ 	.short	0x0028
        /*0054*/ 	.byte	0x00, 0xf0, 0x21, 0x00


	//----- nvinfo : EIATTR_KPARAM_INFO
	.align		4
.L_174:
        /*0058*/ 	.byte	0x04, 0x17
        /*005a*/ 	.short	(.L_176 - .L_175)
.L_175:
        /*005c*/ 	.word	0x00000000
        /*0060*/ 	.short	0x0004
        /*0062*/ 	.short	0x0020
        /*0064*/ 	.byte	0x00, 0xf5, 0x21, 0x00


	//----- nvinfo : EIATTR_KPARAM_INFO
	.align		4
.L_176:
        /*0068*/ 	.byte	0x04, 0x17
        /*006a*/ 	.short	(.L_178 - .L_177)
.L_177:
        /*006c*/ 	.word	0x00000000
        /*0070*/ 	.short	0x0003
        /*0072*/ 	.short	0x0018
        /*0074*/ 	.byte	0x00, 0xf0, 0x21, 0x00


	//----- nvinfo : EIATTR_KPARAM_INFO
	.align		4
.L_178:
        /*0078*/ 	.byte	0x04, 0x17
        /*007a*/ 	.short	(.L_180 - .L_179)
.L_179:
        /*007c*/ 	.word	0x00000000
        /*0080*/ 	.short	0x0002
        /*0082*/ 	.short	0x0010
        /*0084*/ 	.byte	0x00, 0xf5, 0x21, 0x00


	//----- nvinfo : EIATTR_KPARAM_INFO
	.align		4
.L_180:
        /*0088*/ 	.byte	0x04, 0x17
        /*008a*/ 	.short	(.L_182 - .L_181)
.L_181:
        /*008c*/ 	.word	0x00000000
        /*0090*/ 	.short	0x0001
        /*0092*/ 	.short	0x0008
        /*0094*/ 	.byte	0x00, 0xf0, 0x21, 0x00


	//----- nvinfo : EIATTR_KPARAM_INFO
	.align		4
.L_182:
        /*0098*/ 	.byte	0x04, 0x17
        /*009a*/ 	.short	(.L_184 - .L_183)
.L_183:
        /*009c*/ 	.word	0x00000000
        /*00a0*/ 	.short	0x0000
        /*00a2*/ 	.short	0x0000
        /*00a4*/ 	.byte	0x00, 0xf0, 0x05, 0x00


	//----- nvinfo : EIATTR_SPARSE_MMA_MASK
	.align		4
.L_184:
        /*00a8*/ 	.byte	0x03, 0x50
        /*00aa*/ 	.short	0x0000


	//----- nvinfo : EIATTR_MAXREG_COUNT
	.align		4
        /*00ac*/ 	.byte	0x03, 0x1b
        /*00ae*/ 	.short	0x00ff


	//----- nvinfo : EIATTR_NUM_BARRIERS
	.align		4
        /*00b0*/ 	.byte	0x02, 0x4c
        /*00b2*/ 	.byte	0x01
	.zero		1


	//----- nvinfo : EIATTR_MERCURY_ISA_VERSION
	.align		4
        /*00b4*/ 	.byte	0x03, 0x5f
        /*00b6*/ 	.short	0x0101


	//----- nvinfo : EIATTR_COOP_GROUP_MASK_REGIDS
	.align		4
        /*00b8*/ 	.byte	0x04, 0x29
        /*00ba*/ 	.short	(.L_186 - .L_185)


	//   ....[0]....
.L_185:
        /*00bc*/ 	.word	0xffffffff


	//   ....[1]....
        /*00c0*/ 	.word	0xffffffff


	//   ....[2]....
        /*00c4*/ 	.word	0xffffffff


	//   ....[3]....
        /*00c8*/ 	.word	0xffffffff


	//   ....[4]....
        /*00cc*/ 	.word	0xffffffff


	//   ....[5]....
        /*00d0*/ 	.word	0xffffffff


	//----- nvinfo : EIATTR_COOP_GROUP_INSTR_OFFSETS
	.align		4
.L_186:
        /*00d4*/ 	.byte	0x04, 0x28
        /*00d6*/ 	.short	(.L_188 - .L_187)


	//   ....[0]....
.L_187:
        /*00d8*/ 	.word	0x000003c0


	//   ....[1]....
        /*00dc*/ 	.word	0x00001760


	//   ....[2]....
        /*00e0*/ 	.word	0x00001a90


	//   ....[3]....
        /*00e4*/ 	.word	0x00002170


	//   ....[4]....
        /*00e8*/ 	.word	0x00003710


	//   ....[5]....
        /*00ec*/ 	.word	0x00003b90


	//----- nvinfo : EIATTR_VRC_CTA_INIT_COUNT
	.align		4
.L_188:
        /*00f0*/ 	.byte	0x02, 0x4a
	.zero		1
	.zero		1


	//----- nvinfo : EIATTR_EXIT_INSTR_OFFSETS
	.align		4
        /*00f4*/ 	.byte	0x04, 0x1c
        /*00f6*/ 	.short	(.L_190 - .L_189)


	//   ....[0]....
.L_189:
        /*00f8*/ 	.word	0x00001950


	//   ....[1]....
        /*00fc*/ 	.word	0x00001c80


	//   ....[2]....
        /*0100*/ 	.word	0x00003a40


	//   ....[3]....
        /*0104*/ 	.word	0x00003a80


	//   ....[4]....
        /*0108*/ 	.word	0x00003eb0


	//   ....[5]....
        /*010c*/ 	.word	0x00003ef0


	//----- nvinfo : EIATTR_MAX_THREADS
	.align		4
.L_190:
        /*0110*/ 	.byte	0x04, 0x05
        /*0112*/ 	.short	(.L_192 - .L_191)
.L_191:
        /*0114*/ 	.word	0x00000100
        /*0118*/ 	.word	0x00000001
        /*011c*/ 	.word	0x00000001


	//----- nvinfo : EIATTR_CRS_STACK_SIZE
	.align		4
.L_192:
        /*0120*/ 	.byte	0x04, 0x1e
        /*0122*/ 	.short	(.L_194 - .L_193)
.L_193:
        /*0124*/ 	.word	0x00000000


	//----- nvinfo : EIATTR_CBANK_PARAM_SIZE
	.align		4
.L_194:
        /*0128*/ 	.byte	0x03, 0x19
        /*012a*/ 	.short	0x0050


	//----- nvinfo : EIATTR_PARAM_CBANK
	.align		4
        /*012c*/ 	.byte	0x04, 0x0a
        /*012e*/ 	.short	(.L_196 - .L_195)
	.align		4
.L_195:
        /*0130*/ 	.word	index@(.nv.constant0._ZN3cub18CUB_300001_SM_10006detail10merge_sort30DeviceMergeSortBlockSortKernelINS2_10policy_hubIN6thrust24THRUST_300001_SM_1000_NS6detail15normal_iteratorINS6_10device_ptrI5FilmeEEEEE9Policy600ESC_PNS0_8NullTypeESC_SG_m13CompareFilmesSA_SF_EEvbT0_T1_T2_T3_T4_PT6_PT7_T5_NS1_7vsmem_tE)
        /*0134*/ 	.short	0x0380
        /*0136*/ 	.short	0x0050


	//----- nvinfo : EIATTR_SW_WAR
	.align		4
.L_196:
        /*0138*/ 	.byte	0x04, 0x36
        /*013a*/ 	.short	(.L_198 - .L_197)
.L_197:
        /*013c*/ 	.word	0x00000008
.L_198:


//--------------------- .nv.info._ZN3cub18CUB_300001_SM_10006detail10merge_sort26DeviceMergeSortMergeKernelINS2_10policy_hubIN6thrust24THRUST_300001_SM_1000_NS6detail15normal_iteratorINS6_10device_ptrI5FilmeEEEEE9Policy600ESC_PNS0_8NullTypeESC_SG_j13CompareFilmesSA_SF_EEvbT2_T3_T4_PT6_PT7_T5_PSK_SK_NS1_7vsmem_tE --------------------------
	.section	.nv.info._ZN3cub18CUB_300001_SM_10006detail10merge_sort26DeviceMergeSortMergeKernelINS2_10policy_hubIN6thrust24THRUST_300001_SM_1000_NS6detail15normal_iteratorINS6_10device_ptrI5FilmeEEEEE9Policy600ESC_PNS0_8NullTypeESC_SG_j13CompareFilmesSA_SF_EEvbT2_T3_T4_PT6_PT7_T5_PSK_SK_NS1_7vsmem_tE,"",@"SHT_CUDA_INFO"
	.sectionflags	@""
	.align	4


	//----- nvinfo : EIATTR_CUDA_API_VERSION
	.align		4
        /*0000*/ 	.byte	0x04, 0x37
        /*0002*/ 	.short	(.L_200 - .L_199)
.L_199:
        /*0004*/ 	.word	0x00000082


	//----- nvinfo : EIATTR_KPARAM_INFO
	.align		4
.L_200:
        /*0008*/ 	.byte	0x04, 0x17
        /*000a*/ 	.short	(.L_202 - .L_201)
.L_201:
        /*000c*/ 	.word	0x00000000
        /*0010*/ 	.short	0x0009
        /*0012*/ 	.short	0x0048
        /*0014*/ 	.byte	0x00, 0xf0, 0x21, 0x00


	//----- nvinfo : EIATTR_KPARAM_INFO
	.align		4
.L_202:
        /*0018*/ 	.byte	0x04, 0x17
        /*001a*/ 	.short	(.L_204 - .L_203)
.L_203:
        /*001c*/ 	.word	0x00000000
        /*0020*/ 	.short	0x0008
        /*0022*/ 	.short	0x0040
        /*0024*/ 	.byte	0x00, 0xf0, 0x11, 0x00


	//----- nvinfo : EIATTR_KPARAM_INFO
	.align		4
.L_204:
        /*0028*/ 	.byte	0x04, 0x17
        /*002a*/ 	.short	(.L_206 - .L_205)
.L_205:
        /*002c*/ 	.word	0x00000000
        /*0030*/ 	.short	0x0007
        /*0032*/ 	.short	0x0038
        /*0034*/ 	.byte	0x00, 0xf5, 0x21, 0x00


	//----- nvinfo : EIATTR_KPARAM_INFO
	.align		4
.L_206:
        /*0038*/ 	.byte	0x04, 0x17
        /*003a*/ 	.short	(.L_208 - .L_207)
.L_207:
        /*003c*/ 	.word	0x00000000
        /*0040*/ 	.short	0x0006
        /*0042*/ 	.short	0x0030
        /*0044*/ 	.byte	0x00, 0xf0, 0x05, 0x00


	//----- nvinfo : EIATTR_KPARAM_INFO
	.align		4
.L_208:
        /*0048*/ 	.byte	0x04, 0x17
        /*004a*/ 	.short	(.L_210 - .L_209)
.L_209:
        /*004c*/ 	.word	0x00000000
        /*0050*/ 	.short	0x0005
        /*0052*/ 	.short	0x0028
        /*0054*/ 	.byte	0x00, 0xf5, 0x21, 0x00


	//----- nvinfo : EIATTR_KPARAM_INFO
	.align		4
.L_210:
        /*0058*/ 	.byte	0x04, 0x17
        /*005a*/ 	.short	(.L_212 - .L_211)
.L_211:
        /*005c*/ 	.word	0x00000000
        /*0060*/ 	.short	0x0004
        /*0062*/ 	.short	0x0020
        /*0064*/ 	.byte	0x00, 0xf5, 0x21, 0x00


	//----- nvinfo : EIATTR_KPARAM_INFO
	.align		4
.L_212:
        /*0068*/ 	.byte	0x04, 0x17
        /*006a*/ 	.short	(.L_214 - .L_213)
.L_213:
        /*006c*/ 	.word	0x00000000
        /*0070*/ 	.short	0x0003
        /*0072*/ 	.short	0x0018
        /*0074*/ 	.byte	0x00, 0xf0, 0x11, 0x00


	//----- nvinfo : EIATTR_KPARAM_INFO
	.align		4
.L_214:
        /*0078*/ 	.byte	0x04, 0x17
        /*007a*/ 	.short	(.L_216 - .L_215)
.L_215:
        /*007c*/ 	.word	0x00000000
        /*0080*/ 	.short	0x0002
        /*0082*/ 	.short	0x0010
        /*0084*/ 	.byte	0x00, 0xf5, 0x21, 0x00


	//----- nvinfo : EIATTR_KPARAM_INFO
	.align		4
.L_216:
        /*0088*/ 	.byte	0x04, 0x17
        /*008a*/ 	.short	(.L_218 - .L_217)
.L_217:
        /*008c*/ 	.word	0x00000000
        /*0090*/ 	.short	0x0001
        /*0092*/ 	.short	0x0008
        /*0094*/ 	.byte	0x00, 0xf0, 0x21, 0x00


	//----- nvinfo : EIATTR_KPARAM_INFO
	.align		4
.L_218:
        /*0098*/ 	.byte	0x04, 0x17
        /*009a*/ 	.short	(.L_220 - .L_219)
.L_219:
        /*009c*/ 	.word	0x00000000
        /*00a0*/ 	.short	0x0000
        /*00a2*/ 	.short	0x0000
        /*00a4*/ 	.byte	0x00, 0xf0, 0x05, 0x00


	//----- nvinfo : EIATTR_SPARSE_MMA_MASK
	.align		4
.L_220:
        /*00a8*/ 	.byte	0x03, 0x50
        /*00aa*/ 	.short	0x0000


	//----- nvinfo : EIATTR_MAXREG_COUNT
	.align		4
        /*00ac*/ 	.byte	0x03, 0x1b
        /*00ae*/ 	.short	0x00ff


	//----- nvinfo : EIATTR_NUM_BARRIERS
	.align		4
        /*00b0*/ 	.byte	0x02, 0x4c
        /*00b2*/ 	.byte	0x01
	.zero		1


	//----- nvinfo : EIATTR_MERCURY_ISA_VERSION
	.align		4
        /*00b4*/ 	.byte	0x03, 0x5f
        /*00b6*/ 	.short	0x0101


	//----- nvinfo : EIATTR_COOP_GROUP_MASK_REGIDS
	.align		4
        /*00b8*/ 	.byte	0x04, 0x29
        /*00ba*/ 	.short	(.L_222 - .L_221)


	//   ....[0]....
.L_221:
        /*00bc*/ 	.word	0xffffffff


	//   ....[1]....
        /*00c0*/ 	.word	0xffffffff


	//   ....[2]....
        /*00c4*/ 	.word	0xffffffff


	//   ....[3]....
        /*00c8*/ 	.word	0xffffffff


	//----- nvinfo : EIATTR_COOP_GROUP_INSTR_OFFSETS
	.align		4
.L_222:
        /*00cc*/ 	.byte	0x04, 0x28
        /*00ce*/ 	.short	(.L_224 - .L_223)


	//   ....[0]....
.L_223:
        /*00d0*/ 	.word	0x00001470


	//   ....[1]....
        /*00d4*/ 	.word	0x00001870


	//   ....[2]....
        /*00d8*/ 	.word	0x00003030


	//   ....[3]....
        /*00dc*/ 	.word	0x00003510


	//----- nvinfo : EIATTR_VRC_CTA_INIT_COUNT
	.align		4
.L_224:
        /*00e0*/ 	.byte	0x02, 0x4a
	.zero		1
	.zero		1


	//----- nvinfo : EIATTR_EXIT_INSTR_OFFSETS
	.align		4
        /*00e4*/ 	.byte	0x04, 0x1c
        /*00e6*/ 	.short	(.L_226 - .L_225)


	//   ....[0]....
.L_225:
        /*00e8*/ 	.word	0x00001660


	//   ....[1]....
        /*00ec*/ 	.word	0x00001a60


	//   ....[2]....
        /*00f0*/ 	.word	0x00003340


	//   ....[3]....
        /*00f4*/ 	.word	0x00003380


	//   ....[4]....
        /*00f8*/ 	.word	0x00003830


	//   ....[5]....
        /*00fc*/ 	.word	0x00003870


	//----- nvinfo : EIATTR_MAX_THREADS
	.align		4
.L_226:
        /*0100*/ 	.byte	0x04, 0x05
        /*0102*/ 	.short	(.L_228 - .L_227)
.L_227:
        /*0104*/ 	.word	0x00000100
        /*0108*/ 	.word	0x00000001
        /*010c*/ 	.word	0x00000001


	//----- nvinfo : EIATTR_CRS_STACK_SIZE
	.align		4
.L_228:
        /*0110*/ 	.byte	0x04, 0x1e
        /*0112*/ 	.short	(.L_230 - .L_229)
.L_229:
        /*0114*/ 	.word	0x00000000


	//----- nvinfo : EIATTR_CBANK_PARAM_SIZE
	.align		4
.L_230:
        /*0118*/ 	.byte	0x03, 0x19
        /*011a*/ 	.short	0x0050


	//----- nvinfo : EIATTR_PARAM_CBANK
	.align		4
        /*011c*/ 	.byte	0x04, 0x0a
        /*011e*/ 	.short	(.L_232 - .L_231)
	.align		4
.L_231:
        /*0120*/ 	.word	index@(.nv.constant0._ZN3cub18CUB_300001_SM_10006detail10merge_sort26DeviceMergeSortMergeKernelINS2_10policy_hubIN6thrust24THRUST_300001_SM_1000_NS6detail15normal_iteratorINS6_10device_ptrI5FilmeEEEEE9Policy600ESC_PNS0_8NullTypeESC_SG_j13CompareFilmesSA_SF_EEvbT2_T3_T4_PT6_PT7_T5_PSK_SK_NS1_7vsmem_tE)
        /*0124*/ 	.short	0x0380
        /*0126*/ 	.short	0x0050


	//----- nvinfo : EIATTR_SW_WAR
	.align		4
.L_232:
        /*0128*/ 	.byte	0x04, 0x36
        /*012a*/ 	.short	(.L_234 - .L_233)
.L_233:
        /*012c*/ 	.word	0x00000008
.L_234:


//--------------------- .nv.info._ZN3cub18CUB_300001_SM_10006detail10merge_sort30DeviceMergeSortPartitionKernelIN6thrust24THRUST_300001_SM_1000_NS6detail15normal_iteratorINS5_10device_ptrI5FilmeEEEEj13CompareFilmesS9_EEvbT_PT2_T0_SG_PSG_T1_SG_i --------------------------
	.section	.nv.info._ZN3cub18CUB_300001_SM_10006detail10merge_sort30DeviceMergeSortPartitionKernelIN6thrust24THRUST_300001_SM_1000_NS6detail15normal_iteratorINS5_10device_ptrI5FilmeEEEEj13CompareFilmesS9_EEvbT_PT2_T0_SG_PSG_T1_SG_i,"",@"SHT_CUDA_INFO"
	.sectionflags	@""
	.align	4


	//----- nvinfo : EIATTR_CUDA_API_VERSION
	.align		4
        /*0000*/ 	.byte	0x04, 0x37
        /*0002*/ 	.short	(.L_236 - .L_235)
.L_235:
        /*0004*/ 	.word	0x00000082


	//----- nvinfo : EIATTR_KPARAM_INFO
	.align		4
.L_236:
        /*0008*/ 	.byte	0x04, 0x17
        /*000a*/ 	.short	(.L_238 - .L_237)
.L_237:
        /*000c*/ 	.word	0x00000000
        /*0010*/ 	.short	0x0008
        /*0012*/ 	.short	0x0030
        /*0014*/ 	.byte	0x00, 0xf0, 0x11, 0x00


	//----- nvinfo : EIATTR_KPARAM_INFO
	.align		4
.L_238:
        /*0018*/ 	.byte	0x04, 0x17
        /*001a*/ 	.short	(.L_240 - .L_239)
.L_239:
        /*001c*/ 	.word	0x00000000
        /*0020*/ 	.short	0x0007
        /*0022*/ 	.short	0x002c
        /*0024*/ 	.byte	0x00, 0xf0, 0x11, 0x00


	//----- nvinfo : EIATTR_KPARAM_INFO
	.align		4
.L_240:
        /*0028*/ 	.byte	0x04, 0x17
        /*002a*/ 	.short	(.L_242 - .L_241)
.L_241:
        /*002c*/ 	.word	0x00000000
        /*0030*/ 	.short	0x0006
        /*0032*/ 	.short	0x0028
        /*0034*/ 	.byte	0x00, 0xf0, 0x05, 0x00


	//----- nvinfo : EIATTR_KPARAM_INFO
	.align		4
.L_242:
        /*0038*/ 	.byte	0x04, 0x17
        /*003a*/ 	.short	(.L_244 - .L_243)
.L_243:
        /*003c*/ 	.word	0x00000000
        /*0040*/ 	.short	0x0005
        /*0042*/ 	.short	0x0020
        /*0044*/ 	.byte	0x00, 0xf5, 0x21, 0x00


	//----- nvinfo : EIATTR_KPARAM_INFO
	.align		4
.L_244:
        /*0048*/ 	.byte	0x04, 0x17
        /*004a*/ 	.short	(.L_246 - .L_245)
.L_245:
        /*004c*/ 	.word	0x00000000
        /*0050*/ 	.short	0x0004
        /*0052*/ 	.short	0x001c
        /*0054*/ 	.byte	0x00, 0xf0, 0x11, 0x00


	//----- nvinfo : EIATTR_KPARAM_INFO
	.align		4
.L_246:
        /*0058*/ 	.byte	0x04, 0x17
        /*005a*/ 	.short	(.L_248 - .L_247)
.L_247:
        /*005c*/ 	.word	0x00000000
        /*0060*/ 	.short	0x0003
        /*0062*/ 	.short	0x0018
        /*0064*/ 	.byte	0x00, 0xf0, 0x11, 0x00


	//----- nvinfo : EIATTR_KPARAM_INFO
	.align		4
.L_248:
        /*0068*/ 	.byte	0x04, 0x17
        /*006a*/ 	.short	(.L_250 - .L_249)
.L_249:
        /*006c*/ 	.word	0x00000000
        /*0070*/ 	.short	0x0002
        /*0072*/ 	.short	0x0010
        /*0074*/ 	.byte	0x00, 0xf5, 0x21, 0x00


	//----- nvinfo : EIATTR_KPARAM_INFO
	.align		4
.L_250:
        /*0078*/ 	.byte	0x04, 0x17
        /*007a*/ 	.short	(.L_252 - .L_251)
.L_251:
        /*007c*/ 	.word	0x00000000
        /*0080*/ 	.short	0x0001
        /*0082*/ 	.short	0x0008
        /*0084*/ 	.byte	0x00, 0xf0, 0x21, 0x00


	//----- nvinfo : EIATTR_KPARAM_INFO
	.align		4
.L_252:
        /*0088*/ 	.byte	0x04, 0x17
        /*008a*/ 	.short	(.L_254 - .L_253)
.L_253:
        /*008c*/ 	.word	0x00000000
        /*0090*/ 	.short	0x0000
        /*0092*/ 	.short	0x0000
        /*0094*/ 	.byte	0x00, 0xf0, 0x05, 0x00


	//----- nvinfo : EIATTR_SPARSE_MMA_MASK
	.align		4
.L_254:
        /*0098*/ 	.byte	0x03, 0x50
        /*009a*/ 	.short	0x0000


	//----- nvinfo : EIATTR_MAXREG_COUNT
	.align		4
        /*009c*/ 	.byte	0x03, 0x1b
        /*009e*/ 	.short	0x00ff


	//----- nvinfo : EIATTR_MERCURY_ISA_VERSION
	.align		4
        /*00a0*/ 	.byte	0x03, 0x5f
        /*00a2*/ 	.short	0x0101


	//----- nvinfo : EIATTR_VRC_CTA_INIT_COUNT
	.align		4
        /*00a4*/ 	.byte	0x02, 0x4a
	.zero		1
	.zero		1


	//----- nvinfo : EIATTR_EXIT_INSTR_OFFSETS
	.align		4
        /*00a8*/ 	.byte	0x04, 0x1c
        /*00aa*/ 	.short	(.L_256 - .L_255)


	//   ....[0]....
.L_255:
        /*00ac*/ 	.word	0x00000070


	//   ....[1]....
        /*00b0*/ 	.word	0x000001e0


	//   ....[2]....
        /*00b4*/ 	.word	0x00000690


	//----- nvinfo : EIATTR_CRS_STACK_SIZE
	.align		4
.L_256:
        /*00b8*/ 	.byte	0x04, 0x1e
        /*00ba*/ 	.short	(.L_258 - .L_257)
.L_257:
        /*00bc*/ 	.word	0x00000000


	//----- nvinfo : EIATTR_CBANK_PARAM_SIZE
	.align		4
.L_258:
        /*00c0*/ 	.byte	0x03, 0x19
        /*00c2*/ 	.short	0x0034


	//----- nvinfo : EIATTR_PARAM_CBANK
	.align		4
        /*00c4*/ 	.byte	0x04, 0x0a
        /*00c6*/ 	.short	(.L_260 - .L_259)
	.align		4
.L_259:
        /*00c8*/ 	.word	index@(.nv.constant0._ZN3cub18CUB_300001_SM_10006detail10merge_sort30DeviceMergeSortPartitionKernelIN6thrust24THRUST_300001_SM_1000_NS6detail15normal_iteratorINS5_10device_ptrI5FilmeEEEEj13CompareFilmesS9_EEvbT_PT2_T0_SG_PSG_T1_SG_i)
        /*00cc*/ 	.short	0x0380
        /*00ce*/ 	.short	0x0034


	//----- nvinfo : EIATTR_SW_WAR
	.align		4
.L_260:
        /*00d0*/ 	.byte	0x04, 0x36
        /*00d2*/ 	.short	(.L_262 - .L_261)
.L_261:
        /*00d4*/ 	.word	0x00000008
.L_262:


//--------------------- .nv.info._ZN3cub18CUB_300001_SM_10006detail10merge_sort30DeviceMergeSortBlockSortKernelINS2_10policy_hubIN6thrust24THRUST_300001_SM_1000_NS6detail15normal_iteratorINS6_10device_ptrI5FilmeEEEEE9Policy600ESC_PNS0_8NullTypeESC_SG_j13CompareFilmesSA_SF_EEvbT0_T1_T2_T3_T4_PT6_PT7_T5_NS1_7vsmem_tE --------------------------
	.section	.nv.info._ZN3cub18CUB_300001_SM_10006detail10merge_sort30DeviceMergeSortBlockSortKernelINS2_10policy_hubIN6thrust24THRUST_300001_SM_1000_NS6detail15normal_iteratorINS6_10device_ptrI5FilmeEEEEE9Policy600ESC_PNS0_8NullTypeESC_SG_j13CompareFilmesSA_SF_EEvbT0_T1_T2_T3_T4_PT6_PT7_T5_NS1_7vsmem_tE,"",@"SHT_CUDA_INFO"
	.sectionflags	@""
	.align	4


	//----- nvinfo : EIATTR_CUDA_API_VERSION
	.align		4
        /*0000*/ 	.byte	0x04, 0x37
        /*0002*/ 	.short	(.L_264 - .L_263)
.L_263:
        /*0004*/ 	.word	0x00000082


	//----- nvinfo : EIATTR_KPARAM_INFO
	.align		4
.L_264:
        /*0008*/ 	.byte	0x04, 0x17
        /*000a*/ 	.short	(.L_266 - .L_265)
.L_265:
        /*000c*/ 	.word	0x00000000
        /*0010*/ 	.short	0x0009
        /*0012*/ 	.short	0x0048
        /*0014*/ 	.byte	0x00, 0xf0, 0x21, 0x00


	//----- nvinfo : EIATTR_KPARAM_INFO
	.align		4
.L_266:
        /*0018*/ 	.byte	0x04, 0x17
        /*001a*/ 	.short	(.L_268 - .L_267)
.L_267:
        /*001c*/ 	.word	0x00000000
        /*0020*/ 	.short	0x0008
        /*0022*/ 	.short	0x0040
        /*0024*/ 	.byte	0x00, 0xf0, 0x05, 0x00


	//----- nvinfo : EIATTR_KPARAM_INFO
	.align		4
.L_268:
        /*0028*/ 	.byte	0x04, 0x17
        /*002a*/ 	.short	(.L_270 - .L_269)
.L_269:
        /*002c*/ 	.word	0x00000000
        /*0030*/ 	.short	0x0007
        /*0032*/ 	.short	0x0038
        /*0034*/ 	.byte	0x00, 0xf5, 0x21, 0x00


	//----- nvinfo : EIATTR_KPARAM_INFO
	.align		4
.L_270:
        /*0038*/ 	.byte	0x04, 0x17
        /*003a*/ 	.short	(.L_272 - .L_271)
.L_271:
        /*003c*/ 	.word	0x00000000
        /*0040*/ 	.short	0x0006
        /*0042*/ 	.short	0x0030
        /*0044*/ 	.byte	0x00, 0xf5, 0x21, 0x00


	//----- nvinfo : EIATTR_KPARAM_INFO
	.align		4
.L_272:
        /*0048*/ 	.byte	0x04, 0x17
        /*004a*/ 	.short	(.L_274 - .L_273)
.L_273:
        /*004c*/ 	.word	0x00000000
        /*0050*/ 	.short	0x0005
        /*0052*/ 	.short	0x0028
        /*0054*/ 	.byte	0x00, 0xf0, 0x11, 0x00


	//----- nvinfo : EIATTR_KPARAM_INFO
	.align		4
.L_274:
        /*0058*/ 	.byte	0x04, 0x17
        /*005a*/ 	.short	(.L_276 - .L_275)
.L_275:
        /*005c*/ 	.word	0x00000000
        /*0060*/ 	.short	0x0004
        /*0062*/ 	.short	0x0020
        /*0064*/ 	.byte	0x00, 0xf5, 0x21, 0x00


	//----- nvinfo : EIATTR_KPARAM_INFO
	.align		4
.L_276:
        /*0068*/ 	.byte	0x04, 0x17
        /*006a*/ 	.short	(.L_278 - .L_277)
.L_277:
        /*006c*/ 	.word	0x00000000
        /*0070*/ 	.short	0x0003
        /*0072*/ 	.short	0x0018
        /*0074*/ 	.byte	0x00, 0xf0, 0x21, 0x00


	//----- nvinfo : EIATTR_KPARAM_INFO
	.align		4
.L_278:
        /*0078*/ 	.byte	0x04, 0x17
        /*007a*/ 	.short	(.L_280 - .L_279)
.L_279:
        /*007c*/ 	.word	0x00000000
        /*0080*/ 	.short	0x0002
        /*0082*/ 	.short	0x0010
        /*0084*/ 	.byte	0x00, 0xf5, 0x21, 0x00


	//----- nvinfo : EIATTR_KPARAM_INFO
	.align		4
.L_280:
        /*0088*/ 	.byte	0x04, 0x17
        /*008a*/ 	.short	(.L_282 - .L_281)
.L_281:
        /*008c*/ 	.word	0x00000000
        /*0090*/ 	.short	0x0001
        /*0092*/ 	.short	0x0008
        /*0094*/ 	.byte	0x00, 0xf0, 0x21, 0x00


	//----- nvinfo : EIATTR_KPARAM_INFO
	.align		4
.L_282:
        /*0098*/ 	.byte	0x04, 0x17
        /*009a*/ 	.short	(.L_284 - .L_283)
.L_283:
        /*009c*/ 	.word	0x00000000
        /*00a0*/ 	.short	0x0000
        /*00a2*/ 	.short	0x0000
        /*00a4*/ 	.byte	0x00, 0xf0, 0x05, 0x00


	//----- nvinfo : EIATTR_SPARSE_MMA_MASK
	.align		4
.L_284:
        /*00a8*/ 	.byte	0x03, 0x50
        /*00aa*/ 	.short	0x0000


	//----- nvinfo : EIATTR_MAXREG_COUNT
	.align		4
        /*00ac*/ 	.byte	0x03, 0x1b
        /*00ae*/ 	.short	0x00ff


	//----- nvinfo : EIATTR_NUM_BARRIERS
	.align		4
        /*00b0*/ 	.byte	0x02, 0x4c
        /*00b2*/ 	.byte	0x01
	.zero		1


	//----- nvinfo : EIATTR_MERCURY_ISA_VERSION
	.align		4
        /*00b4*/ 	.byte	0x03, 0x5f
        /*00b6*/ 	.short	0x0101


	//----- nvinfo : EIATTR_COOP_GROUP_MASK_REGIDS
	.align		4
        /*00b8*/ 	.byte	0x04, 0x29
        /*00ba*/ 	.short	(.L_286 - .L_285)


	//   ....[0]....
.L_285:
        /*00bc*/ 	.word	0xffffffff


	//   ....[1]....
        /*00c0*/ 	.word	0xffffffff


	//   ....[2]....
        /*00c4*/ 	.word	0xffffffff


	//   ....[3]....
        /*00c8*/ 	.word	0xffffffff


	//   ....[4]....
        /*00cc*/ 	.word	0xffffffff


	//   ....[5]....
        /*00d0*/ 	.word	0xffffffff


	//----- nvinfo : EIATTR_COOP_GROUP_INSTR_OFFSETS
	.align		4
.L_286:
        /*00d4*/ 	.byte	0x04, 0x28
        /*00d6*/ 	.short	(.L_288 - .L_287)


	//   ....[0]....
.L_287:
        /*00d8*/ 	.word	0x00000390


	//   ....[1]....
        /*00dc*/ 	.word	0x00001700


	//   ....[2]....
        /*00e0*/ 	.word	0x00001a60


	//   ....[3]....
        /*00e4*/ 	.word	0x00002110


	//   ....[4]....
        /*00e8*/ 	.word	0x00003700


	//   ....[5]....
        /*00ec*/ 	.word	0x00003b90


	//----- nvinfo : EIATTR_VRC_CTA_INIT_COUNT
	.align		4
.L_288:
        /*00f0*/ 	.byte	0x02, 0x4a
	.zero		1
	.zero		1


	//----- nvinfo : EIATTR_EXIT_INSTR_OFFSETS
	.align		4
        /*00f4*/ 	.byte	0x04, 0x1c
        /*00f6*/ 	.short	(.L_290 - .L_289)


	//   ....[0]....
.L_289:
        /*00f8*/ 	.word	0x00001920


	//   ....[1]....
        /*00fc*/ 	.word	0x00001c50


	//   ....[2]....
        /*0100*/ 	.word	0x00003a40


	//   ....[3]....
        /*0104*/ 	.word	0x00003a80


	//   ....[4]....
        /*0108*/ 	.word	0x00003ea0


	//   ....[5]....
        /*010c*/ 	.word	0x00003ee0


	//----- nvinfo : EIATTR_MAX_THREADS
	.align		4
.L_290:
        /*0110*/ 	.byte	0x04, 0x05
        /*0112*/ 	.short	(.L_292 - .L_291)
.L_291:
        /*0114*/ 	.word	0x00000100
        /*0118*/ 	.word	0x00000001
        /*011c*/ 	.word	0x00000001


	//----- nvinfo : EIATTR_CRS_STACK_SIZE
	.align		4
.L_292:
        /*0120*/ 	.byte	0x04, 0x1e
        /*0122*/ 	.short	(.L_294 - .L_293)
.L_293:
        /*0124*/ 	.word	0x00000000


	//----- nvinfo : EIATTR_CBANK_PARAM_SIZE
	.align		4
.L_294:
        /*0128*/ 	.byte	0x03, 0x19
        /*012a*/ 	.short	0x0050


	//----- nvinfo : EIATTR_PARAM_CBANK
	.align		4
        /*012c*/ 	.byte	0x04, 0x0a
        /*012e*/ 	.short	(.L_296 - .L_295)
	.align		4
.L_295:
        /*0130*/ 	.word	index@(.nv.constant0._ZN3cub18CUB_300001_SM_10006detail10merge_sort30DeviceMergeSortBlockSortKernelINS2_10policy_hubIN6thrust24THRUST_300001_SM_1000_NS6detail15normal_iteratorINS6_10device_ptrI5FilmeEEEEE9Policy600ESC_PNS0_8NullTypeESC_SG_j13CompareFilmesSA_SF_EEvbT0_T1_T2_T3_T4_PT6_PT7_T5_NS1_7vsmem_tE)
        /*0134*/ 	.short	0x0380
        /*0136*/ 	.short	0x0050


	//----- nvinfo : EIATTR_SW_WAR
	.align		4
.L_296:
        /*0138*/ 	.byte	0x04, 0x36
        /*013a*/ 	.short	(.L_298 - .L_297)
.L_297:
        /*013c*/ 	.word	0x00000008
.L_298:


//--------------------- .nv.info._ZN3cub18CUB_300001_SM_10006detail6select23DeviceSelectSweepKernelINS2_10policy_hubI5FilmeNS0_8NullTypeEiLb0ELNS0_10SelectImplE1EE10Policy1000EN6thrust24THRUST_300001_SM_1000_NS6detail15normal_iteratorINSB_10device_ptrIS5_EEEEPS6_SG_PlNS0_13ScanTileStateIiLb1EEEN4cuda3std3__410__not_fn_tI6FiltroEES6_iNS2_19streaming_context_tIlLb1EEELS7_1EEEvT0_T1_T2_T3_T4_T5_T6_T7_iT8_NS1_7vsmem_tE --------------------------
	.section	.nv.info._ZN3cub18CUB_300001_SM_10006detail6select23DeviceSelectSweepKernelINS2_10policy_hubI5FilmeNS0_8NullTypeEiLb0ELNS0_10SelectImplE1EE10Policy1000EN6thrust24THRUST_300001_SM_1000_NS6detail15normal_iteratorINSB_10device_ptrIS5_EEEEPS6_SG_PlNS0_13ScanTileStateIiLb1EEEN4cuda3std3__410__not_fn_tI6FiltroEES6_iNS2_19streaming_context_tIlLb1EEELS7_1EEEvT0_T1_T2_T3_T4_T5_T6_T7_iT8_NS1_7vsmem_tE,"",@"SHT_CUDA_INFO"
	.sectionflags	@""
	.align	4


	//----- nvinfo : EIATTR_CUDA_API_VERSION
	.align		4
        /*0000*/ 	.byte	0x04, 0x37
        /*0002*/ 	.short	(.L_300 - .L_299)
.L_299:
        /*0004*/ 	.word	0x00000082


	//----- nvinfo : EIATTR_KPARAM_INFO
	.align		4
.L_300:
        /*0008*/ 	.byte	0x04, 0x17
        /*000a*/ 	.short	(.L_302 - .L_301)
.L_301:
        /*000c*/ 	.word	0x00000000
        /*0010*/ 	.short	0x000a
        /*0012*/ 	.short	0x0060
        /*0014*/ 	.byte	0x00, 0xf0, 0x21, 0x00


	//----- nvinfo : EIATTR_KPARAM_INFO
	.align		4
.L_302:
        /*0018*/ 	.byte	0x04, 0x17
        /*001a*/ 	.short	(.L_304 - .L_303)
.L_303:
        /*001c*/ 	.word	0x00000000
        /*0020*/ 	.short	0x0009
        /*0022*/ 	.short	0x0038
        /*0024*/ 	.byte	0x00, 0xf0, 0xa1, 0x00


	//----- nvinfo : EIATTR_KPARAM_INFO
	.align		4
.L_304:
        /*0028*/ 	.byte	0x04, 0x17
        /*002a*/ 	.short	(.L_306 - .L_305)
.L_305:
        /*002c*/ 	.word	0x00000000
        /*0030*/ 	.short	0x0008
        /*0032*/ 	.short	0x0030
        /*0034*/ 	.byte	0x00, 0xf0, 0x11, 0x00


	//----- nvinfo : EIATTR_KPARAM_INFO
	.align		4
.L_306:
        /*0038*/ 	.byte	0x04, 0x17
        /*003a*/ 	.short	(.L_308 - .L_307)
.L_307:
        /*003c*/ 	.word	0x00000000
        /*0040*/ 	.short	0x0007
        /*0042*/ 	.short	0x002c
        /*0044*/ 	.byte	0x00, 0xf0, 0x11, 0x00


	//----- nvinfo : EIATTR_KPARAM_INFO
	.align		4
.L_308:
        /*0048*/ 	.byte	0x04, 0x17
        /*004a*/ 	.short	(.L_310 - .L_309)
.L_309:
        /*004c*/ 	.word	0x00000000
        /*0050*/ 	.short	0x0006
        /*0052*/ 	.short	0x0029
        /*0054*/ 	.byte	0x00, 0xf0, 0x05, 0x00


	//----- nvinfo : EIATTR_KPARAM_INFO
	.align		4
.L_310:
        /*0058*/ 	.byte	0x04, 0x17
        /*005a*/ 	.short	(.L_312 - .L_311)
.L_311:
        /*005c*/ 	.word	0x00000000
        /*0060*/ 	.short	0x0005
        /*0062*/ 	.short	0x0028
        /*0064*/ 	.byte	0x00, 0xf0, 0x05, 0x00


	//----- nvinfo : EIATTR_KPARAM_INFO
	.align		4
.L_312:
        /*0068*/ 	.byte	0x04, 0x17
        /*006a*/ 	.short	(.L_314 - .L_313)
.L_313:
        /*006c*/ 	.word	0x00000000
        /*0070*/ 	.short	0x0004
        /*0072*/ 	.short	0x0020
        /*0074*/ 	.byte	0x00, 0xf0, 0x21, 0x00


	//----- nvinfo : EIATTR_KPARAM_INFO
	.align		4
.L_314:
        /*0078*/ 	.byte	0x04, 0x17
        /*007a*/ 	.short	(.L_316 - .L_315)
.L_315:
        /*007c*/ 	.word	0x00000000
        /*0080*/ 	.short	0x0003
        /*0082*/ 	.short	0x0018
        /*0084*/ 	.byte	0x00, 0xf5, 0x21, 0x00


	//----- nvinfo : EIATTR_KPARAM_INFO
	.align		4
.L_316:
        /*0088*/ 	.byte	0x04, 0x17
        /*008a*/ 	.short	(.L_318 - .L_317)
.L_317:
        /*008c*/ 	.word	0x00000000
        /*0090*/ 	.short	0x0002
        /*0092*/ 	.short	0x0010
        /*0094*/ 	.byte	0x00, 0xf0, 0x21, 0x00


	//----- nvinfo : EIATTR_KPARAM_INFO
	.align		4
.L_318:
        /*0098*/ 	.byte	0x04, 0x17
        /*009a*/ 	.short	(.L_320 - .L_319)
.L_319:
        /*009c*/ 	.word	0x00000000
        /*00a0*/ 	.short	0x0001
        /*00a2*/ 	.short	0x0008
        /*00a4*/ 	.byte	0x00, 0xf5, 0x21, 0x00


	//----- nvinfo : EIATTR_KPARAM_INFO
	.align		4
.L_320:
        /*00a8*/ 	.byte	0x04, 0x17
        /*00aa*/ 	.short	(.L_322 - .L_321)
.L_321:
        /*00ac*/ 	.word	0x00000000
        /*00b0*/ 	.short	0x0000
        /*00b2*/ 	.short	0x0000
        /*00b4*/ 	.byte	0x00, 0xf0, 0x21, 0x00


	//----- nvinfo : EIATTR_SPARSE_MMA_MASK
	.align		4
.L_322:
        /*00b8*/ 	.byte	0x03, 0x50
        /*00ba*/ 	.short	0x0000


	//----- nvinfo : EIATTR_MAXREG_COUNT
	.align		4
        /*00bc*/ 	.byte	0x03, 0x1b
        /*00be*/ 	.short	0x00ff


	//----- nvinfo : EIATTR_NUM_BARRIERS
	.align		4
        /*00c0*/ 	.byte	0x02, 0x4c
        /*00c2*/ 	.byte	0x01
	.zero		1


	//----- nvinfo : EIATTR_MERCURY_ISA_VERSION
	.align		4
        /*00c4*/ 	.byte	0x03, 0x5f
        /*00c6*/ 	.short	0x0101


	//----- nvinfo : EIATTR_UNUSED_LOAD_BYTE_OFFSET
	.align		4
        /*00c8*/ 	.byte	0x04, 0x44
        /*00ca*/ 	.short	(.L_324 - .L_323)


	//   ....[0]....
.L_323:
        /*00cc*/ 	.word	0x00004b60
        /*00d0*/ 	.word	0x0000fff0


	//----- nvinfo : EIATTR_COOP_GROUP_MASK_REGIDS
	.align		4
.L_324:
        /*00d4*/ 	.byte	0x04, 0x29
        /*00d6*/ 	.short	(.L_326 - .L_325)


	//   ....[0]....
.L_325:
        /*00d8*/ 	.word	0xffffffff


	//   ....[1]....
        /*00dc*/ 	.word	0xffffffff


	//   ....[2]....
        /*00e0*/ 	.word	0xffffffff


	//   ....[3]....
        /*00e4*/ 	.word	0xffffffff


	//   ....[4]....
        /*00e8*/ 	.word	0xffffffff


	//   ....[5]....
        /*00ec*/ 	.word	0xffffffff


	//   ....[6]....
        /*00f0*/ 	.word	0xffffffff


	//   ....[7]....
        /*00f4*/ 	.word	0xffffffff


	//   ....[8]....
        /*00f8*/ 	.word	0xffffffff


	//   ....[9]....
        /*00fc*/ 	.word	0xffffffff


	//   ....[10]....
        /*0100*/ 	.word	0xffffffff


	//   ....[11]....
        /*0104*/ 	.word	0xffffffff


	//   ....[12]....
        /*0108*/ 	.word	0xffffffff


	//   ....[13]....
        /*010c*/ 	.word	0xffffffff


	//   ....[14]....
        /*0110*/ 	.word	0xffffffff


	//   ....[15]....
        /*0114*/ 	.word	0xffffffff


	//   ....[16]....
        /*0118*/ 	.word	0xffffffff


	//   ....[17]....
        /*011c*/ 	.word	0xffffffff


	//   ....[18]....
        /*0120*/ 	.word	0xffffffff


	//   ....[19]....
        /*0124*/ 	.word	0xffffffff


	//   ....[20]....
        /*0128*/ 	.word	0xffffffff


	//   ....[21]....
        /*012c*/ 	.word	0xffffffff


	//   ....[22]....
        /*0130*/ 	.word	0xffffffff


	//   ....[23]....
        /*0134*/ 	.word	0xffffffff


	//   ....[24]....
        /*0138*/ 	.word	0xffffffff


	//   ....[25]....
        /*013c*/ 	.word	0xffffffff


	//   ....[26]....
        /*0140*/ 	.word	0xffffffff


	//   ....[27]....
        /*0144*/ 	.word	0xffffffff


	//   ....[28]....
        /*0148*/ 	.word	0xffffffff


	//   ....[29]....
        /*014c*/ 	.word	0xffffffff


	//   ....[30]....
        /*0150*/ 	.word	0xffffffff


	//   ....[31]....
        /*0154*/ 	.word	0xffffffff


	//   ....[32]....
        /*0158*/ 	.word	0xffffffff


	//   ....[33]....
        /*015c*/ 	.word	0xffffffff


	//   ....[34]....
        /*0160*/ 	.word	0xffffffff


	//   ....[35]....
        /*0164*/ 	.word	0xffffffff


	//   ....[36]....
        /*0168*/ 	.word	0xffffffff


	//   ....[37]....
        /*016c*/ 	.word	0xffffffff


	//   ....[38]....
        /*0170*/ 	.word	0xffffffff


	//   ....[39]....
        /*0174*/ 	.word	0xffffffff


	//   ....[40]....
        /*0178*/ 	.word	0xffffffff


	//   ....[41]....
        /*017c*/ 	.word	0xffffffff


	//   ....[42]....
        /*0180*/ 	.word	0xffffffff


	//   ....[43]....
        /*0184*/ 	.word	0xffffffff


	//   ....[44]....
        /*0188*/ 	.word	0xffffffff


	//   ....[45]....
        /*018c*/ 	.word	0xffffffff


	//   ....[46]....
        /*0190*/ 	.word	0xffffffff


	//   ....[47]....
        /*0194*/ 	.word	0xffffffff


	//   ....[48]....
        /*0198*/ 	.word	0xffffffff


	//   ....[49]....
        /*019c*/ 	.word	0xffffffff


	//   ....[50]....
        /*01a0*/ 	.word	0xffffffff


	//   ....[51]....
        /*01a4*/ 	.word	0xffffffff


	//   ....[52]....
        /*01a8*/ 	.word	0xffffffff


	//   ....[53]....
        /*01ac*/ 	.word	0xffffffff


	//   ....[54]....
        /*01b0*/ 	.word	0xffffffff


	//   ....[55]....
        /*01b4*/ 	.word	0xffffffff


	//   ....[56]....
        /*01b8*/ 	.word	0x05000016


	//   ....[57]....
        /*01bc*/ 	.word	0x05000016


	//   ....[58]....
        /*01c0*/ 	.word	0x05000016


	//   ....[59]....
        /*01c4*/ 	.word	0x05000016


	//   ....[60]....
        /*01c8*/ 	.word	0x05000016


	//   ....[61]....
        /*01cc*/ 	.word	0x05000016


	//   ....[62]....
        /*01d0*/ 	.word	0x05000016


	//   ....[63]....
        /*01d4*/ 	.word	0x05000016


	//   ....[64]....
        /*01d8*/ 	.word	0x05000016


	//   ....[65]....
        /*01dc*/ 	.word	0x05000016


	//   ....[66]....
        /*01e0*/ 	.word	0x05000016


	//   ....[67]....
        /*01e4*/ 	.word	0x05000016


	//   ....[68]....
        /*01e8*/ 	.word	0x05000016


	//   ....[69]....
        /*01ec*/ 	.word	0x05000016


	//   ....[70]....
        /*01f0*/ 	.word	0x05000016


	//   ....[71]....
        /*01f4*/ 	.word	0x05000016


	//   ....[72]....
        /*01f8*/ 	.word	0x05000016


	//   ....[73]....
        /*01fc*/ 	.word	0x05000016


	//   ....[74]....
        /*0200*/ 	.word	0x05000016


	//   ....[75]....
        /*0204*/ 	.word	0x05000016


	//   ....[76]....
        /*0208*/ 	.word	0x05000016


	//   ....[77]....
        /*020c*/ 	.word	0x05000016


	//   ....[78]....
        /*0210*/ 	.word	0x05000016


	//   ....[79]....
        /*0214*/ 	.word	0x05000016


	//   ....[80]....
        /*0218*/ 	.word	0x05000016


	//   ....[81]....
        /*021c*/ 	.word	0x05000016


	//   ....[82]....
        /*0220*/ 	.word	0x05000016


	//   ....[83]....
        /*0224*/ 	.word	0x05000016


	//   ....[84]....
        /*0228*/ 	.word	0x05000016


	//   ....[85]....
        /*022c*/ 	.word	0x05000016


	//   ....[86]....
        /*0230*/ 	.word	0x05000016


	//   ....[87]....
        /*0234*/ 	.word	0x05000016


	//   ....[88]....
        /*0238*/ 	.word	0x05000016


	//   ....[89]....
        /*023c*/ 	.word	0x05000016


	//   ....[90]....
        /*0240*/ 	.word	0x05000016


	//   ....[91]....
        /*0244*/ 	.word	0x05000016


	//----- nvinfo : EIATTR_COOP_GROUP_INSTR_OFFSETS
	.align		4
.L_326:
        /*0248*/ 	.byte	0x04, 0x28
        /*024a*/ 	.short	(.L_328 - .L_327)


	//   ....[0]....
.L_327:
        /*024c*/ 	.word	0x00000320


	//   ....[1]....
        /*0250*/ 	.word	0x00000340


	//   ....[2]....
        /*0254*/ 	.word	0x00000360


	//   ....[3]....
        /*0258*/ 	.word	0x00000380


	//   ....[4]....
        /*025c*/ 	.word	0x000003b0


	//   ....[5]....
        /*0260*/ 	.word	0x00001390


	//   ....[6]....
        /*0264*/ 	.word	0x000013b0


	//   ....[7]....
        /*0268*/ 	.word	0x000013d0


	//   ....[8]....
        /*026c*/ 	.word	0x000013f0


	//   ....[9]....
        /*0270*/ 	.word	0x00001410


	//   ....[10]....
        /*0274*/ 	.word	0x000016c0


	//   ....[11]....
        /*0278*/ 	.word	0x00001790


	//   ....[12]....
        /*027c*/ 	.word	0x000017f0


	//   ....[13]....
        /*0280*/ 	.word	0x00001870


	//   ....[14]....
        /*0284*/ 	.word	0x000018c0


	//   ....[15]....
        /*0288*/ 	.word	0x00001910


	//   ....[16]....
        /*028c*/ 	.word	0x00001960


	//   ....[17]....
        /*0290*/ 	.word	0x000019c0


	//   ....[18]....
        /*0294*/ 	.word	0x000019e0


	//   ....[19]....
        /*0298*/ 	.word	0x00001aa0


	//   ....[20]....
        /*029c*/ 	.word	0x00001b80


	//   ....[21]....
        /*02a0*/ 	.word	0x00001bd0


	//   ....[22]....
        /*02a4*/ 	.word	0x00001c30


	//   ....[23]....
        /*02a8*/ 	.word	0x00001c90


	//   ....[24]....
        /*02ac*/ 	.word	0x00001cd0


	//   ....[25]....
        /*02b0*/ 	.word	0x00001d10


	//   ....[26]....
        /*02b4*/ 	.word	0x00001d50


	//   ....[27]....
        /*02b8*/ 	.word	0x00001d60


	//   ....[28]....
        /*02bc*/ 	.word	0x00002f10


	//   ....[29]....
        /*02c0*/ 	.word	0x00002f30


	//   ....[30]....
        /*02c4*/ 	.word	0x00002f50


	//   ....[31]....
        /*02c8*/ 	.word	0x00002f70


	//   ....[32]....
        /*02cc*/ 	.word	0x00002f90


	//   ....[33]....
        /*02d0*/ 	.word	0x00003fb0


	//   ....[34]....
        /*02d4*/ 	.word	0x00003fd0


	//   ....[35]....
        /*02d8*/ 	.word	0x00003ff0


	//   ....[36]....
        /*02dc*/ 	.word	0x00004010


	//   ....[37]....
        /*02e0*/ 	.word	0x00004030


	//   ....[38]....
        /*02e4*/ 	.word	0x000042f0


	//   ....[39]....
        /*02e8*/ 	.word	0x000043c0


	//   ....[40]....
        /*02ec*/ 	.word	0x00004420


	//   ....[41]....
        /*02f0*/ 	.word	0x000044a0


	//   ....[42]....
        /*02f4*/ 	.word	0x00004500


	//   ....[43]....
        /*02f8*/ 	.word	0x00004550


	//   ....[44]....
        /*02fc*/ 	.word	0x000045a0


	//   ....[45]....
        /*0300*/ 	.word	0x000045f0


	//   ....[46]....
        /*0304*/ 	.word	0x00004610


	//   ....[47]....
        /*0308*/ 	.word	0x000046c0


	//   ....[48]....
        /*030c*/ 	.word	0x00004790


	//   ....[49]....
        /*0310*/ 	.word	0x000047e0


	//   ....[50]....
        /*0314*/ 	.word	0x00004840


	//   ....[51]....
        /*0318*/ 	.word	0x000048a0


	//   ....[52]....
        /*031c*/ 	.word	0x000048e0


	//   ....[53]....
        /*0320*/ 	.word	0x00004920


	//   ....[54]....
        /*0324*/ 	.word	0x00004960


	//   ....[55]....
        /*0328*/ 	.word	0x00004970


	//   ....[56]....
        /*032c*/ 	.word	0x000059d0


	//   ....[57]....
        /*0330*/ 	.word	0x00005a60


	//   ....[58]....
        /*0334*/ 	.word	0x00005b00


	//   ....[59]....
        /*0338*/ 	.word	0x00005be0


	//   ....[60]....
        /*033c*/ 	.word	0x00005c80


	//   ....[61]....
        /*0340*/ 	.word	0x00005d00


	//   ....[62]....
        /*0344*/ 	.word	0x00005db0


	//   ....[63]....
        /*0348*/ 	.word	0x00005e30


	//   ....[64]....
        /*034c*/ 	.word	0x00005e60


	//   ....[65]....
        /*0350*/ 	.word	0x00005f20


	//   ....[66]....
        /*0354*/ 	.word	0x00005fb0


	//   ....[67]....
        /*0358*/ 	.word	0x00006040


	//   ....[68]....
        /*035c*/ 	.word	0x00006100


	//   ....[69]....
        /*0360*/ 	.word	0x00006190


	//   ....[70]....
        /*0364*/ 	.word	0x00006210


	//   ....[71]....
        /*0368*/ 	.word	0x00006290


	//   ....[72]....
        /*036c*/ 	.word	0x00006310


	//   ....[73]....
        /*0370*/ 	.word	0x00006380


	//   ....[74]....
        /*0374*/ 	.word	0x00006400


	//   ....[75]....
        /*0378*/ 	.word	0x00006480


	//   ....[76]....
        /*037c*/ 	.word	0x00006510


	//   ....[77]....
        /*0380*/ 	.word	0x000065f0


	//   ....[78]....
        /*0384*/ 	.word	0x00006680


	//   ....[79]....
        /*0388*/ 	.word	0x00006710


	//   ....[80]....
        /*038c*/ 	.word	0x000067a0


	//   ....[81]....
        /*0390*/ 	.word	0x00006820


	//   ....[82]....
        /*0394*/ 	.word	0x00006850


	//   ....[83]....
        /*0398*/ 	.word	0x00006910


	//   ....[84]....
        /*039c*/ 	.word	0x00006990


	//   ....[85]....
        /*03a0*/ 	.word	0x00006a10


	//   ....[86]....
        /*03a4*/ 	.word	0x00006ad0


	//   ....[87]....
        /*03a8*/ 	.word	0x00006b60


	//   ....[88]....
        /*03ac*/ 	.word	0x00006be0


	//   ....[89]....
        /*03b0*/ 	.word	0x00006c60


	//   ....[90]....
        /*03b4*/ 	.word	0x00006ce0


	//   ....[91]....
        /*03b8*/ 	.word	0x00006d40


	//----- nvinfo : EIATTR_VRC_CTA_INIT_COUNT
	.align		4
.L_328:
        /*03bc*/ 	.byte	0x02, 0x4a
	.zero		1
	.zero		1


	//----- nvinfo : EIATTR_EXIT_INSTR_OFFSETS
	.align		4
        /*03c0*/ 	.byte	0x04, 0x1c
        /*03c2*/ 	.short	(.L_330 - .L_329)


	//   ....[0]....
.L_329:
        /*03c4*/ 	.word	0x000007c0


	//   ....[1]....
        /*03c8*/ 	.word	0x000008b0


	//   ....[2]....
        /*03cc*/ 	.word	0x000009e0


	//   ....[3]....
        /*03d0*/ 	.word	0x00000c60


	//   ....[4]....
        /*03d4*/ 	.word	0x00001100


	//   ....[5]....
        /*03d8*/ 	.word	0x00002220


	//   ....[6]....
        /*03dc*/ 	.word	0x00002310


	//   ....[7]....
        /*03e0*/ 	.word	0x00002470


	//   ....[8]....
        /*03e4*/ 	.word	0x000026f0


	//   ....[9]....
        /*03e8*/ 	.word	0x00002bd0


	//   ....[10]....
        /*03ec*/ 	.word	0x000057f0


	//   ....[11]....
        /*03f0*/ 	.word	0x000058d0


	//   ....[12]....
        /*03f4*/ 	.word	0x00005980


	//----- nvinfo : EIATTR_MAX_THREADS
	.align		4
.L_330:
        /*03f8*/ 	.byte	0x04, 0x05
        /*03fa*/ 	.short	(.L_332 - .L_331)
.L_331:
        /*03fc*/ 	.word	0x00000080
        /*0400*/ 	.word	0x00000001
        /*0404*/ 	.word	0x00000001


	//----- nvinfo : EIATTR_CRS_STACK_SIZE
	.align		4
.L_332:
        /*0408*/ 	.byte	0x04, 0x1e
        /*040a*/ 	.short	(.L_334 - .L_333)
.L_333:
        /*040c*/ 	.word	0x00000000


	//----- nvinfo : EIATTR_CBANK_PARAM_SIZE
	.align		4
.L_334:
        /*0410*/ 	.byte	0x03, 0x19
        /*0412*/ 	.short	0x0068


	//----- nvinfo : EIATTR_PARAM_CBANK
	.align		4
        /*0414*/ 	.byte	0x04, 0x0a
        /*0416*/ 	.short	(.L_336 - .L_335)
	.align		4
.L_335:
        /*0418*/ 	.word	index@(.nv.constant0._ZN3cub18CUB_300001_SM_10006detail6select23DeviceSelectSweepKernelINS2_10policy_hubI5FilmeNS0_8NullTypeEiLb0ELNS0_10SelectImplE1EE10Policy1000EN6thrust24THRUST_300001_SM_1000_NS6detail15normal_iteratorINSB_10device_ptrIS5_EEEEPS6_SG_PlNS0_13ScanTileStateIiLb1EEEN4cuda3std3__410__not_fn_tI6FiltroEES6_iNS2_19streaming_context_tIlLb1EEELS7_1EEEvT0_T1_T2_T3_T4_T5_T6_T7_iT8_NS1_7vsmem_tE)
        /*041c*/ 	.short	0x0380
        /*041e*/ 	.short	0x0068


	//----- nvinfo : EIATTR_SW_WAR
	.align		4
.L_336:
        /*0420*/ 	.byte	0x04, 0x36
        /*0422*/ 	.short	(.L_338 - .L_337)
.L_337:
        /*0424*/ 	.word	0x00000008
.L_338:


//--------------------- .nv.info._ZN3cub18CUB_300001_SM_10006detail4scan23DeviceCompactInitKernelINS0_13ScanTileStateIiLb1EEEPlEEvT_iT0_ --------------------------
	.section	.nv.info._ZN3cub18CUB_300001_SM_10006detail4scan23DeviceCompactInitKernelINS0_13ScanTileStateIiLb1EEEPlEEvT_iT0_,"",@"SHT_CUDA_INFO"
	.sectionflags	@""
	.align	4


	//----- nvinfo : EIATTR_CUDA_API_VERSION
	.align		4
        /*0000*/ 	.byte	0x04, 0x37
        /*0002*/ 	.short	(.L_340 - .L_339)
.L_339:
        /*0004*/ 	.word	0x00000082


	//----- nvinfo : EIATTR_KPARAM_INFO
	.align		4
.L_340:
        /*0008*/ 	.byte	0x04, 0x17
        /*000a*/ 	.short	(.L_342 - .L_341)
.L_341:
        /*000c*/ 	.word	0x00000000
        /*0010*/ 	.short	0x0002
        /*0012*/ 	.short	0x0010
        /*0014*/ 	.byte	0x00, 0xf5, 0x21, 0x00


	//----- nvinfo : EIATTR_KPARAM_INFO
	.align		4
.L_342:
        /*0018*/ 	.byte	0x04, 0x17
        /*001a*/ 	.short	(.L_344 - .L_343)
.L_343:
        /*001c*/ 	.word	0x00000000
        /*0020*/ 	.short	0x0001
        /*0022*/ 	.short	0x0008
        /*0024*/ 	.byte	0x00, 0xf0, 0x11, 0x00


	//----- nvinfo : EIATTR_KPARAM_INFO
	.align		4
.L_344:
        /*0028*/ 	.byte	0x04, 0x17
        /*002a*/ 	.short	(.L_346 - .L_345)
.L_345:
        /*002c*/ 	.word	0x00000000
        /*0030*/ 	.short	0x0000
        /*0032*/ 	.short	0x0000
        /*0034*/ 	.byte	0x00, 0xf0, 0x21, 0x00


	//----- nvinfo : EIATTR_SPARSE_MMA_MASK
	.align		4
.L_346:
        /*0038*/ 	.byte	0x03, 0x50
        /*003a*/ 	.short	0x0000


	//----- nvinfo : EIATTR_MAXREG_COUNT
	.align		4
        /*003c*/ 	.byte	0x03, 0x1b
        /*003e*/ 	.short	0x00ff


	//----- nvinfo : EIATTR_MERCURY_ISA_VERSION
	.align		4
        /*0040*/ 	.byte	0x03, 0x5f
        /*0042*/ 	.short	0x0101


	//----- nvinfo : EIATTR_VRC_CTA_INIT_COUNT
	.align		4
        /*0044*/ 	.byte	0x02, 0x4a
	.zero		1
	.zero		1


	//----- nvinfo : EIATTR_EXIT_INSTR_OFFSETS
	.align		4
        /*0048*/ 	.byte	0x04, 0x1c
        /*004a*/ 	.short	(.L_348 - .L_347)


	//   ....[0]....
.L_347:
        /*004c*/ 	.word	0x00000130


	//   ....[1]....
        /*0050*/ 	.word	0x00000160


	//----- nvinfo : EIATTR_CBANK_PARAM_SIZE
	.align		4
.L_348:
        /*0054*/ 	.byte	0x03, 0x19
        /*0056*/ 	.short	0x0018


	//----- nvinfo : EIATTR_PARAM_CBANK
	.align		4
        /*0058*/ 	.byte	0x04, 0x0a
        /*005a*/ 	.short	(.L_350 - .L_349)
	.align		4
.L_349:
        /*005c*/ 	.word	index@(.nv.constant0._ZN3cub18CUB_300001_SM_10006detail4scan23DeviceCompactInitKernelINS0_13ScanTileStateIiLb1EEEPlEEvT_iT0_)
        /*0060*/ 	.short	0x0380
        /*0062*/ 	.short	0x0018


	//----- nvinfo : EIATTR_SW_WAR
	.align		4
.L_350:
        /*0064*/ 	.byte	0x04, 0x36
        /*0066*/ 	.short	(.L_352 - .L_351)
.L_351:
        /*0068*/ 	.word	0x00000008
.L_352:


//--------------------- .nv.info._ZN3cub18CUB_300001_SM_10006detail11EmptyKernelIvEEvv --------------------------
	.section	.nv.info._ZN3cub18CUB_300001_SM_10006detail11EmptyKernelIvEEvv,"",@"SHT_CUDA_INFO"
	.sectionflags	@""
	.align	4


	//----- nvinfo : EIATTR_CUDA_API_VERSION
	.align		4
        /*0000*/ 	.byte	0x04, 0x37
        /*0002*/ 	.short	(.L_354 - .L_353)
.L_353:
        /*0004*/ 	.word	0x00000082


	//----- nvinfo : EIATTR_SPARSE_MMA_MASK
	.align		4
.L_354:
        /*0008*/ 	.byte	0x03, 0x50
        /*000a*/ 	.short	0x0000


	//----- nvinfo : EIATTR_MAXREG_COUNT
	.align		4
        /*000c*/ 	.byte	0x03, 0x1b
        /*000e*/ 	.short	0x00ff


	//----- nvinfo : EIATTR_MERCURY_ISA_VERSION
	.align		4
        /*0010*/ 	.byte	0x03, 0x5f
        /*0012*/ 	.short	0x0101


	//----- nvinfo : EIATTR_VRC_CTA_INIT_COUNT
	.align		4
        /*0014*/ 	.byte	0x02, 0x4a
	.zero		1
	.zero		1


	//----- nvinfo : EIATTR_EXIT_INSTR_OFFSETS
	.align		4
        /*0018*/ 	.byte	0x04, 0x1c
        /*001a*/ 	.short	(.L_356 - .L_355)


	//   ....[0]....
.L_355:
        /*001c*/ 	.word	0x00000010


	//----- nvinfo : EIATTR_SW_WAR
	.align		4
.L_356:
        /*0020*/ 	.byte	0x04, 0x36
        /*0022*/ 	.short	(.L_358 - .L_357)
.L_357:
        /*0024*/ 	.word	0x00000008
.L_358:


//--------------------- .nv.callgraph             --------------------------
	.section	.nv.callgraph,"",@"SHT_CUDA_CALLGRAPH"
	.align	4
	.sectionentsize	8
	.align		4
        /*0000*/ 	.word	0x00000000
	.align		4
        /*0004*/ 	.word	0xffffffff
	.align		4
        /*0008*/ 	.word	0x00000000
	.align		4
        /*000c*/ 	.word	0xfffffffe
	.align		4
        /*0010*/ 	.word	0x00000000
	.align		4
        /*0014*/ 	.word	0xfffffffd
	.align		4
        /*0018*/ 	.word	0x00000000
	.align		4
        /*001c*/ 	.word	0xfffffffc


//--------------------- .nv.constant4             --------------------------
	.section	.nv.constant4,"a",@progbits
	.align	8
	.align		8
.nv.constant4:
        /*0000*/ 	.dword	_ZN34_INTERNAL_01e965d9_4_k_cu_c5509ead4cuda3std3__45__cpo5beginE
	.align		8
        /*0008*/ 	.dword	_ZN34_INTERNAL_01e965d9_4_k_cu_c5509ead4cuda3std3__45__cpo3endE
	.align		8
        /*0010*/ 	.dword	_ZN34_INTERNAL_01e965d9_4_k_cu_c5509ead4cuda3std3__45__cpo6cbeginE
	.align		8
        /*0018*/ 	.dword	_ZN34_INTERNAL_01e965d9_4_k_cu_c5509ead4cuda3std3__45__cpo4cendE
	.align		8
        /*0020*/ 	.dword	_ZN34_INTERNAL_01e965d9_4_k_cu_c5509ead4cuda3std3__45__cpo6rbeginE
	.align		8
        /*0028*/ 	.dword	_ZN34_INTERNAL_01e965d9_4_k_cu_c5509ead4cuda3std3__45__cpo4rendE
	.align		8
        /*0030*/ 	.dword	_ZN34_INTERNAL_01e965d9_4_k_cu_c5509ead4cuda3std3__45__cpo7crbeginE
	.align		8
        /*0038*/ 	.dword	_ZN34_INTERNAL_01e965d9_4_k_cu_c5509ead4cuda3std3__45__cpo5crendE
	.align		8
        /*0040*/ 	.dword	_ZN34_INTERNAL_01e965d9_4_k_cu_c5509ead4cuda3std3__436_GLOBAL__N__01e965d9_4_k_cu_c5509ead6ignoreE
	.align		8
        /*0048*/ 	.dword	_ZN34_INTERNAL_01e965d9_4_k_cu_c5509ead4cuda3std3__419piecewise_constructE
	.align		8
        /*0050*/ 	.dword	_ZN34_INTERNAL_01e965d9_4_k_cu_c5509ead4cuda3std3__48in_placeE
	.align		8
        /*0058*/ 	.dword	_ZN34_INTERNAL_01e965d9_4_k_cu_c5509ead4cuda3std3__420unreachable_sentinelE
	.align		8
        /*0060*/ 	.dword	_ZN34_INTERNAL_01e965d9_4_k_cu_c5509ead4cuda3std3__47nulloptE
	.align		8
        /*0068*/ 	.dword	_ZN34_INTERNAL_01e965d9_4_k_cu_c5509ead4cuda3std3__48unexpectE
	.align		8
        /*0070*/ 	.dword	_ZN34_INTERNAL_01e965d9_4_k_cu_c5509ead4cuda3std6ranges3__45__cpo4swapE
	.align		8
        /*0078*/ 	.dword	_ZN34_INTERNAL_01e965d9_4_k_cu_c5509ead4cuda3std6ranges3__45__cpo9iter_moveE
	.align		8
        /*0080*/ 	.dword	_ZN34_INTERNAL_01e965d9_4_k_cu_c5509ead4cuda3std6ranges3__45__cpo5beginE
	.align		8
        /*0088*/ 	.dword	_ZN34_INTERNAL_01e965d9_4_k_cu_c5509ead4cuda3std6ranges3__45__cpo3endE
	.align		8
        /*0090*/ 	.dword	_ZN34_INTERNAL_01e965d9_4_k_cu_c5509ead4cuda3std6ranges3__45__cpo6cbeginE
	.align		8
        /*0098*/ 	.dword	_ZN34_INTERNAL_01e965d9_4_k_cu_c5509ead4cuda3std6ranges3__45__cpo4cendE
	.align		8
        /*00a0*/ 	.dword	_ZN34_INTERNAL_01e965d9_4_k_cu_c5509ead4cuda3std6ranges3__45__cpo7advanceE
	.align		8
        /*00a8*/ 	.dword	_ZN34_INTERNAL_01e965d9_4_k_cu_c5509ead4cuda3std6ranges3__45__cpo9iter_swapE
	.align		8
        /*00b0*/ 	.dword	_ZN34_INTERNAL_01e965d9_4_k_cu_c5509ead4cuda3std6ranges3__45__cpo4nextE
	.align		8
        /*00b8*/ 	.dword	_ZN34_INTERNAL_01e965d9_4_k_cu_c5509ead4cuda3std6ranges3__45__cpo4prevE
	.align		8
        /*00c0*/ 	.dword	_ZN34_INTERNAL_01e965d9_4_k_cu_c5509ead4cuda3std6ranges3__45__cpo4dataE
	.align		8
        /*00c8*/ 	.dword	_ZN34_INTERNAL_01e965d9_4_k_cu_c5509ead4cuda3std6ranges3__45__cpo5cdataE
	.align		8
        /*00d0*/ 	.dword	_ZN34_INTERNAL_01e965d9_4_k_cu_c5509ead4cuda3std6ranges3__45__cpo4sizeE
	.align		8
        /*00d8*/ 	.dword	_ZN34_INTERNAL_01e965d9_4_k_cu_c5509ead4cuda3std6ranges3__45__cpo5ssizeE
	.align		8
        /*00e0*/ 	.dword	_ZN34_INTERNAL_01e965d9_4_k_cu_c5509ead4cuda3std6ranges3__45__cpo8distanceE
	.align		8
        /*00e8*/ 	.dword	_ZN34_INTERNAL_01e965d9_4_k_cu_c5509ead6thrust24THRUST_300001_SM_1000_NS8cuda_cub3parE
	.align		8
        /*00f0*/ 	.dword	_ZN34_INTERNAL_01e965d9_4_k_cu_c5509ead6thrust24THRUST_300001_SM_1000_NS8cuda_cub10par_nosyncE
	.align		8
        /*00f8*/ 	.dword	_ZN34_INTERNAL_01e965d9_4_k_cu_c5509ead6thrust24THRUST_300001_SM_1000_NS6system6detail10sequential3seqE
	.align		8
        /*0100*/ 	.dword	_ZN34_INTERNAL_01e965d9_4_k_cu_c5509ead6thrust24THRUST_300001_SM_1000_NS6system3cpp3parE
	.align		8
        /*0108*/ 	.dword	_ZN34_INTERNAL_01e965d9_4_k_cu_c5509ead6thrust24THRUST_300001_SM_1000_NS12placeholders2_1E
	.align		8
        /*0110*/ 	.dword	_ZN34_INTERNAL_01e965d9_4_k_cu_c5509ead6thrust24THRUST_300001_SM_1000_NS12placeholders2_2E
	.align		8
        /*0118*/ 	.dword	_ZN34_INTERNAL_01e965d9_4_k_cu_c5509ead6thrust24THRUST_300001_SM_1000_NS12placeholders2_3E
	.align		8
        /*0120*/ 	.dword	_ZN34_INTERNAL_01e965d9_4_k_cu_c5509ead6thrust24THRUST_300001_SM_1000_NS12placeholders2_4E
	.align		8
        /*0128*/ 	.dword	_ZN34_INTERNAL_01e965d9_4_k_cu_c5509ead6thrust24THRUST_300001_SM_1000_NS12placeholders2_5E
	.align		8
        /*0130*/ 	.dword	_ZN34_INTERNAL_01e965d9_4_k_cu_c5509ead6thrust24THRUST_300001_SM_1000_NS12placeholders2_6E
	.align		8
        /*0138*/ 	.dword	_ZN34_INTERNAL_01e965d9_4_k_cu_c5509ead6thrust24THRUST_300001_SM_1000_NS12placeholders2_7E
	.align		8
        /*0140*/ 	.dword	_ZN34_INTERNAL_01e965d9_4_k_cu_c5509ead6thrust24THRUST_300001_SM_1000_NS12placeholders2_8E
	.align		8
        /*0148*/ 	.dword	_ZN34_INTERNAL_01e965d9_4_k_cu_c5509ead6thrust24THRUST_300001_SM_1000_NS12placeholders2_9E
	.align		8
        /*0150*/ 	.dword	_ZN34_INTERNAL_01e965d9_4_k_cu_c5509ead6thrust24THRUST_300001_SM_1000_NS12placeholders3_10E
	.align		8
        /*0158*/ 	.dword	_ZN34_INTERNAL_01e965d9_4_k_cu_c5509ead6thrust24THRUST_300001_SM_1000_NS3seqE
	.align		8
        /*0160*/ 	.dword	_ZN34_INTERNAL_01e965d9_4_k_cu_c5509ead6thrust24THRUST_300001_SM_1000_NS6deviceE


//--------------------- .text._ZN3cub18CUB_300001_SM_10006detail10merge_sort26DeviceMergeSortMergeKernelINS2_10policy_hubIN6thrust24THRUST_300001_SM_1000_NS6detail15normal_iteratorINS6_10device_ptrI5FilmeEEEEE9Policy600ESC_PNS0_8NullTypeESC_SG_m13CompareFilmesSA_SF_EEvbT2_T3_T4_PT6_PT7_T5_PSK_SK_NS1_7vsmem_tE --------------------------
	.section	.text._ZN3cub18CUB_300001_SM_10006detail10merge_sort26DeviceMergeSortMergeKernelINS2_10policy_hubIN6thrust24THRUST_300001_SM_1000_NS6detail15normal_iteratorINS6_10device_ptrI5FilmeEEEEE9Policy600ESC_PNS0_8NullTypeESC_SG_m13CompareFilmesSA_SF_EEvbT2_T3_T4_PT6_PT7_T5_PSK_SK_NS1_7vsmem_tE,"ax",@progbits
	.align	128
        .global         _ZN3cub18CUB_300001_SM_10006detail10merge_sort26DeviceMergeSortMergeKernelINS2_10policy_hubIN6thrust24THRUST_300001_SM_1000_NS6detail15normal_iteratorINS6_10device_ptrI5FilmeEEEEE9Policy600ESC_PNS0_8NullTypeESC_SG_m13CompareFilmesSA_SF_EEvbT2_T3_T4_PT6_PT7_T5_PSK_SK_NS1_7vsmem_tE
        .type           _ZN3cub18CUB_300001_SM_10006detail10merge_sort26DeviceMergeSortMergeKernelINS2_10policy_hubIN6thrust24THRUST_300001_SM_1000_NS6detail15normal_iteratorINS6_10device_ptrI5FilmeEEEEE9Policy600ESC_PNS0_8NullTypeESC_SG_m13CompareFilmesSA_SF_EEvbT2_T3_T4_PT6_PT7_T5_PSK_SK_NS1_7vsmem_tE,@function
        .size           _ZN3cub18CUB_300001_SM_10006detail10merge_sort26DeviceMergeSortMergeKernelINS2_10policy_hubIN6thrust24THRUST_300001_SM_1000_NS6detail15normal_iteratorINS6_10device_ptrI5FilmeEEEEE9Policy600ESC_PNS0_8NullTypeESC_SG_m13CompareFilmesSA_SF_EEvbT2_T3_T4_PT6_PT7_T5_PSK_SK_NS1_7vsmem_tE,(.L_x_266 - _ZN3cub18CUB_300001_SM_10006detail10merge_sort26DeviceMergeSortMergeKernelINS2_10policy_hubIN6thrust24THRUST_300001_SM_1000_NS6detail15normal_iteratorINS6_10device_ptrI5FilmeEEEEE9Policy600ESC_PNS0_8NullTypeESC_SG_m13CompareFilmesSA_SF_EEvbT2_T3_T4_PT6_PT7_T5_PSK_SK_NS1_7vsmem_tE)
        .other          _ZN3cub18CUB_300001_SM_10006detail10merge_sort26DeviceMergeSortMergeKernelINS2_10policy_hubIN6thrust24THRUST_300001_SM_1000_NS6detail15normal_iteratorINS6_10device_ptrI5FilmeEEEEE9Policy600ESC_PNS0_8NullTypeESC_SG_m13CompareFilmesSA_SF_EEvbT2_T3_T4_PT6_PT7_T5_PSK_SK_NS1_7vsmem_tE,@"STO_CUDA_ENTRY STV_DEFAULT"
_ZN3cub18CUB_300001_SM_10006detail10merge_sort26DeviceMergeSortMergeKernelINS2_10policy_hubIN6thrust24THRUST_300001_SM_1000_NS6detail15normal_iteratorINS6_10device_ptrI5FilmeEEEEE9Policy600ESC_PNS0_8NullTypeESC_SG_m13CompareFilmesSA_SF_EEvbT2_T3_T4_PT6_PT7_T5_PSK_SK_NS1_7vsmem_tE:
.text._ZN3cub18CUB_300001_SM_10006detail10merge_sort26DeviceMergeSortMergeKernelINS2_10policy_hubIN6thrust24THRUST_300001_SM_1000_NS6detail15normal_iteratorINS6_10device_ptrI5FilmeEEEEE9Policy600ESC_PNS0_8NullTypeESC_SG_m13CompareFilmesSA_SF_EEvbT2_T3_T4_PT6_PT7_T5_PSK_SK_NS1_7vsmem_tE:
[----:B------:R-:W-:Y:S01]  /*0000*/  LDC R1, c[0x0][0x37c] ;  /* 0x0000df00ff017b82 */ /* 0x000fe20000000800 */
[----:B------:R-:W0:Y:S01]  /*0010*/  S2R R2, SR_CTAID.X ;  /* 0x0000000000027919 */ /* 0x000e220000002500 */
[----:B------:R-:W1:Y:S01]  /*0020*/  LDCU UR4, c[0x0][0x370] ;  /* 0x00006e00ff0477ac */ /* 0x000e620008000800 */
[----:B------:R-:W2:Y:S01]  /*0030*/  S2R R0, SR_TID.X ;  /* 0x0000000000007919 */ /* 0x000ea20000002100 */
[----:B------:R-:W3:Y:S01]  /*0040*/  LDCU.64 UR6, c[0x0][0x358] ;  /* 0x00006b00ff0677ac */ /* 0x000ee20008000a00 */
[----:B-1----:R-:W-:-:S06]  /*0050*/  UIADD3 UR4, UPT, UPT, UR4, -0x1, URZ ;  /* 0xffffffff04047890 */ /* 0x002fcc000fffe0ff */
[----:B0-----:R-:W-:-:S13]  /*0060*/  ISETP.GE.U32.AND P0, PT, R2, UR4, PT ;  /* 0x0000000402007c0c */ /* 0x001fda000bf06070 */
[----:B--23--:R-:W-:Y:S05]  /*0070*/  @P0 BRA `(.L_x_0) ;  /* 0x0000001c00000947 */ /* 0x00cfea0003800000 */
[----:B------:R-:W0:Y:S01]  /*0080*/  LDC.64 R6, c[0x0][0x3b8] ;  /* 0x0000ee00ff067b82 */ /* 0x000e220000000a00 */
[----:B------:R-:W1:Y:S07]  /*0090*/  LDCU.U8 UR4, c[0x0][0x380] ;  /* 0x00007000ff0477ac */ /* 0x000e6e0008000000 */
[----:B------:R-:W2:Y:S08]  /*00a0*/  LDC.64 R4, c[0x0][0x3c0] ;  /* 0x0000f000ff047b82 */ /* 0x000eb00000000a00 */
[----:B------:R-:W3:Y:S01]  /*00b0*/  LDC.64 R12, c[0x0][0x398] ;  /* 0x0000e600ff0c7b82 */ /* 0x000ee20000000a00 */
[----:B0-----:R-:W-:-:S04]  /*00c0*/  LEA R6, P0, R2, R6, 0x3 ;  /* 0x0000000602067211 */ /* 0x001fc800078018ff */
[----:B------:R-:W-:-:S05]  /*00d0*/  LEA.HI.X R7, R2, R7, RZ, 0x3, P0 ;  /* 0x0000000702077211 */ /* 0x000fca00000f1cff */
[----:B------:R-:W4:Y:S04]  /*00e0*/  LDG.E.64 R8, desc[UR6][R6.64] ;  /* 0x0000000606087981 */ /* 0x000f28000c1e1b00 */
[----:B------:R0:W5:Y:S01]  /*00f0*/  LDG.E.64 R16, desc[UR6][R6.64+0x8] ;  /* 0x0000080606107981 */ /* 0x000162000c1e1b00 */
[----:B--2---:R-:W-:Y:S01]  /*0100*/  IADD3 R3, P1, PT, RZ, -R4, RZ ;  /* 0x80000004ff037210 */ /* 0x004fe20007f3e0ff */
[----:B-1----:R-:W-:Y:S01]  /*0110*/  UPRMT UR4, UR4, 0x8880, URZ ;  /* 0x0000888004047896 */ /* 0x002fe200080000ff */
[----:B------:R-:W-:Y:S02]  /*0120*/  ACQBULK ;  /* 0x000000000000782e */ /* 0x000fe40000000000 */
[CC--:B------:R-:W-:Y:S01]  /*0130*/  LOP3.LUT R15, R3.reuse, R2.reuse, RZ, 0xc0, !PT ;  /* 0x00000002030f7212 */ /* 0x0c0fe200078ec0ff */
[----:B------:R-:W-:Y:S01]  /*0140*/  UISETP.NE.AND UP0, UPT, UR4, URZ, UPT ;  /* 0x000000ff0400728c */ /* 0x000fe2000bf05270 */
[----:B------:R-:W-:-:S02]  /*0150*/  LOP3.LUT R3, R3, R2, RZ, 0xfc, !PT ;  /* 0x0000000203037212 */ /* 0x000fc400078efcff */
[----:B------:R-:W-:Y:S01]  /*0160*/  IADD3 R10, P0, PT, R2, -R15, RZ ;  /* 0x8000000f020a7210 */ /* 0x000fe20007f1e0ff */
[----:B---3--:R-:W-:Y:S01]  /*0170*/  IMAD.WIDE.U32 R12, R15, -0x500, R12 ;  /* 0xfffffb000f0c7825 */ /* 0x008fe200078e000c */
[----:B0-----:R-:W-:-:S03]  /*0180*/  SHF.R.U64 R6, R4, 0x1, R5 ;  /* 0x0000000104067819 */ /* 0x001fc60000001205 */
[----:B------:R-:W-:Y:S01]  /*0190*/  IMAD.X R14, RZ, RZ, -0x1, P0 ;  /* 0xffffffffff0e7424 */ /* 0x000fe200000e06ff */
[----:B------:R-:W-:Y:S01]  /*01a0*/  ISETP.NE.U32.AND P0, PT, R3, -0x1, PT ;  /* 0xffffffff0300780c */ /* 0x000fe20003f05070 */
[----:B------:R-:W-:Y:S01]  /*01b0*/  IMAD.WIDE.U32 R10, R10, 0x500, RZ ;  /* 0x000005000a0a7825 */ /* 0x000fe200078e00ff */
[----:B------:R-:W-:-:S03]  /*01c0*/  SHF.R.U32.HI R3, RZ, 0x1, R5 ;  /* 0x00000001ff037819 */ /* 0x000fc60000011605 */
[----:B------:R-:W-:Y:S01]  /*01d0*/  IMAD R7, R14, 0x500, RZ ;  /* 0x000005000e077824 */ /* 0x000fe200078e02ff */
[----:B------:R-:W-:Y:S01]  /*01e0*/  ISETP.GT.U32.AND P2, PT, R10, -0x501, PT ;  /* 0xfffffaff0a00780c */ /* 0x000fe20003f44070 */
[----:B------:R-:W-:Y:S02]  /*01f0*/  IMAD R19, R3, 0x500, RZ ;  /* 0x0000050003137824 */ /* 0x000fe400078e02ff */
[----:B------:R-:W-:Y:S02]  /*0200*/  IMAD.IADD R3, R11, 0x1, R7 ;  /* 0x000000010b037824 */ /* 0x000fe400078e0207 */
[----:B------:R-:W-:-:S03]  /*0210*/  IMAD.WIDE.U32 R6, R6, 0x500, RZ ;  /* 0x0000050006067825 */ /* 0x000fc600078e00ff */
[----:B------:R-:W-:Y:S01]  /*0220*/  ISETP.GT.U32.AND.EX P2, PT, R3, -0x1, PT, P2 ;  /* 0xffffffff0300780c */ /* 0x000fe20003f44120 */
[----:B------:R-:W-:Y:S01]  /*0230*/  IMAD.X R5, RZ, RZ, ~R5, P1 ;  /* 0x000000ffff057224 */ /* 0x000fe200008e0e05 */
[----:B------:R-:W-:Y:S01]  /*0240*/  ISETP.GT.U32.AND P1, PT, R12, R6, PT ;  /* 0x000000060c00720c */ /* 0x000fe20003f24070 */
[----:B------:R-:W-:Y:S01]  /*0250*/  IMAD.IADD R11, R7, 0x1, R19 ;  /* 0x00000001070b7824 */ /* 0x000fe200078e0213 */
[----:B------:R-:W-:Y:S01]  /*0260*/  SEL R19, R10, 0xfffffaff, P2 ;  /* 0xfffffaff0a137807 */ /* 0x000fe20001000000 */
[----:B------:R-:W-:Y:S01]  /*0270*/  IMAD.IADD R13, R13, 0x1, -R15 ;  /* 0x000000010d0d7824 */ /* 0x000fe200078e0a0f */
[----:B------:R-:W-:Y:S02]  /*0280*/  ISETP.NE.AND.EX P0, PT, R5, -0x1, PT, P0 ;  /* 0xffffffff0500780c */ /* 0x000fe40003f05300 */
[----:B------:R-:W-:Y:S02]  /*0290*/  LOP3.LUT R19, RZ, R19, RZ, 0x33, !PT ;  /* 0x00000013ff137212 */ /* 0x000fe400078e33ff */
[----:B------:R-:W-:-:S02]  /*02a0*/  ISETP.GT.U32.AND.EX P1, PT, R13, R11, PT, P1 ;  /* 0x0000000b0d00720c */ /* 0x000fc40003f24110 */
[----:B------:R-:W-:Y:S02]  /*02b0*/  SEL R18, R3, 0xffffffff, P2 ;  /* 0xffffffff03127807 */ /* 0x000fe40001000000 */
[----:B------:R-:W-:Y:S02]  /*02c0*/  ISETP.LT.U32.AND P3, PT, R6, R12, PT ;  /* 0x0000000c0600720c */ /* 0x000fe40003f61070 */
[----:B------:R-:W-:Y:S02]  /*02d0*/  SEL R21, R12, R6, P1 ;  /* 0x000000060c157207 */ /* 0x000fe40000800000 */
[----:B------:R-:W-:Y:S02]  /*02e0*/  LOP3.LUT R18, RZ, R18, RZ, 0x33, !PT ;  /* 0x00000012ff127212 */ /* 0x000fe400078e33ff */
[----:B------:R-:W-:Y:S01]  /*02f0*/  ISETP.LT.U32.AND.EX P3, PT, R11, R13, PT, P3 ;  /* 0x0000000d0b00720c */ /* 0x000fe20003f61130 */
[----:B----4-:R-:W-:-:S04]  /*0300*/  IMAD.WIDE.U32 R4, R15, -0x500, R8 ;  /* 0xfffffb000f047825 */ /* 0x010fc800078e0008 */
[----:B-----5:R-:W-:Y:S01]  /*0310*/  IMAD.WIDE.U32 R16, R15, -0x500, R16 ;  /* 0xfffffb000f107825 */ /* 0x020fe200078e0010 */
[----:B------:R-:W-:-:S03]  /*0320*/  IADD3 R14, P4, PT, R10, -R4, RZ ;  /* 0x800000040a0e7210 */ /* 0x000fc60007f9e0ff */
[----:B------:R-:W-:Y:S01]  /*0330*/  IMAD.IADD R22, R5, 0x1, -R15 ;  /* 0x0000000105167824 */ /* 0x000fe200078e0a0f */
[----:B------:R-:W-:Y:S01]  /*0340*/  IADD3 R19, P5, P6, -R16, R10, R19 ;  /* 0x0000000a10137210 */ /* 0x000fe20007ebe113 */
[----:B------:R-:W-:Y:S01]  /*0350*/  IMAD.IADD R20, R17, 0x1, -R15 ;  /* 0x0000000111147824 */ /* 0x000fe200078e0a0f */
[----:B------:R-:W-:Y:S01]  /*0360*/  SEL R17, R13, R11, P1 ;  /* 0x0000000b0d117207 */ /* 0x000fe20000800000 */
[----:B------:R-:W-:Y:S01]  /*0370*/  IMAD.X R5, R3, 0x1, ~R22, P4 ;  /* 0x0000000103057824 */ /* 0x000fe200020e0e16 */
[----:B------:R-:W-:Y:S02]  /*0380*/  IADD3 R13, P1, PT, R21, -R6, RZ ;  /* 0x80000006150d7210 */ /* 0x000fe40007f3e0ff */
[----:B------:R-:W-:Y:S02]  /*0390*/  IADD3.X R3, PT, PT, ~R20, R3, R18, P5, P6 ;  /* 0x0000000314037210 */ /* 0x000fe40002fec512 */
[----:B------:R-:W-:Y:S01]  /*03a0*/  SEL R18, R6, R19, !P0 ;  /* 0x0000001306127207 */ /* 0x000fe20004000000 */
[----:B------:R-:W-:Y:S01]  /*03b0*/  IMAD.X R20, R17, 0x1, ~R11, P1 ;  /* 0x0000000111147824 */ /* 0x000fe200008e0e0b */
[----:B------:R-:W-:-:S02]  /*03c0*/  ISETP.LT.U32.AND P1, PT, R14, R13, PT ;  /* 0x0000000d0e00720c */ /* 0x000fc40003f21070 */
[----:B------:R-:W-:Y:S02]  /*03d0*/  SEL R3, R11, R3, !P0 ;  /* 0x000000030b037207 */ /* 0x000fe40004000000 */
[----:B------:R-:W-:Y:S02]  /*03e0*/  ISETP.LT.U32.AND P2, PT, R18, R13, PT ;  /* 0x0000000d1200720c */ /* 0x000fe40003f41070 */
[----:B------:R-:W-:Y:S02]  /*03f0*/  SEL R17, R6, R12, P3 ;  /* 0x0000000c06117207 */ /* 0x000fe40001800000 */
[-C--:B------:R-:W-:Y:S02]  /*0400*/  ISETP.LT.U32.AND.EX P1, PT, R5, R20.reuse, PT, P1 ;  /* 0x000000140500720c */ /* 0x080fe40003f21110 */
[----:B------:R-:W-:Y:S02]  /*0410*/  ISETP.LT.U32.AND.EX P2, PT, R3, R20, PT, P2 ;  /* 0x000000140300720c */ /* 0x000fe40003f41120 */
[----:B------:R-:W-:-:S02]  /*0420*/  SEL R3, R17, R16, !P0 ;  /* 0x0000001011037207 */ /* 0x000fc40004000000 */
[-C--:B------:R-:W-:Y:S02]  /*0430*/  SEL R14, R14, R13.reuse, P1 ;  /* 0x0000000d0e0e7207 */ /* 0x080fe40000800000 */
[----:B------:R-:W-:Y:S01]  /*0440*/  SEL R13, R18, R13, P2 ;  /* 0x0000000d120d7207 */ /* 0x000fe20001000000 */
[----:B------:R-:W-:Y:S01]  /*0450*/  IMAD.IADD R3, R3, 0x1, -R4 ;  /* 0x0000000103037824 */ /* 0x000fe200078e0a04 */
[----:B------:R-:W-:-:S03]  /*0460*/  SEL R5, R5, R20, P1 ;  /* 0x0000001405057207 */ /* 0x000fc60000800000 */
[----:B------:R-:W-:Y:S01]  /*0470*/  IMAD.IADD R4, R13, 0x1, -R14 ;  /* 0x000000010d047824 */ /* 0x000fe200078e0a0e */
[----:B------:R-:W-:Y:S06]  /*0480*/  BRA.U !UP0, `(.L_x_1) ;  /* 0x0000000108e47547 */ /* 0x000fec000b800000 */
[----:B------:R-:W0:Y:S01]  /*0490*/  LDC.64 R12, c[0x0][0x388] ;  /* 0x0000e200ff0c7b82 */ /* 0x000e220000000a00 */
[----:B------:R-:W-:Y:S01]  /*04a0*/  IMAD.MOV.U32 R10, RZ, RZ, R6 ;  /* 0x000000ffff0a7224 */ /* 0x000fe200078e0006 */
[----:B------:R-:W-:Y:S01]  /*04b0*/  UMOV UR4, URZ ;  /* 0x000000ff00047c82 */ /* 0x000fe20008000000 */
[----:B------:R-:W-:Y:S02]  /*04c0*/  IMAD.IADD R7, R0, 0x1, -R3 ;  /* 0x0000000100077824 */ /* 0x000fe400078e0a03 */
[----:B------:R-:W-:-:S04]  /*04d0*/  IMAD.WIDE.U32 R10, R15, 0x500, R10 ;  /* 0x000005000f0a7825 */ /* 0x000fc800078e000a */
[----:B------:R-:W-:Y:S01]  /*04e0*/  VIADD R6, R0, 0x100 ;  /* 0x0000010000067836 */ /* 0x000fe20000000000 */
[----:B------:R-:W-:Y:S01]  /*04f0*/  IADD3 R15, P2, P3, R7, R10, R14 ;  /* 0x0000000a070f7210 */ /* 0x000fe20007b5e00e */
[----:B------:R-:W-:Y:S01]  /*0500*/  VIADD R10, R11, UR4 ;  /* 0x000000040b0a7c36 */ /* 0x000fe20008000000 */
[----:B------:R-:W-:Y:S02]  /*0510*/  IADD3 R11, P0, PT, R8, R0, RZ ;  /* 0x00000000080b7210 */ /* 0x000fe40007f1e0ff */
[----:B------:R-:W-:Y:S02]  /*0520*/  SHF.R.S32.HI R8, RZ, 0x1f, R7 ;  /* 0x0000001fff087819 */ /* 0x000fe40000011407 */
[-C--:B------:R-:W-:Y:S01]  /*0530*/  ISETP.GE.AND P1, PT, R6, R3.reuse, PT ;  /* 0x000000030600720c */ /* 0x080fe20003f26270 */
[----:B------:R-:W-:Y:S01]  /*0540*/  IMAD.X R14, RZ, RZ, R9, P0 ;  /* 0x000000ffff0e7224 */ /* 0x000fe200000e0609 */
[----:B------:R-:W-:Y:S01]  /*0550*/  IADD3.X R5, PT, PT, R8, R10, R5, P2, P3 ;  /* 0x0000000a08057210 */ /* 0x000fe200017e6405 */
[C---:B------:R-:W-:Y:S01]  /*0560*/  VIADD R10, R0.reuse, 0x200 ;  /* 0x00000200000a7836 */ /* 0x040fe20000000000 */
[----:B------:R-:W-:-:S03]  /*0570*/  ISETP.GE.AND P0, PT, R0, R3, PT ;  /* 0x000000030000720c */ /* 0x000fc60003f06270 */
[----:B------:R-:W-:Y:S01]  /*0580*/  IMAD R5, R5, 0xc, RZ ;  /* 0x0000000c05057824 */ /* 0x000fe200078e02ff */
[----:B------:R-:W-:Y:S01]  /*0590*/  ISETP.GE.AND P2, PT, R10, R3, PT ;  /* 0x000000030a00720c */ /* 0x000fe20003f46270 */
[----:B0-----:R-:W-:-:S04]  /*05a0*/  IMAD.WIDE.U32 R6, R11, 0xc, R12 ;  /* 0x0000000c0b067825 */ /* 0x001fc800078e000c */
[----:B------:R-:W-:Y:S01]  /*05b0*/  IMAD.WIDE.U32 R8, R15, 0xc, R12 ;  /* 0x0000000c0f087825 */ /* 0x000fe200078e000c */
[----:B------:R-:W-:-:S03]  /*05c0*/  LOP3.LUT R12, R0, 0x400, RZ, 0xfc, !PT ;  /* 0x00000400000c7812 */ /* 0x000fc600078efcff */
[----:B------:R-:W-:Y:S01]  /*05d0*/  VIADD R10, R0, 0x300 ;  /* 0x00000300000a7836 */ /* 0x000fe20000000000 */
[-C--:B------:R-:W-:Y:S01]  /*05e0*/  ISETP.GE.AND P4, PT, R12, R3.reuse, PT ;  /* 0x000000030c00720c */ /* 0x080fe20003f86270 */
[----:B------:R-:W-:Y:S02]  /*05f0*/  IMAD R11, R14, 0xc, RZ ;  /* 0x0000000c0e0b7824 */ /* 0x000fe400078e02ff */
[----:B------:R-:W-:Y:S01]  /*0600*/  IMAD.IADD R9, R9, 0x1, R5 ;  /* 0x0000000109097824 */ /* 0x000fe200078e0205 */
[----:B------:R-:W-:Y:S01]  /*0610*/  ISETP.GE.AND P3, PT, R10, R3, PT ;  /* 0x000000030a00720c */ /* 0x000fe20003f66270 */
[----:B------:R-:W-:-:S03]  /*0620*/  IMAD.IADD R7, R7, 0x1, R11 ;  /* 0x0000000107077824 */ /* 0x000fc600078e020b */
[----:B------:R0:W5:Y:S04]  /*0630*/  @P1 LDG.E R21, desc[UR6][R8.64+0xc00] ;  /* 0x000c000608151981 */ /* 0x000168000c1e1900 */
[----:B------:R0:W5:Y:S04]  /*0640*/  @!P0 LDG.E R24, desc[UR6][R6.64] ;  /* 0x0000000606188981 */ /* 0x000168000c1e1900 */
[----:B------:R0:W5:Y:S04]  /*0650*/  @!P0 LDG.E R23, desc[UR6][R6.64+0x4] ;  /* 0x0000040606178981 */ /* 0x000168000c1e1900 */
[----:B------:R0:W5:Y:S04]  /*0660*/  @!P0 LDG.E R22, desc[UR6][R6.64+0x8] ;  /* 0x0000080606168981 */ /* 0x000168000c1e1900 */
[----:B------:R0:W5:Y:S04]  /*0670*/  @P1 LDG.E R20, desc[UR6][R8.64+0xc04] ;  /* 0x000c040608141981 */ /* 0x000168000c1e1900 */
        /* <DEDUP_REMOVED lines=10> */
[----:B------:R0:W5:Y:S04]  /*0720*/  @!P1 LDG.E R21, desc[UR6][R6.64+0xc00] ;  /* 0x000c000606159981 */ /* 0x000168000c1e1900 */
[----:B------:R0:W5:Y:S04]  /*0730*/  @P0 LDG.E R24, desc[UR6][R8.64] ;  /* 0x0000000608180981 */ /* 0x000168000c1e1900 */
[----:B------:R0:W5:Y:S04]  /*0740*/  @P0 LDG.E R23, desc[UR6][R8.64+0x4] ;  /* 0x0000040608170981 */ /* 0x000168000c1e1900 */
[----:B------:R0:W5:Y:S04]  /*0750*/  @P0 LDG.E R22, desc[UR6][R8.64+0x8] ;  /* 0x0000080608160981 */ /* 0x000168000c1e1900 */
[----:B------:R0:W5:Y:S04]  /*0760*/  @!P1 LDG.E R20, desc[UR6][R6.64+0xc04] ;  /* 0x000c040606149981 */ /* 0x000168000c1e1900 */
        /* <DEDUP_REMOVED lines=9> */
[----:B------:R0:W5:Y:S01]  /*0800*/  @!P4 LDG.E R10, desc[UR6][R6.64+0x3008] ;  /* 0x00300806060ac981 */ /* 0x000162000c1e1900 */
[----:B------:R-:W-:Y:S05]  /*0810*/  BRA `(.L_x_2) ;  /* 0x0000000000e07947 */ /* 0x000fea0003800000 */
.L_x_1:
[----:B------:R-:W0:Y:S01]  /*0820*/  LDC.64 R12, c[0x0][0x3a0] ;  /* 0x0000e800ff0c7b82 */ /* 0x000e220000000a00 */
[----:B------:R-:W-:Y:S01]  /*0830*/  IMAD.MOV.U32 R7, RZ, RZ, R11 ;  /* 0x000000ffff077224 */ /* 0x000fe200078e000b */
[----:B------:R-:W-:Y:S01]  /*0840*/  UMOV UR4, URZ ;  /* 0x000000ff00047c82 */ /* 0x000fe20008000000 */
[----:B------:R-:W-:Y:S02]  /*0850*/  IMAD.IADD R11, R0, 0x1, -R3 ;  /* 0x00000001000b7824 */ /* 0x000fe400078e0a03 */
[----:B------:R-:W-:-:S03]  /*0860*/  IMAD.WIDE.U32 R6, R15, 0x500, R6 ;  /* 0x000005000f067825 */ /* 0x000fc600078e0006 */
[----:B------:R-:W-:Y:S01]  /*0870*/  IADD3 R15, P1, P2, R11, R6, R14 ;  /* 0x000000060b0f7210 */ /* 0x000fe20007a3e00e */
[----:B------:R-:W-:Y:S01]  /*0880*/  VIADD R6, R7, UR4 ;  /* 0x0000000407067c36 */ /* 0x000fe20008000000 */
[----:B------:R-:W-:Y:S01]  /*0890*/  IADD3 R7, P0, PT, R8, R0, RZ ;  /* 0x0000000008077210 */ /* 0x000fe20007f1e0ff */
[----:B------:R-:W-:Y:S01]  /*08a0*/  VIADD R8, R0, 0x100 ;  /* 0x0000010000087836 */ /* 0x000fe20000000000 */
[----:B------:R-:W-:-:S03]  /*08b0*/  SHF.R.S32.HI R11, RZ, 0x1f, R11 ;  /* 0x0000001fff0b7819 */ /* 0x000fc6000001140b */
[----:B------:R-:W-:Y:S01]  /*08c0*/  IMAD.X R10, RZ, RZ, R9, P0 ;  /* 0x000000ffff0a7224 */ /* 0x000fe200000e0609 */
[-C--:B------:R-:W-:Y:S02]  /*08d0*/  ISETP.GE.AND P3, PT, R8, R3.reuse, PT ;  /* 0x000000030800720c */ /* 0x080fe40003f66270 */
[----:B------:R-:W-:Y:S01]  /*08e0*/  IADD3.X R11, PT, PT, R11, R6, R5, P1, P2 ;  /* 0x000000060b0b7210 */ /* 0x000fe20000fe4405 */
[----:B------:R-:W-:Y:S01]  /*08f0*/  IMAD R5, R10, 0xc, RZ ;  /* 0x0000000c0a057824 */ /* 0x000fe200078e02ff */
[C---:B------:R-:W-:Y:S01]  /*0900*/  ISETP.GE.AND P0, PT, R0.reuse, R3, PT ;  /* 0x000000030000720c */ /* 0x040fe20003f06270 */
[----:B------:R-:W-:Y:S02]  /*0910*/  VIADD R10, R0, 0x300 ;  /* 0x00000300000a7836 */ /* 0x000fe40000000000 */
[----:B0-----:R-:W-:-:S03]  /*0920*/  IMAD.WIDE.U32 R6, R7, 0xc, R12 ;  /* 0x0000000c07067825 */ /* 0x001fc600078e000c */
[----:B------:R-:W-:Y:S01]  /*0930*/  ISETP.GE.AND P2, PT, R10, R3, PT ;  /* 0x000000030a00720c */ /* 0x000fe20003f46270 */
[----:B------:R-:W-:-:S04]  /*0940*/  IMAD.WIDE.U32 R8, R15, 0xc, R12 ;  /* 0x0000000c0f087825 */ /* 0x000fc800078e000c */
[----:B------:R-:W-:Y:S02]  /*0950*/  VIADD R12, R0, 0x200 ;  /* 0x00000200000c7836 */ /* 0x000fe40000000000 */
[----:B------:R-:W-:Y:S02]  /*0960*/  IMAD R11, R11, 0xc, RZ ;  /* 0x0000000c0b0b7824 */ /* 0x000fe400078e02ff */
[----:B------:R-:W-:Y:S01]  /*0970*/  IMAD.IADD R7, R5, 0x1, R7 ;  /* 0x0000000105077824 */ /* 0x000fe200078e0207 */
[-C--:B------:R-:W-:Y:S01]  /*0980*/  ISETP.GE.AND P1, PT, R12, R3.reuse, PT ;  /* 0x000000030c00720c */ /* 0x080fe20003f26270 */
[----:B------:R-:W-:Y:S01]  /*0990*/  IMAD.IADD R9, R11, 0x1, R9 ;  /* 0x000000010b097824 */ /* 0x000fe200078e0209 */
[----:B------:R-:W-:Y:S02]  /*09a0*/  LOP3.LUT R12, R0, 0x400, RZ, 0xfc, !PT ;  /* 0x00000400000c7812 */ /* 0x000fe400078efcff */
[----:B------:R1:W5:Y:S02]  /*09b0*/  @!P0 LDG.E R24, desc[UR6][R6.64] ;  /* 0x0000000606188981 */ /* 0x000364000c1e1900 */
[----:B------:R-:W-:-:S02]  /*09c0*/  ISETP.GE.AND P4, PT, R12, R3, PT ;  /* 0x000000030c00720c */ /* 0x000fc40003f86270 */
        /* <DEDUP_REMOVED lines=28> */
[----:B------:R1:W5:Y:S02]  /*0b90*/  @!P4 LDG.E R10, desc[UR6][R6.64+0x3008] ;  /* 0x00300806060ac981 */ /* 0x000364000c1e1900 */
.L_x_2:
[----:B01----:R-:W0:Y:S01]  /*0ba0*/  S2R R6, SR_CgaCtaId ;  /* 0x0000000000067919 */ /* 0x003e220000008800 */
[----:B------:R-:W-:-:S04]  /*0bb0*/  MOV R5, 0x400 ;  /* 0x0000040000057802 */ /* 0x000fc80000000f00 */
[----:B0-----:R-:W-:-:S05]  /*0bc0*/  LEA R5, R6, R5, 0x18 ;  /* 0x0000000506057211 */ /* 0x001fca00078ec0ff */
[----:B------:R-:W-:-:S05]  /*0bd0*/  IMAD R7, R0, 0xc, R5 ;  /* 0x0000000c00077824 */ /* 0x000fca00078e0205 */
[----:B-----5:R-:W-:Y:S04]  /*0be0*/  STS [R7], R24 ;  /* 0x0000001807007388 */ /* 0x020fe80000000800 */
[----:B------:R-:W-:Y:S04]  /*0bf0*/  STS [R7+0x4], R23 ;  /* 0x0000041707007388 */ /* 0x000fe80000000800 */
        /* <DEDUP_REMOVED lines=12> */
[----:B------:R0:W-:Y:S01]  /*0cc0*/  STS [R7+0x3008], R10 ;  /* 0x0030080a07007388 */ /* 0x0001e20000000800 */
[----:B------:R-:W-:Y:S01]  /*0cd0*/  BAR.SYNC.DEFER_BLOCKING 0x0 ;  /* 0x0000000000007b1d */ /* 0x000fe20000010000 */
[----:B0-----:R-:W-:-:S07]  /*0ce0*/  IMAD R7, R0, 0x5, RZ ;  /* 0x0000000500077824 */ /* 0x001fce00078e02ff */
[----:B------:R-:W-:Y:S01]  /*0cf0*/  PREEXIT ;  /* 0x000000000000782d */ /* 0x000fe20000000000 */
[----:B------:R-:W-:Y:S01]  /*0d00*/  IMAD.IADD R16, R3, 0x1, R4 ;  /* 0x0000000103107824 */ /* 0x000fe200078e0204 */
[----:B------:R-:W-:Y:S04]  /*0d10*/  BSSY.RECONVERGENT B0, `(.L_x_3) ;  /* 0x0000017000007945 */ /* 0x000fe80003800200 */
[----:B------:R-:W-:-:S04]  /*0d20*/  VIMNMX R6, PT, PT, R16, R7, PT ;  /* 0x0000000710067248 */ /* 0x000fc80003fe0100 */
[C---:B------:R-:W-:Y:S01]  /*0d30*/  ISETP.GE.AND P0, PT, R6.reuse, R4, PT ;  /* 0x000000040600720c */ /* 0x040fe20003f06270 */
[----:B------:R-:W-:Y:S01]  /*0d40*/  IMAD.IADD R4, R6, 0x1, -R4 ;  /* 0x0000000106047824 */ /* 0x000fe200078e0a04 */
[----:B------:R-:W-:-:S04]  /*0d50*/  VIMNMX R7, PT, PT, R3, R6, PT ;  /* 0x0000000603077248 */ /* 0x000fc80003fe0100 */
[----:B------:R-:W-:-:S04]  /*0d60*/  SEL R4, R4, RZ, P0 ;  /* 0x000000ff04047207 */ /* 0x000fc80000000000 */
[----:B------:R-:W-:-:S13]  /*0d70*/  ISETP.GE.AND P0, PT, R4, R7, PT ;  /* 0x000000070400720c */ /* 0x000fda0003f06270 */
[----:B------:R-:W-:Y:S05]  /*0d80*/  @P0 BRA `(.L_x_4) ;  /* 0x00000000003c0947 */ /* 0x000fea0003800000 */
[----:B------:R-:W-:-:S07]  /*0d90*/  IMAD.IADD R8, R3, 0x1, R6 ;  /* 0x0000000103087824 */ /* 0x000fce00078e0206 */
.L_x_5:
[----:B------:R-:W-:-:S05]  /*0da0*/  IMAD.IADD R9, R7, 0x1, -R4 ;  /* 0x0000000107097824 */ /* 0x000fca00078e0a04 */
[----:B------:R-:W-:-:S04]  /*0db0*/  LEA.HI R9, R9, R9, RZ, 0x1 ;  /* 0x0000000909097211 */ /* 0x000fc800078f08ff */
[----:B------:R-:W-:-:S04]  /*0dc0*/  LEA.HI.SX32 R10, R9, R4, 0x1f ;  /* 0x00000004090a7211 */ /* 0x000fc800078ffaff */
[----:B------:R-:W-:-:S05]  /*0dd0*/  LOP3.LUT R9, RZ, R10, RZ, 0x33, !PT ;  /* 0x0000000aff097212 */ /* 0x000fca00078e33ff */
[----:B------:R-:W-:Y:S02]  /*0de0*/  IMAD.IADD R12, R8, 0x1, R9 ;  /* 0x00000001080c7824 */ /* 0x000fe400078e0209 */
[--C-:B------:R-:W-:Y:S02]  /*0df0*/  IMAD R9, R10, 0xc, R5.reuse ;  /* 0x0000000c0a097824 */ /* 0x100fe400078e0205 */
[----:B------:R-:W-:-:S04]  /*0e00*/  IMAD R12, R12, 0xc, R5 ;  /* 0x0000000c0c0c7824 */ /* 0x000fc800078e0205 */
[----:B------:R-:W-:Y:S04]  /*0e10*/  LDS R9, [R9+0x4] ;  /* 0x0000040009097984 */ /* 0x000fe80000000800 */
[----:B------:R-:W0:Y:S02]  /*0e20*/  LDS R12, [R12+0x4] ;  /* 0x000004000c0c7984 */ /* 0x000e240000000800 */
[----:B0-----:R-:W-:-:S04]  /*0e30*/  ISETP.GE.AND P0, PT, R12, R9, PT ;  /* 0x000000090c00720c */ /* 0x001fc80003f06270 */
[----:B------:R-:W-:-:S09]  /*0e40*/  SEL R7, R10, R7, !P0 ;  /* 0x000000070a077207 */ /* 0x000fd20004000000 */
[----:B------:R-:W-:-:S05]  /*0e50*/  @P0 VIADD R4, R10, 0x1 ;  /* 0x000000010a040836 */ /* 0x000fca0000000000 */
[----:B------:R-:W-:-:S13]  /*0e60*/  ISETP.GE.AND P0, PT, R4, R7, PT ;  /* 0x000000070400720c */ /* 0x000fda0003f06270 */
[----:B------:R-:W-:Y:S05]  /*0e70*/  @!P0 BRA `(.L_x_5) ;  /* 0xfffffffc00c88947 */ /* 0x000fea000383ffff */
.L_x_4:
[----:B------:R-:W-:Y:S05]  /*0e80*/  BSYNC.RECONVERGENT B0 ;  /* 0x0000000000007941 */ /* 0x000fea0003800200 */
.L_x_3:
[----:B------:R-:W-:Y:S01]  /*0e90*/  IADD3 R6, PT, PT, R3, R6, -R4 ;  /* 0x0000000603067210 */ /* 0x000fe20007ffe804 */
[--C-:B------:R-:W-:Y:S01]  /*0ea0*/  IMAD R25, R4, 0xc, R5.reuse ;  /* 0x0000000c04197824 */ /* 0x100fe200078e0205 */
[----:B------:R-:W-:Y:S01]  /*0eb0*/  PLOP3.LUT P0, PT, PT, PT, PT, 0x8, 0x80 ;  /* 0x000000000080781c */ /* 0x000fe20003f0e170 */
[----:B------:R-:W0:Y:S01]  /*0ec0*/  S2R R27, SR_CgaCtaId ;  /* 0x00000000001b7919 */ /* 0x000e220000008800 */
[C---:B------:R-:W-:Y:S01]  /*0ed0*/  ISETP.GE.AND P1, PT, R6.reuse, R16, PT ;  /* 0x000000100600720c */ /* 0x040fe20003f26270 */
[C---:B------:R-:W-:Y:S01]  /*0ee0*/  IMAD R9, R6.reuse, 0xc, R5 ;  /* 0x0000000c06097824 */ /* 0x040fe200078e0205 */
[----:B------:R-:W-:Y:S01]  /*0ef0*/  LDS R22, [R25+0x4] ;  /* 0x0000040019167984 */ /* 0x000fe20000000800 */
[----:B------:R-:W-:-:S03]  /*0f00*/  VIADD R7, R6, 0x1 ;  /* 0x0000000106077836 */ /* 0x000fc60000000000 */
[----:B------:R-:W1:Y:S04]  /*0f10*/  LDS R23, [R9+0x4] ;  /* 0x0000040009177984 */ /* 0x000e680000000800 */
[----:B------:R-:W-:Y:S04]  /*0f20*/  LDS R21, [R25] ;  /* 0x0000000019157984 */ /* 0x000fe80000000800 */
[----:B------:R-:W-:Y:S04]  /*0f30*/  LDS R19, [R25+0x8] ;  /* 0x0000080019137984 */ /* 0x000fe80000000800 */
[----:B------:R-:W2:Y:S01]  /*0f40*/  LDS R20, [R9] ;  /* 0x0000000009147984 */ /* 0x000ea20000000800 */
[----:B-1----:R-:W-:-:S04]  /*0f50*/  @!P1 ISETP.GE.AND P2, PT, R23, R22, PT ;  /* 0x000000161700920c */ /* 0x002fc80003f46270 */
[----:B------:R-:W-:Y:S02]  /*0f60*/  @!P1 ISETP.GE.OR P0, PT, R4, R3, !P2 ;  /* 0x000000030400920c */ /* 0x000fe40005706670 */
[----:B------:R-:W-:Y:S02]  /*0f70*/  PLOP3.LUT P1, PT, PT, PT, PT, 0x8, 0x80 ;  /* 0x000000000080781c */ /* 0x000fe40003f2e170 */
[----:B------:R-:W-:Y:S02]  /*0f80*/  SEL R12, R23, R22, P0 ;  /* 0x00000016170c7207 */ /* 0x000fe40000000000 */
[----:B--2---:R-:W-:-:S07]  /*0f90*/  SEL R14, R20, R21, P0 ;  /* 0x00000015140e7207 */ /* 0x004fce0000000000 */
[----:B------:R-:W-:Y:S01]  /*0fa0*/  @P0 LDS R23, [R9+0x10] ;  /* 0x0000100009170984 */ /* 0x000fe20000000800 */
[----:B------:R-:W-:Y:S02]  /*0fb0*/  @!P0 IMAD.MOV R7, RZ, RZ, R6 ;  /* 0x000000ffff078224 */ /* 0x000fe400078e0206 */
[----:B------:R-:W-:Y:S01]  /*0fc0*/  VIADD R6, R4, 0x1 ;  /* 0x0000000104067836 */ /* 0x000fe20000000000 */
[----:B------:R-:W1:Y:S01]  /*0fd0*/  @!P0 LDS R22, [R25+0x10] ;  /* 0x0000100019168984 */ /* 0x000e620000000800 */
[----:B------:R-:W-:Y:S01]  /*0fe0*/  @P0 IMAD.MOV R6, RZ, RZ, R4 ;  /* 0x000000ffff060224 */ /* 0x000fe200078e0204 */
[C---:B------:R-:W-:Y:S01]  /*0ff0*/  ISETP.GE.AND P2, PT, R7.reuse, R16, PT ;  /* 0x000000100700720c */ /* 0x040fe20003f46270 */
[----:B------:R-:W-:Y:S01]  /*1000*/  VIADD R8, R7, 0x1 ;  /* 0x0000000107087836 */ /* 0x000fe20000000000 */
[----:B------:R-:W2:Y:S01]  /*1010*/  LDS R4, [R9+0x8] ;  /* 0x0000080009047984 */ /* 0x000ea20000000800 */
[----:B------:R-:W-:-:S03]  /*1020*/  VIADD R10, R6, 0x1 ;  /* 0x00000001060a7836 */ /* 0x000fc60000000000 */
[----:B------:R-:W-:Y:S04]  /*1030*/  @P0 LDS R20, [R9+0xc] ;  /* 0x00000c0009140984 */ /* 0x000fe80000000800 */
[----:B------:R-:W3:Y:S03]  /*1040*/  @!P0 LDS R21, [R25+0xc] ;  /* 0x00000c0019158984 */ /* 0x000ee60000000800 */
[----:B-1----:R-:W-:-:S04]  /*1050*/  @!P2 ISETP.GE.AND P3, PT, R23, R22, PT ;  /* 0x000000161700a20c */ /* 0x002fc80003f66270 */
[----:B------:R-:W-:Y:S02]  /*1060*/  @!P2 ISETP.GE.OR P1, PT, R6, R3, !P3 ;  /* 0x000000030600a20c */ /* 0x000fe40005f26670 */
[----:B--2---:R-:W-:Y:S02]  /*1070*/  SEL R15, R4, R19, P0 ;  /* 0x00000013040f7207 */ /* 0x004fe40000000000 */
[----:B------:R-:W-:Y:S01]  /*1080*/  SEL R13, R23, R22, P1 ;  /* 0x00000016170d7207 */ /* 0x000fe20000800000 */
[----:B------:R-:W-:Y:S01]  /*1090*/  @P0 LDS R4, [R9+0x14] ;  /* 0x0000140009040984 */ /* 0x000fe20000000800 */
[----:B---3--:R-:W-:-:S03]  /*10a0*/  SEL R11, R20, R21, P1 ;  /* 0x00000015140b7207 */ /* 0x008fc60000800000 */
[----:B------:R-:W-:Y:S01]  /*10b0*/  @!P0 LDS R19, [R25+0x14] ;  /* 0x0000140019138984 */ /* 0x000fe20000000800 */
[----:B------:R-:W-:-:S03]  /*10c0*/  PLOP3.LUT P0, PT, PT, PT, PT, 0x8, 0x80 ;  /* 0x000000000080781c */ /* 0x000fc60003f0e170 */
[----:B------:R-:W-:Y:S02]  /*10d0*/  @P1 IMAD.MOV R10, RZ, RZ, R6 ;  /* 0x000000ffff0a1224 */ /* 0x000fe400078e0206 */
[----:B------:R-:W-:Y:S02]  /*10e0*/  @!P1 IMAD.MOV R8, RZ, RZ, R7 ;  /* 0x000000ffff089224 */ /* 0x000fe400078e0207 */
[--C-:B------:R-:W-:Y:S02]  /*10f0*/  @!P1 IMAD R6, R10, 0xc, R5.reuse ;  /* 0x0000000c0a069824 */ /* 0x100fe400078e0205 */
[C---:B------:R-:W-:Y:S01]  /*1100*/  @P1 IMAD R24, R8.reuse, 0xc, R5 ;  /* 0x0000000c08181824 */ /* 0x040fe200078e0205 */
[----:B------:R-:W-:Y:S01]  /*1110*/  ISETP.GE.AND P2, PT, R8, R16, PT ;  /* 0x000000100800720c */ /* 0x000fe20003f46270 */
[----:B------:R-:W-:Y:S01]  /*1120*/  VIADD R18, R10, 0x1 ;  /* 0x000000010a127836 */ /* 0x000fe20000000000 */
[----:B------:R-:W-:Y:S01]  /*1130*/  @!P1 LDS R22, [R6+0x4] ;  /* 0x0000040006169984 */ /* 0x000fe20000000800 */
[----:B------:R-:W-:-:S03]  /*1140*/  VIADD R17, R8, 0x1 ;  /* 0x0000000108117836 */ /* 0x000fc60000000000 */
[----:B------:R-:W1:Y:S04]  /*1150*/  @P1 LDS R23, [R24+0x4] ;  /* 0x0000040018171984 */ /* 0x000e680000000800 */
[----:B------:R-:W-:Y:S04]  /*1160*/  @!P1 LDS R21, [R6] ;  /* 0x0000000006159984 */ /* 0x000fe80000000800 */
[----:B------:R-:W2:Y:S01]  /*1170*/  @P1 LDS R20, [R24] ;  /* 0x0000000018141984 */ /* 0x000ea20000000800 */
[----:B-1----:R-:W-:-:S04]  /*1180*/  @!P2 ISETP.GE.AND P3, PT, R23, R22, PT ;  /* 0x000000161700a20c */ /* 0x002fc80003f66270 */
[----:B------:R-:W-:-:S04]  /*1190*/  @!P2 ISETP.GE.OR P0, PT, R10, R3, !P3 ;  /* 0x000000030a00a20c */ /* 0x000fc80005f06670 */
[----:B------:R-:W-:-:S09]  /*11a0*/  SEL R9, R23, R22, P0 ;  /* 0x0000001617097207 */ /* 0x000fd20000000000 */
[----:B------:R-:W-:Y:S01]  /*11b0*/  @P0 IMAD.MOV R18, RZ, RZ, R10 ;  /* 0x000000ffff120224 */ /* 0x000fe200078e020a */
[----:B------:R-:W-:Y:S01]  /*11c0*/  SEL R10, R4, R19, P1 ;  /* 0x00000013040a7207 */ /* 0x000fe20000800000 */
[----:B------:R-:W-:Y:S01]  /*11d0*/  @!P0 IMAD.MOV R17, RZ, RZ, R8 ;  /* 0x000000ffff118224 */ /* 0x000fe200078e0208 */
[----:B------:R1:W-:Y:S01]  /*11e0*/  @!P1 LDS R19, [R6+0x8] ;  /* 0x0000080006139984 */ /* 0x0003e20000000800 */
[--C-:B------:R-:W-:Y:S01]  /*11f0*/  @!P0 IMAD R25, R18, 0xc, R5.reuse ;  /* 0x0000000c12198824 */ /* 0x100fe200078e0205 */
[----:B--2---:R-:W-:Y:S01]  /*1200*/  SEL R8, R20, R21, P0 ;  /* 0x0000001514087207 */ /* 0x004fe20000000000 */
[C---:B------:R-:W-:Y:S01]  /*1210*/  @P0 IMAD R26, R17.reuse, 0xc, R5 ;  /* 0x0000000c111a0824 */ /* 0x040fe200078e0205 */
[----:B------:R2:W3:Y:S01]  /*1220*/  @P1 LDS R4, [R24+0x8] ;  /* 0x0000080018041984 */ /* 0x0004e20000000800 */
[----:B------:R-:W-:-:S03]  /*1230*/  ISETP.GE.AND P1, PT, R17, R16, PT ;  /* 0x000000101100720c */ /* 0x000fc60003f26270 */
[----:B------:R-:W-:Y:S01]  /*1240*/  @!P0 LDS R22, [R25+0x4] ;  /* 0x0000040019168984 */ /* 0x000fe20000000800 */
[----:B-1----:R-:W-:-:S03]  /*1250*/  MOV R6, 0x400 ;  /* 0x0000040000067802 */ /* 0x002fc60000000f00 */
[----:B------:R-:W1:Y:S01]  /*1260*/  @P0 LDS R23, [R26+0x4] ;  /* 0x000004001a170984 */ /* 0x000e620000000800 */
[----:B0-----:R-:W-:Y:S01]  /*1270*/  LEA R6, R27, R6, 0x18 ;  /* 0x000000061b067211 */ /* 0x001fe200078ec0ff */
[----:B--2---:R-:W-:Y:S02]  /*1280*/  VIADD R24, R18, 0x1 ;  /* 0x0000000112187836 */ /* 0x004fe40000000000 */
[----:B------:R-:W-:Y:S01]  /*1290*/  @!P0 LDS R21, [R25] ;  /* 0x0000000019158984 */ /* 0x000fe20000000800 */
[----:B------:R-:W-:-:S03]  /*12a0*/  VIADD R27, R17, 0x1 ;  /* 0x00000001111b7836 */ /* 0x000fc60000000000 */
[----:B------:R-:W0:Y:S01]  /*12b0*/  @P0 LDS R20, [R26] ;  /* 0x000000001a140984 */ /* 0x000e220000000800 */
[----:B---3--:R-:W-:-:S03]  /*12c0*/  SEL R7, R4, R19, P0 ;  /* 0x0000001304077207 */ /* 0x008fc60000000000 */
[----:B------:R2:W-:Y:S04]  /*12d0*/  @!P0 LDS R19, [R25+0x8] ;  /* 0x0000080019138984 */ /* 0x0005e80000000800 */
[----:B------:R-:W3:Y:S01]  /*12e0*/  @P0 LDS R4, [R26+0x8] ;  /* 0x000008001a040984 */ /* 0x000ee20000000800 */
[----:B------:R-:W-:Y:S02]  /*12f0*/  PLOP3.LUT P0, PT, PT, PT, PT, 0x8, 0x80 ;  /* 0x000000000080781c */ /* 0x000fe40003f0e170 */
[----:B-1----:R-:W-:-:S04]  /*1300*/  @!P1 ISETP.GE.AND P2, PT, R23, R22, PT ;  /* 0x000000161700920c */ /* 0x002fc80003f46270 */
[----:B------:R-:W-:-:S13]  /*1310*/  @!P1 ISETP.GE.OR P0, PT, R18, R3, !P2 ;  /* 0x000000031200920c */ /* 0x000fda0005706670 */
[----:B------:R-:W-:Y:S01]  /*1320*/  @P0 IMAD.MOV R24, RZ, RZ, R18 ;  /* 0x000000ffff180224 */ /* 0x000fe200078e0212 */
[----:B------:R-:W-:Y:S01]  /*1330*/  SEL R18, R23, R22, P0 ;  /* 0x0000001617127207 */ /* 0x000fe20000000000 */
[----:B------:R-:W-:Y:S01]  /*1340*/  @!P0 IMAD.MOV R27, RZ, RZ, R17 ;  /* 0x000000ffff1b8224 */ /* 0x000fe200078e0211 */
[----:B0-----:R-:W-:Y:S01]  /*1350*/  SEL R17, R20, R21, P0 ;  /* 0x0000001514117207 */ /* 0x001fe20000000000 */
[----:B------:R-:W-:Y:S02]  /*1360*/  @!P0 IMAD R5, R24, 0xc, R5 ;  /* 0x0000000c18058824 */ /* 0x000fe400078e0205 */
[C---:B--2---:R-:W-:Y:S01]  /*1370*/  @P0 IMAD R25, R27.reuse, 0xc, R6 ;  /* 0x0000000c1b190824 */ /* 0x044fe200078e0206 */
[----:B------:R-:W-:Y:S02]  /*1380*/  ISETP.GE.AND P1, PT, R27, R16, PT ;  /* 0x000000101b00720c */ /* 0x000fe40003f26270 */
[----:B------:R-:W-:Y:S04]  /*1390*/  @!P0 LDS R22, [R5+0x4] ;  /* 0x0000040005168984 */ /* 0x000fe80000000800 */
[----:B------:R-:W0:Y:S04]  /*13a0*/  @P0 LDS R23, [R25+0x4] ;  /* 0x0000040019170984 */ /* 0x000e280000000800 */
[----:B------:R-:W-:Y:S01]  /*13b0*/  @!P0 LDS R21, [R5] ;  /* 0x0000000005158984 */ /* 0x000fe20000000800 */
[----:B---3--:R-:W-:-:S03]  /*13c0*/  SEL R16, R4, R19, P0 ;  /* 0x0000001304107207 */ /* 0x008fc60000000000 */
[----:B------:R-:W1:Y:S04]  /*13d0*/  @P0 LDS R20, [R25] ;  /* 0x0000000019140984 */ /* 0x000e680000000800 */
[----:B------:R-:W-:Y:S04]  /*13e0*/  @!P0 LDS R19, [R5+0x8] ;  /* 0x0000080005138984 */ /* 0x000fe80000000800 */
[----:B------:R-:W2:Y:S01]  /*13f0*/  @P0 LDS R4, [R25+0x8] ;  /* 0x0000080019040984 */ /* 0x000ea20000000800 */
[----:B------:R-:W-:Y:S01]  /*1400*/  BAR.SYNC.DEFER_BLOCKING 0x0 ;  /* 0x0000000000007b1d */ /* 0x000fe20000010000 */
[----:B------:R-:W-:-:S02]  /*1410*/  PLOP3.LUT P0, PT, PT, PT, PT, 0x8, 0x80 ;  /* 0x000000000080781c */ /* 0x000fc40003f0e170 */
[----:B0-----:R-:W-:-:S04]  /*1420*/  @!P1 ISETP.GE.AND P2, PT, R23, R22, PT ;  /* 0x000000161700920c */ /* 0x001fc80003f46270 */
[----:B------:R-:W-:-:S04]  /*1430*/  @!P1 ISETP.GE.OR P0, PT, R24, R3, !P2 ;  /* 0x000000031800920c */ /* 0x000fc80005706670 */
[----:B------:R-:W-:Y:S02]  /*1440*/  SEL R22, R23, R22, P0 ;  /* 0x0000001617167207 */ /* 0x000fe40000000000 */
[----:B-1----:R-:W-:Y:S02]  /*1450*/  SEL R20, R20, R21, P0 ;  /* 0x0000001514147207 */ /* 0x002fe40000000000 */
[----:B--2---:R-:W-:Y:S01]  /*1460*/  SEL R19, R4, R19, P0 ;  /* 0x0000001304137207 */ /* 0x004fe20000000000 */
[----:B------:R-:W-:Y:S06]  /*1470*/  BRA.U !UP0, `(.L_x_6) ;  /* 0x0000000108fc7547 */ /* 0x000fec000b800000 */
[----:B------:R-:W0:Y:S01]  /*1480*/  S2R R4, SR_LANEID ;  /* 0x0000000000047919 */ /* 0x000e220000000000 */
[----:B------:R-:W-:-:S05]  /*1490*/  SHF.R.U32.HI R3, RZ, 0x5, R0 ;  /* 0x00000005ff037819 */ /* 0x000fca0000011600 */
[----:B0-----:R-:W-:-:S04]  /*14a0*/  IMAD R3, R3, 0x20, R4 ;  /* 0x0000002003037824 */ /* 0x001fc800078e0204 */
[----:B------:R-:W-:-:S04]  /*14b0*/  IMAD R3, R3, 0x5, RZ ;  /* 0x0000000503037824 */ /* 0x000fc800078e02ff */
[--C-:B------:R-:W-:Y:S02]  /*14c0*/  IMAD R21, R3, 0xc, R6.reuse ;  /* 0x0000000c03157824 */ /* 0x100fe400078e0206 */
[----:B------:R-:W-:Y:S02]  /*14d0*/  IMAD R3, R4, -0x4, R3 ;  /* 0xfffffffc04037824 */ /* 0x000fe400078e0203 */
[----:B------:R-:W0:Y:S01]  /*14e0*/  LDC.64 R4, c[0x0][0x3a0] ;  /* 0x0000e800ff047b82 */ /* 0x000e220000000a00 */
[----:B------:R1:W-:Y:S04]  /*14f0*/  STS [R21+0x4], R12 ;  /* 0x0000040c15007388 */ /* 0x0003e80000000800 */
[----:B------:R-:W-:Y:S04]  /*1500*/  STS [R21], R14 ;  /* 0x0000000e15007388 */ /* 0x000fe80000000800 */
[----:B------:R-:W-:Y:S01]  /*1510*/  STS [R21+0x8], R15 ;  /* 0x0000080f15007388 */ /* 0x000fe20000000800 */
[----:B-1----:R-:W-:Y:S01]  /*1520*/  IMAD R12, R3, 0xc, R6 ;  /* 0x0000000c030c7824 */ /* 0x002fe200078e0206 */
[----:B------:R-:W-:-:S02]  /*1530*/  LOP3.LUT R6, R0, 0x1f, RZ, 0xc0, !PT ;  /* 0x0000001f00067812 */ /* 0x000fc400078ec0ff */
[----:B------:R-:W-:Y:S01]  /*1540*/  STS [R21+0xc], R11 ;  /* 0x00000c0b15007388 */ /* 0x000fe20000000800 */
[----:B------:R-:W-:-:S03]  /*1550*/  LOP3.LUT R3, R0, 0x3e0, RZ, 0xc0, !PT ;  /* 0x000003e000037812 */ /* 0x000fc600078ec0ff */
[----:B------:R-:W-:Y:S02]  /*1560*/  STS [R21+0x10], R13 ;  /* 0x0000100d15007388 */ /* 0x000fe40000000800 */
[----:B------:R-:W-:Y:S02]  /*1570*/  IMAD R6, R3, 0x5, R6 ;  /* 0x0000000503067824 */ /* 0x000fe400078e0206 */
[----:B------:R-:W-:Y:S04]  /*1580*/  STS [R21+0x14], R10 ;  /* 0x0000140a15007388 */ /* 0x000fe80000000800 */
[----:B------:R-:W-:Y:S04]  /*1590*/  STS [R21+0x18], R8 ;  /* 0x0000180815007388 */ /* 0x000fe80000000800 */
[----:B------:R-:W-:Y:S04]  /*15a0*/  STS [R21+0x1c], R9 ;  /* 0x00001c0915007388 */ /* 0x000fe80000000800 */
[----:B------:R1:W-:Y:S04]  /*15b0*/  STS [R21+0x20], R7 ;  /* 0x0000200715007388 */ /* 0x0003e80000000800 */
[----:B------:R-:W-:Y:S04]  /*15c0*/  STS [R21+0x24], R17 ;  /* 0x0000241115007388 */ /* 0x000fe80000000800 */
[----:B------:R-:W-:Y:S01]  /*15d0*/  STS [R21+0x28], R18 ;  /* 0x0000281215007388 */ /* 0x000fe20000000800 */
[----:B-1----:R-:W-:-:S03]  /*15e0*/  IMAD.MOV.U32 R7, RZ, RZ, RZ ;  /* 0x000000ffff077224 */ /* 0x002fc600078e00ff */
[----:B------:R-:W-:Y:S01]  /*15f0*/  STS [R21+0x2c], R16 ;  /* 0x00002c1015007388 */ /* 0x000fe20000000800 */
[----:B------:R-:W-:-:S03]  /*1600*/  IMAD.WIDE.U32 R2, R2, 0x500, R6 ;  /* 0x0000050002027825 */ /* 0x000fc600078e0006 */
[----:B------:R-:W-:Y:S01]  /*1610*/  STS [R21+0x30], R20 ;  /* 0x0000301415007388 */ /* 0x000fe20000000800 */
[----:B------:R-:W-:-:S03]  /*1620*/  IMAD R3, R3, 0xc, RZ ;  /* 0x0000000c03037824 */ /* 0x000fc600078e02ff */
[----:B------:R-:W-:Y:S01]  /*1630*/  STS [R21+0x34], R22 ;  /* 0x0000341615007388 */ /* 0x000fe20000000800 */
[----:B0-----:R-:W-:-:S03]  /*1640*/  IMAD.WIDE.U32 R4, R2, 0xc, R4 ;  /* 0x0000000c02047825 */ /* 0x001fc600078e0004 */
[----:B------:R-:W-:Y:S01]  /*1650*/  STS [R21+0x38], R19 ;  /* 0x0000381315007388 */ /* 0x000fe20000000800 */
[----:B------:R-:W-:-:S03]  /*1660*/  NOP ;  /* 0x0000000000007918 */ /* 0x000fc60000000000 */
[----:B------:R-:W0:Y:S01]  /*1670*/  LDS R9, [R12] ;  /* 0x000000000c097984 */ /* 0x000e220000000800 */
[----:B------:R-:W-:-:S03]  /*1680*/  IMAD.IADD R5, R5, 0x1, R3 ;  /* 0x0000000105057824 */ /* 0x000fc600078e0203 */
[----:B------:R-:W1:Y:S04]  /*1690*/  LDS R10, [R12+0x4] ;  /* 0x000004000c0a7984 */ /* 0x000e680000000800 */
[----:B------:R-:W2:Y:S04]  /*16a0*/  LDS R8, [R12+0x8] ;  /* 0x000008000c087984 */ /* 0x000ea80000000800 */
[----:B------:R-:W3:Y:S04]  /*16b0*/  LDS R0, [R12+0x180] ;  /* 0x000180000c007984 */ /* 0x000ee80000000800 */
[----:B------:R-:W4:Y:S04]  /*16c0*/  LDS R29, [R12+0x184] ;  /* 0x000184000c1d7984 */ /* 0x000f280000000800 */
[----:B------:R-:W5:Y:S04]  /*16d0*/  LDS R27, [R12+0x188] ;  /* 0x000188000c1b7984 */ /* 0x000f680000000800 */
        /* <DEDUP_REMOVED lines=9> */
[----:B0-----:R-:W-:Y:S04]  /*1770*/  STG.E desc[UR6][R4.64], R9 ;  /* 0x0000000904007986 */ /* 0x001fe8000c101906 */
[----:B-1----:R-:W-:Y:S04]  /*1780*/  STG.E desc[UR6][R4.64+0x4], R10 ;  /* 0x0000040a04007986 */ /* 0x002fe8000c101906 */
[----:B--2---:R-:W-:Y:S04]  /*1790*/  STG.E desc[UR6][R4.64+0x8], R8 ;  /* 0x0000080804007986 */ /* 0x004fe8000c101906 */
[----:B---3--:R-:W-:Y:S04]  /*17a0*/  STG.E desc[UR6][R4.64+0x180], R0 ;  /* 0x0001800004007986 */ /* 0x008fe8000c101906 */
[----:B----4-:R-:W-:Y:S04]  /*17b0*/  STG.E desc[UR6][R4.64+0x184], R29 ;  /* 0x0001841d04007986 */ /* 0x010fe8000c101906 */
[----:B-----5:R-:W-:Y:S04]  /*17c0*/  STG.E desc[UR6][R4.64+0x188], R27 ;  /* 0x0001881b04007986 */ /* 0x020fe8000c101906 */
[----:B------:R-:W-:Y:S04]  /*17d0*/  STG.E desc[UR6][R4.64+0x300], R25 ;  /* 0x0003001904007986 */ /* 0x000fe8000c101906 */
[----:B------:R-:W-:Y:S04]  /*17e0*/  STG.E desc[UR6][R4.64+0x304], R23 ;  /* 0x0003041704007986 */ /* 0x000fe8000c101906 */
[----:B------:R-:W-:Y:S04]  /*17f0*/  STG.E desc[UR6][R4.64+0x308], R21 ;  /* 0x0003081504007986 */ /* 0x000fe8000c101906 */
[----:B------:R-:W-:Y:S04]  /*1800*/  STG.E desc[UR6][R4.64+0x480], R19 ;  /* 0x0004801304007986 */ /* 0x000fe8000c101906 */
[----:B------:R-:W-:Y:S04]  /*1810*/  STG.E desc[UR6][R4.64+0x484], R17 ;  /* 0x0004841104007986 */ /* 0x000fe8000c101906 */
[----:B------:R-:W-:Y:S04]  /*1820*/  STG.E desc[UR6][R4.64+0x488], R15 ;  /* 0x0004880f04007986 */ /* 0x000fe8000c101906 */
[----:B------:R-:W-:Y:S04]  /*1830*/  STG.E desc[UR6][R4.64+0x600], R13 ;  /* 0x0006000d04007986 */ /* 0x000fe8000c101906 */
[----:B------:R-:W-:Y:S04]  /*1840*/  STG.E desc[UR6][R4.64+0x604], R11 ;  /* 0x0006040b04007986 */ /* 0x000fe8000c101906 */
[----:B------:R-:W-:Y:S01]  /*1850*/  STG.E desc[UR6][R4.64+0x608], R14 ;  /* 0x0006080e04007986 */ /* 0x000fe2000c101906 */
[----:B------:R-:W-:Y:S05]  /*1860*/  EXIT ;  /* 0x000000000000794d */ /* 0x000fea0003800000 */
.L_x_6:
[----:B------:R-:W0:Y:S01]  /*1870*/  S2R R21, SR_LANEID ;  /* 0x0000000000157919 */ /* 0x000e220000000000 */
[----:B------:R-:W-:Y:S01]  /*1880*/  SHF.R.U32.HI R4, RZ, 0x5, R0 ;  /* 0x00000005ff047819 */ /* 0x000fe20000011600 */
[----:B------:R-:W-:-:S04]  /*1890*/  IMAD.MOV.U32 R5, RZ, RZ, RZ ;  /* 0x000000ffff057224 */ /* 0x000fc800078e00ff */
[----:B0-----:R-:W-:-:S04]  /*18a0*/  IMAD R4, R4, 0x20, R21 ;  /* 0x0000002004047824 */ /* 0x001fc800078e0215 */
[----:B------:R-:W-:Y:S01]  /*18b0*/  IMAD R23, R4, 0x5, RZ ;  /* 0x0000000504177824 */ /* 0x000fe200078e02ff */
[----:B------:R-:W-:-:S03]  /*18c0*/  LOP3.LUT R4, R0, 0x1f, RZ, 0xc0, !PT ;  /* 0x0000001f00047812 */ /* 0x000fc600078ec0ff */
[----:B------:R-:W-:Y:S02]  /*18d0*/  IMAD R25, R23, 0xc, R6 ;  /* 0x0000000c17197824 */ /* 0x000fe400078e0206 */
[----:B------:R-:W-:Y:S02]  /*18e0*/  IMAD R21, R21, -0x4, R23 ;  /* 0xfffffffc15157824 */ /* 0x000fe400078e0217 */
[----:B------:R-:W-:Y:S01]  /*18f0*/  IMAD.WIDE.U32 R2, R2, 0x500, R4 ;  /* 0x0000050002027825 */ /* 0x000fe200078e0004 */
[----:B------:R0:W-:Y:S01]  /*1900*/  STS [R25+0x4], R12 ;  /* 0x0000040c19007388 */ /* 0x0001e20000000800 */
[----:B------:R-:W1:Y:S03]  /*1910*/  LDC.64 R4, c[0x0][0x388] ;  /* 0x0000e200ff047b82 */ /* 0x000e660000000a00 */
[----:B------:R-:W-:Y:S04]  /*1920*/  STS [R25], R14 ;  /* 0x0000000e19007388 */ /* 0x000fe80000000800 */
[----:B------:R-:W-:Y:S01]  /*1930*/  STS [R25+0x8], R15 ;  /* 0x0000080f19007388 */ /* 0x000fe20000000800 */
[----:B0-----:R-:W-:-:S03]  /*1940*/  IMAD R12, R21, 0xc, R6 ;  /* 0x0000000c150c7824 */ /* 0x001fc600078e0206 */
[----:B------:R-:W-:Y:S04]  /*1950*/  STS [R25+0xc], R11 ;  /* 0x00000c0b19007388 */ /* 0x000fe80000000800 */
[----:B------:R-:W-:Y:S04]  /*1960*/  STS [R25+0x10], R13 ;  /* 0x0000100d19007388 */ /* 0x000fe80000000800 */
[----:B------:R0:W-:Y:S04]  /*1970*/  STS [R25+0x14], R10 ;  /* 0x0000140a19007388 */ /* 0x0001e80000000800 */
[----:B------:R-:W-:Y:S04]  /*1980*/  STS [R25+0x18], R8 ;  /* 0x0000180819007388 */ /* 0x000fe80000000800 */
[----:B------:R-:W-:Y:S01]  /*1990*/  STS [R25+0x1c], R9 ;  /* 0x00001c0919007388 */ /* 0x000fe20000000800 */
[----:B0-----:R-:W-:-:S03]  /*19a0*/  LOP3.LUT R10, R0, 0x3e0, RZ, 0xc0, !PT ;  /* 0x000003e0000a7812 */ /* 0x001fc600078ec0ff */
[----:B------:R-:W-:Y:S02]  /*19b0*/  STS [R25+0x20], R7 ;  /* 0x0000200719007388 */ /* 0x000fe40000000800 */
[----:B------:R-:W-:Y:S02]  /*19c0*/  IMAD R10, R10, 0x5, RZ ;  /* 0x000000050a0a7824 */ /* 0x000fe400078e02ff */
[----:B------:R-:W-:Y:S04]  /*19d0*/  STS [R25+0x24], R17 ;  /* 0x0000241119007388 */ /* 0x000fe80000000800 */
[----:B------:R-:W-:Y:S01]  /*19e0*/  STS [R25+0x28], R18 ;  /* 0x0000281219007388 */ /* 0x000fe20000000800 */
[----:B------:R-:W-:-:S03]  /*19f0*/  IADD3 R2, P0, PT, R10, R2, RZ ;  /* 0x000000020a027210 */ /* 0x000fc60007f1e0ff */
[----:B------:R-:W-:Y:S02]  /*1a00*/  STS [R25+0x2c], R16 ;  /* 0x00002c1019007388 */ /* 0x000fe40000000800 */
[----:B------:R-:W-:Y:S02]  /*1a10*/  IMAD.X R3, RZ, RZ, R3, P0 ;  /* 0x000000ffff037224 */ /* 0x000fe400000e0603 */
[----:B------:R-:W-:Y:S01]  /*1a20*/  STS [R25+0x30], R20 ;  /* 0x0000301419007388 */ /* 0x000fe20000000800 */
[----:B-1----:R-:W-:-:S03]  /*1a30*/  IMAD.WIDE.U32 R4, R2, 0xc, R4 ;  /* 0x0000000c02047825 */ /* 0x002fc600078e0004 */
[----:B------:R-:W-:Y:S01]  /*1a40*/  STS [R25+0x34], R22 ;  /* 0x0000341619007388 */ /* 0x000fe20000000800 */
[----:B------:R-:W-:-:S03]  /*1a50*/  IMAD R3, R3, 0xc, RZ ;  /* 0x0000000c03037824 */ /* 0x000fc600078e02ff */
        /* <DEDUP_REMOVED lines=34> */
.L_x_0:
        /* <DEDUP_REMOVED lines=10> */
[--C-:B------:R-:W-:Y:S01]  /*1d20*/  SHF.R.U64 R4, R4, 0x1, R5.reuse ;  /* 0x0000000104047819 */ /* 0x100fe20000001205 */
[----:B------:R-:W-:Y:S01]  /*1d30*/  BSSY.RECONVERGENT B0, `(.L_x_7) ;  /* 0x00000ce000007945 */ /* 0x000fe20003800200 */
[CC--:B------:R-:W-:Y:S01]  /*1d40*/  LOP3.LUT R13, R3.reuse, R2.reuse, RZ, 0xc0, !PT ;  /* 0x00000002030d7212 */ /* 0x0c0fe200078ec0ff */
[----:B------:R-:W-:Y:S01]  /*1d50*/  UISETP.NE.AND UP0, UPT, UR4, URZ, UPT ;  /* 0x000000ff0400728c */ /* 0x000fe2000bf05270 */
[----:B------:R-:W-:Y:S01]  /*1d60*/  LOP3.LUT R3, R3, R2, RZ, 0xfc, !PT ;  /* 0x0000000203037212 */ /* 0x000fe200078efcff */
[----:B------:R-:W-:Y:S01]  /*1d70*/  ACQBULK ;  /* 0x000000000000782e */ /* 0x000fe20000000000 */
[----:B------:R-:W-:Y:S01]  /*1d80*/  IADD3 R8, P1, PT, R2, -R13, RZ ;  /* 0x8000000d02087210 */ /* 0x000fe20007f3e0ff */
[----:B0-----:R-:W-:-:S02]  /*1d90*/  IMAD.X R10, RZ, RZ, ~R5, P0 ;  /* 0x000000ffff0a7224 */ /* 0x001fc400000e0e05 */
[----:B---3--:R-:W-:-:S04]  /*1da0*/  IMAD.WIDE.U32 R14, R13, -0x500, R14 ;  /* 0xfffffb000d0e7825 */ /* 0x008fc800078e000e */
[----:B------:R-:W-:Y:S01]  /*1db0*/  IMAD.X R12, RZ, RZ, -0x1, P1 ;  /* 0xffffffffff0c7424 */ /* 0x000fe200008e06ff */
[----:B------:R-:W-:Y:S01]  /*1dc0*/  ISETP.NE.U32.AND P1, PT, R3, -0x1, PT ;  /* 0xffffffff0300780c */ /* 0x000fe20003f25070 */
[----:B------:R-:W-:Y:S01]  /*1dd0*/  IMAD.WIDE.U32 R8, R8, 0x500, RZ ;  /* 0x0000050008087825 */ /* 0x000fe200078e00ff */
[----:B------:R-:W-:Y:S02]  /*1de0*/  SHF.R.U32.HI R3, RZ, 0x1, R5 ;  /* 0x00000001ff037819 */ /* 0x000fe40000011605 */
[----:B------:R-:W-:Y:S01]  /*1df0*/  ISETP.NE.AND.EX P1, PT, R10, -0x1, PT, P1 ;  /* 0xffffffff0a00780c */ /* 0x000fe20003f25310 */
[----:B------:R-:W-:Y:S01]  /*1e00*/  IMAD R19, R12, 0x500, RZ ;  /* 0x000005000c137824 */ /* 0x000fe200078e02ff */
[----:B------:R-:W-:Y:S01]  /*1e10*/  ISETP.GT.U32.AND P0, PT, R8, -0x501, PT ;  /* 0xfffffaff0800780c */ /* 0x000fe20003f04070 */
[----:B------:R-:W-:Y:S02]  /*1e20*/  IMAD R11, R3, 0x500, RZ ;  /* 0x00000500030b7824 */ /* 0x000fe400078e02ff */
[----:B------:R-:W-:-:S02]  /*1e30*/  IMAD.IADD R3, R9, 0x1, R19 ;  /* 0x0000000109037824 */ /* 0x000fc400078e0213 */
[----:B------:R-:W-:-:S03]  /*1e40*/  IMAD.WIDE.U32 R4, R4, 0x500, RZ ;  /* 0x0000050004047825 */ /* 0x000fc600078e00ff */
[----:B------:R-:W-:Y:S01]  /*1e50*/  ISETP.GT.U32.AND.EX P0, PT, R3, -0x1, PT, P0 ;  /* 0xffffffff0300780c */ /* 0x000fe20003f04100 */
[----:B------:R-:W-:Y:S01]  /*1e60*/  IMAD.IADD R9, R5, 0x1, R11 ;  /* 0x0000000105097824 */ /* 0x000fe200078e020b */
[----:B------:R-:W-:Y:S01]  /*1e70*/  ISETP.GT.U32.AND P2, PT, R14, R4, PT ;  /* 0x000000040e00720c */ /* 0x000fe20003f44070 */
[----:B------:R-:W-:Y:S01]  /*1e80*/  IMAD.IADD R15, R15, 0x1, -R13 ;  /* 0x000000010f0f7824 */ /* 0x000fe200078e0a0d */
[----:B------:R-:W-:Y:S02]  /*1e90*/  SEL R12, R8, 0xfffffaff, P0 ;  /* 0xfffffaff080c7807 */ /* 0x000fe40000000000 */
[----:B------:R-:W-:Y:S02]  /*1ea0*/  SEL R22, R3, 0xffffffff, P0 ;  /* 0xffffffff03167807 */ /* 0x000fe40000000000 */
[----:B------:R-:W-:Y:S02]  /*1eb0*/  ISETP.GT.U32.AND.EX P2, PT, R15, R9, PT, P2 ;  /* 0x000000090f00720c */ /* 0x000fe40003f44120 */
[----:B------:R-:W-:-:S02]  /*1ec0*/  LOP3.LUT R19, RZ, R12, RZ, 0x33, !PT ;  /* 0x0000000cff137212 */ /* 0x000fc400078e33ff */
        /* <DEDUP_REMOVED lines=32> */
[----:B------:R-:W-:Y:S01]  /*20d0*/  IMAD.IADD R5, R0, 0x1, -R3 ;  /* 0x0000000100057824 */ /* 0x000fe200078e0a03 */
[----:B------:R-:W-:Y:S01]  /*20e0*/  BSSY.RECONVERGENT B1, `(.L_x_9) ;  /* 0x0000018000017945 */ /* 0x000fe20003800200 */
[----:B------:R-:W-:-:S03]  /*20f0*/  IMAD.WIDE.U32 R8, R13, 0x500, R8 ;  /* 0x000005000d087825 */ /* 0x000fc600078e0008 */
[----:B------:R-:W-:Y:S02]  /*2100*/  SHF.R.S32.HI R4, RZ, 0x1f, R5 ;  /* 0x0000001fff047819 */ /* 0x000fe40000011405 */
[----:B------:R-:W-:Y:S01]  /*2110*/  IADD3 R13, P1, P2, R5, R8, R12 ;  /* 0x00000008050d7210 */ /* 0x000fe20007a3e00c */
[----:B------:R-:W-:Y:S01]  /*2120*/  VIADD R12, R9, UR4 ;  /* 0x00000004090c7c36 */ /* 0x000fe20008000000 */
[----:B------:R-:W-:-:S04]  /*2130*/  IADD3 R9, P0, PT, R6, R0, RZ ;  /* 0x0000000006097210 */ /* 0x000fc80007f1e0ff */
[----:B------:R-:W-:Y:S01]  /*2140*/  IADD3.X R11, PT, PT, R4, R12, R11, P1, P2 ;  /* 0x0000000c040b7210 */ /* 0x000fe20000fe440b */
[----:B------:R-:W-:-:S04]  /*2150*/  IMAD.X R8, RZ, RZ, R7, P0 ;  /* 0x000000ffff087224 */ /* 0x000fc800000e0607 */
[----:B------:R-:W-:Y:S02]  /*2160*/  IMAD R11, R11, 0xc, RZ ;  /* 0x0000000c0b0b7824 */ /* 0x000fe400078e02ff */
[----:B0-----:R-:W-:-:S04]  /*2170*/  IMAD.WIDE.U32 R6, R9, 0xc, R14 ;  /* 0x0000000c09067825 */ /* 0x001fc800078e000e */
[----:B------:R-:W-:Y:S02]  /*2180*/  IMAD.IADD R9, R3, 0x1, R10 ;  /* 0x0000000103097824 */ /* 0x000fe400078e020a */
[----:B------:R-:W-:-:S03]  /*2190*/  IMAD.WIDE.U32 R4, R13, 0xc, R14 ;  /* 0x0000000c0d047825 */ /* 0x000fc600078e000e */
[----:B------:R-:W-:Y:S01]  /*21a0*/  ISETP.GE.AND P0, PT, R0, R9, PT ;  /* 0x000000090000720c */ /* 0x000fe20003f06270 */
[----:B------:R-:W-:Y:S02]  /*21b0*/  IMAD R13, R8, 0xc, RZ ;  /* 0x0000000c080d7824 */ /* 0x000fe400078e02ff */
[----:B------:R-:W-:Y:S02]  /*21c0*/  IMAD.IADD R5, R5, 0x1, R11 ;  /* 0x0000000105057824 */ /* 0x000fe400078e020b */
[----:B------:R-:W-:-:S08]  /*21d0*/  IMAD.IADD R7, R7, 0x1, R13 ;  /* 0x0000000107077824 */ /* 0x000fd000078e020d */
[----:B------:R-:W-:Y:S05]  /*21e0*/  @P0 BRA `(.L_x_10) ;  /* 0x00000000001c0947 */ /* 0x000fea0003800000 */
[----:B------:R-:W-:-:S13]  /*21f0*/  ISETP.GE.AND P0, PT, R0, R3, PT ;  /* 0x000000030000720c */ /* 0x000fda0003f06270 */
[----:B------:R0:W5:Y:S04]  /*2200*/  @!P0 LDG.E R12, desc[UR6][R6.64] ;  /* 0x00000006060c8981 */ /* 0x000168000c1e1900 */
[----:B------:R0:W5:Y:S04]  /*2210*/  @!P0 LDG.E R11, desc[UR6][R6.64+0x4] ;  /* 0x00000406060b8981 */ /* 0x000168000c1e1900 */
[----:B------:R0:W5:Y:S04]  /*2220*/  @!P0 LDG.E R8, desc[UR6][R6.64+0x8] ;  /* 0x0000080606088981 */ /* 0x000168000c1e1900 */
[----:B------:R0:W5:Y:S04]  /*2230*/  @P0 LDG.E R12, desc[UR6][R4.64] ;  /* 0x00000006040c0981 */ /* 0x000168000c1e1900 */
[----:B------:R0:W5:Y:S04]  /*2240*/  @P0 LDG.E R11, desc[UR6][R4.64+0x4] ;  /* 0x00000406040b0981 */ /* 0x000168000c1e1900 */
[----:B------:R0:W5:Y:S02]  /*2250*/  @P0 LDG.E R8, desc[UR6][R4.64+0x8] ;  /* 0x0000080604080981 */ /* 0x000164000c1e1900 */
.L_x_10:
[----:B------:R-:W-:Y:S05]  /*2260*/  BSYNC.RECONVERGENT B1 ;  /* 0x0000000000017941 */ /* 0x000fea0003800200 */
.L_x_9:
[----:B------:R-:W-:Y:S01]  /*2270*/  VIADD R14, R0, 0x100 ;  /* 0x00000100000e7836 */ /* 0x000fe20000000000 */
[----:B------:R-:W-:Y:S04]  /*2280*/  BSSY.RECONVERGENT B1, `(.L_x_11) ;  /* 0x000000a000017945 */ /* 0x000fe80003800200 */
[----:B------:R-:W-:-:S13]  /*2290*/  ISETP.GE.AND P0, PT, R14, R9, PT ;  /* 0x000000090e00720c */ /* 0x000fda0003f06270 */
[----:B------:R-:W-:Y:S05]  /*22a0*/  @P0 BRA `(.L_x_12) ;  /* 0x00000000001c0947 */ /* 0x000fea0003800000 */
[----:B------:R-:W-:-:S13]  /*22b0*/  ISETP.GE.AND P0, PT, R14, R3, PT ;  /* 0x000000030e00720c */ /* 0x000fda0003f06270 */
[----:B------:R1:W5:Y:S04]  /*22c0*/  @P0 LDG.E R15, desc[UR6][R4.64+0xc00] ;  /* 0x000c0006040f0981 */ /* 0x000368000c1e1900 */
[----:B------:R1:W5:Y:S04]  /*22d0*/  @P0 LDG.E R14, desc[UR6][R4.64+0xc04] ;  /* 0x000c0406040e0981 */ /* 0x000368000c1e1900 */
[----:B------:R1:W5:Y:S04]  /*22e0*/  @P0 LDG.E R13, desc[UR6][R4.64+0xc08] ;  /* 0x000c0806040d0981 */ /* 0x000368000c1e1900 */
[----:B------:R1:W5:Y:S04]  /*22f0*/  @!P0 LDG.E R15, desc[UR6][R6.64+0xc00] ;  /* 0x000c0006060f8981 */ /* 0x000368000c1e1900 */
[----:B------:R1:W5:Y:S04]  /*2300*/  @!P0 LDG.E R14, desc[UR6][R6.64+0xc04] ;  /* 0x000c0406060e8981 */ /* 0x000368000c1e1900 */
[----:B------:R1:W5:Y:S02]  /*2310*/  @!P0 LDG.E R13, desc[UR6][R6.64+0xc08] ;  /* 0x000c0806060d8981 */ /* 0x000364000c1e1900 */
.L_x_12:
[----:B------:R-:W-:Y:S05]  /*2320*/  BSYNC.RECONVERGENT B1 ;  /* 0x0000000000017941 */ /* 0x000fea0003800200 */
.L_x_11:
        /* <DEDUP_REMOVED lines=11> */
.L_x_14:
[----:B------:R-:W-:Y:S05]  /*23e0*/  BSYNC.RECONVERGENT B1 ;  /* 0x0000000000017941 */ /* 0x000fea0003800200 */
.L_x_13:
        /* <DEDUP_REMOVED lines=11> */
.L_x_16:
[----:B------:R-:W-:Y:S05]  /*24a0*/  BSYNC.RECONVERGENT B1 ;  /* 0x0000000000017941 */ /* 0x000fea0003800200 */
.L_x_15:
[----:B------:R-:W-:-:S04]  /*24b0*/  LOP3.LUT R22, R0, 0x400, RZ, 0xfc, !PT ;  /* 0x0000040000167812 */ /* 0x000fc800078efcff */
        /* <DEDUP_REMOVED lines=8> */
[----:B------:R4:W5:Y:S01]  /*2540*/  @!P0 LDG.E R24, desc[UR6][R6.64+0x3008] ;  /* 0x0030080606188981 */ /* 0x000962000c1e1900 */
[----:B------:R-:W-:Y:S05]  /*2550*/  BRA `(.L_x_17) ;  /* 0x00000004002c7947 */ /* 0x000fea0003800000 */
.L_x_8:
[----:B------:R-:W-:Y:S01]  /*2560*/  IMAD.MOV.U32 R5, RZ, RZ, R9 ;  /* 0x000000ffff057224 */ /* 0x000fe200078e0009 */
[----:B------:R-:W0:Y:S01]  /*2570*/  LDC.64 R14, c[0x0][0x3a0] ;  /* 0x0000e800ff0e7b82 */ /* 0x000e220000000a00 */
[----:B------:R-:W-:Y:S01]  /*2580*/  IMAD.IADD R9, R0, 0x1, -R3 ;  /* 0x0000000100097824 */ /* 0x000fe200078e0a03 */
[----:B------:R-:W-:Y:S01]  /*2590*/  UMOV UR4, URZ ;  /* 0x000000ff00047c82 */ /* 0x000fe20008000000 */
[----:B------:R-:W-:Y:S01]  /*25a0*/  IMAD.WIDE.U32 R4, R13, 0x500, R4 ;  /* 0x000005000d047825 */ /* 0x000fe200078e0004 */
[----:B------:R-:W-:Y:S02]  /*25b0*/  BSSY.RECONVERGENT B1, `(.L_x_18) ;  /* 0x0000017000017945 */ /* 0x000fe40003800200 */
[----:B------:R-:W-:Y:S01]  /*25c0*/  IADD3 R13, P1, P2, R9, R4, R12 ;  /* 0x00000004090d7210 */ /* 0x000fe20007a3e00c */
[----:B------:R-:W-:Y:S01]  /*25d0*/  VIADD R4, R5, UR4 ;  /* 0x0000000405047c36 */ /* 0x000fe20008000000 */
[----:B------:R-:W-:Y:S02]  /*25e0*/  SHF.R.S32.HI R9, RZ, 0x1f, R9 ;  /* 0x0000001fff097819 */ /* 0x000fe40000011409 */
[----:B------:R-:W-:-:S02]  /*25f0*/  IADD3 R5, P0, PT, R6, R0, RZ ;  /* 0x0000000006057210 */ /* 0x000fc40007f1e0ff */
[----:B------:R-:W-:Y:S01]  /*2600*/  IADD3.X R12, PT, PT, R9, R4, R11, P1, P2 ;  /* 0x00000004090c7210 */ /* 0x000fe20000fe440b */
[----:B------:R-:W-:Y:S02]  /*2610*/  IMAD.IADD R9, R3, 0x1, R10 ;  /* 0x0000000103097824 */ /* 0x000fe400078e020a */
[----:B------:R-:W-:-:S03]  /*2620*/  IMAD.X R8, RZ, RZ, R7, P0 ;  /* 0x000000ffff087224 */ /* 0x000fc600000e0607 */
[----:B------:R-:W-:Y:S01]  /*2630*/  ISETP.GE.AND P0, PT, R0, R9, PT ;  /* 0x000000090000720c */ /* 0x000fe20003f06270 */
[----:B------:R-:W-:Y:S02]  /*2640*/  IMAD R11, R8, 0xc, RZ ;  /* 0x0000000c080b7824 */ /* 0x000fe400078e02ff */
[----:B0-----:R-:W-:-:S04]  /*2650*/  IMAD.WIDE.U32 R6, R13, 0xc, R14 ;  /* 0x0000000c0d067825 */ /* 0x001fc800078e000e */
[----:B------:R-:W-:-:S04]  /*2660*/  IMAD.WIDE.U32 R4, R5, 0xc, R14 ;  /* 0x0000000c05047825 */ /* 0x000fc800078e000e */
[----:B------:R-:W-:Y:S02]  /*2670*/  IMAD R13, R12, 0xc, RZ ;  /* 0x0000000c0c0d7824 */ /* 0x000fe400078e02ff */
[----:B------:R-:W-:Y:S02]  /*2680*/  IMAD.IADD R5, R11, 0x1, R5 ;  /* 0x000000010b057824 */ /* 0x000fe400078e0205 */
[----:B------:R-:W-:Y:S01]  /*2690*/  IMAD.IADD R7, R13, 0x1, R7 ;  /* 0x000000010d077824 */ /* 0x000fe200078e0207 */
[----:B------:R-:W-:Y:S06]  /*26a0*/  @P0 BRA `(.L_x_19) ;  /* 0x00000000001c0947 */ /* 0x000fec0003800000 */
[----:B------:R-:W-:-:S13]  /*26b0*/  ISETP.GE.AND P0, PT, R0, R3, PT ;  /* 0x000000030000720c */ /* 0x000fda0003f06270 */
[----:B------:R0:W5:Y:S04]  /*26c0*/  @!P0 LDG.E R12, desc[UR6][R4.64] ;  /* 0x00000006040c8981 */ /* 0x000168000c1e1900 */
[----:B------:R0:W5:Y:S04]  /*26d0*/  @!P0 LDG.E R11, desc[UR6][R4.64+0x4] ;  /* 0x00000406040b8981 */ /* 0x000168000c1e1900 */
[----:B------:R0:W5:Y:S04]  /*26e0*/  @!P0 LDG.E R8, desc[UR6][R4.64+0x8] ;  /* 0x0000080604088981 */ /* 0x000168000c1e1900 */
[----:B------:R0:W5:Y:S04]  /*26f0*/  @P0 LDG.E R12, desc[UR6][R6.64] ;  /* 0x00000006060c0981 */ /* 0x000168000c1e1900 */
[----:B------:R0:W5:Y:S04]  /*2700*/  @P0 LDG.E R11, desc[UR6][R6.64+0x4] ;  /* 0x00000406060b0981 */ /* 0x000168000c1e1900 */
[----:B------:R0:W5:Y:S02]  /*2710*/  @P0 LDG.E R8, desc[UR6][R6.64+0x8] ;  /* 0x0000080606080981 */ /* 0x000164000c1e1900 */
.L_x_19:
[----:B------:R-:W-:Y:S05]  /*2720*/  BSYNC.RECONVERGENT B1 ;  /* 0x0000000000017941 */ /* 0x000fea0003800200 */
.L_x_18:
        /* <DEDUP_REMOVED lines=11> */
.L_x_21:
[----:B------:R-:W-:Y:S05]  /*27e0*/  BSYNC.RECONVERGENT B1 ;  /* 0x0000000000017941 */ /* 0x000fea0003800200 */
.L_x_20:
        /* <DEDUP_REMOVED lines=11> */
.L_x_23:
[----:B------:R-:W-:Y:S05]  /*28a0*/  BSYNC.RECONVERGENT B1 ;  /* 0x0000000000017941 */ /* 0x000fea0003800200 */
.L_x_22:
        /* <DEDUP_REMOVED lines=11> */
.L_x_25:
[----:B------:R-:W-:Y:S05]  /*2960*/  BSYNC.RECONVERGENT B1 ;  /* 0x0000000000017941 */ /* 0x000fea0003800200 */
.L_x_24:
        /* <DEDUP_REMOVED lines=10> */
.L_x_17:
[----:B------:R-:W-:Y:S05]  /*2a10*/  BSYNC.RECONVERGENT B0 ;  /* 0x0000000000007941 */ /* 0x000fea0003800200 */
.L_x_7:
[----:B01234-:R-:W0:Y:S01]  /*2a20*/  S2R R4, SR_CgaCtaId ;  /* 0x0000000000047919 */ /* 0x01fe220000008800 */
[----:B------:R-:W-:-:S04]  /*2a30*/  MOV R5, 0x400 ;  /* 0x0000040000057802 */ /* 0x000fc80000000f00 */
[----:B0-----:R-:W-:-:S05]  /*2a40*/  LEA R5, R4, R5, 0x18 ;  /* 0x0000000504057211 */ /* 0x001fca00078ec0ff */
[----:B------:R-:W-:-:S05]  /*2a50*/  IMAD R7, R0, 0xc, R5 ;  /* 0x0000000c00077824 */ /* 0x000fca00078e0205 */
[----:B-----5:R0:W-:Y:S04]  /*2a60*/  STS [R7], R12 ;  /* 0x0000000c07007388 */ /* 0x0201e80000000800 */
[----:B------:R0:W-:Y:S04]  /*2a70*/  STS [R7+0x4], R11 ;  /* 0x0000040b07007388 */ /* 0x0001e80000000800 */
        /* <DEDUP_REMOVED lines=12> */
[----:B------:R0:W-:Y:S01]  /*2b40*/  STS [R7+0x3008], R24 ;  /* 0x0030081807007388 */ /* 0x0001e20000000800 */
[----:B------:R-:W-:Y:S01]  /*2b50*/  BAR.SYNC.DEFER_BLOCKING 0x0 ;  /* 0x0000000000007b1d */ /* 0x000fe20000010000 */
[----:B------:R-:W-:-:S07]  /*2b60*/  IMAD R4, R0, 0x5, RZ ;  /* 0x0000000500047824 */ /* 0x000fce00078e02ff */
[----:B------:R-:W-:Y:S01]  /*2b70*/  PREEXIT ;  /* 0x000000000000782d */ /* 0x000fe20000000000 */
[----:B------:R-:W-:Y:S01]  /*2b80*/  BSSY.RECONVERGENT B0, `(.L_x_26) ;  /* 0x0000017000007945 */ /* 0x000fe20003800200 */
[----:B------:R-:W-:-:S04]  /*2b90*/  VIMNMX R4, PT, PT, R4, R9, PT ;  /* 0x0000000904047248 */ /* 0x000fc80003fe0100 */
[C---:B------:R-:W-:Y:S01]  /*2ba0*/  ISETP.GE.AND P0, PT, R4.reuse, R10, PT ;  /* 0x0000000a0400720c */ /* 0x040fe20003f06270 */
[----:B------:R-:W-:Y:S01]  /*2bb0*/  IMAD.IADD R10, R4, 0x1, -R10 ;  /* 0x00000001040a7824 */ /* 0x000fe200078e0a0a */
[----:B------:R-:W-:-:S04]  /*2bc0*/  VIMNMX R6, PT, PT, R3, R4, PT ;  /* 0x0000000403067248 */ /* 0x000fc80003fe0100 */
[----:B------:R-:W-:-:S04]  /*2bd0*/  SEL R10, R10, RZ, P0 ;  /* 0x000000ff0a0a7207 */ /* 0x000fc80000000000 */
[----:B------:R-:W-:-:S13]  /*2be0*/  ISETP.GE.AND P0, PT, R10, R6, PT ;  /* 0x000000060a00720c */ /* 0x000fda0003f06270 */
[----:B0-----:R-:W-:Y:S05]  /*2bf0*/  @P0 BRA `(.L_x_27) ;  /* 0x00000000003c0947 */ /* 0x001fea0003800000 */
[----:B------:R-:W-:-:S07]  /*2c00*/  IMAD.IADD R7, R3, 0x1, R4 ;  /* 0x0000000103077824 */ /* 0x000fce00078e0204 */
.L_x_28:
        /* <DEDUP_REMOVED lines=14> */
.L_x_27:
[----:B------:R-:W-:Y:S05]  /*2cf0*/  BSYNC.RECONVERGENT B0 ;  /* 0x0000000000007941 */ /* 0x000fea0003800200 */
.L_x_26:
        /* <DEDUP_REMOVED lines=11> */
[----:B------:R-:W2:Y:S04]  /*2db0*/  LDS R18, [R7] ;  /* 0x0000000007127984 */ /* 0x000ea80000000800 */
[----:B------:R-:W3:Y:S01]  /*2dc0*/  LDS R16, [R7+0x8] ;  /* 0x0000080007107984 */ /* 0x000ee20000000800 */
[----:B-1----:R-:W-:-:S04]  /*2dd0*/  @!P1 ISETP.GE.AND P2, PT, R21, R20, PT ;  /* 0x000000141500920c */ /* 0x002fc80003f46270 */
[----:B------:R-:W-:Y:S02]  /*2de0*/  @!P1 ISETP.GE.OR P0, PT, R10, R3, !P2 ;  /* 0x000000030a00920c */ /* 0x000fe40005706670 */
[----:B------:R-:W-:Y:S02]  /*2df0*/  PLOP3.LUT P1, PT, PT, PT, PT, 0x8, 0x80 ;  /* 0x000000000080781c */ /* 0x000fe40003f2e170 */
[----:B------:R-:W-:Y:S02]  /*2e00*/  SEL R12, R21, R20, P0 ;  /* 0x00000014150c7207 */ /* 0x000fe40000000000 */
[----:B--2---:R-:W-:Y:S02]  /*2e10*/  SEL R14, R18, R19, P0 ;  /* 0x00000013120e7207 */ /* 0x004fe40000000000 */
[----:B---3--:R-:W-:-:S05]  /*2e20*/  SEL R15, R16, R17, P0 ;  /* 0x00000011100f7207 */ /* 0x008fca0000000000 */
[----:B------:R-:W-:Y:S01]  /*2e30*/  @P0 LDS R21, [R7+0x10] ;  /* 0x0000100007150984 */ /* 0x000fe20000000800 */
[----:B------:R-:W-:Y:S02]  /*2e40*/  @!P0 IMAD.MOV R4, RZ, RZ, R6 ;  /* 0x000000ffff048224 */ /* 0x000fe400078e0206 */
[----:B------:R-:W-:Y:S01]  /*2e50*/  VIADD R6, R10, 0x1 ;  /* 0x000000010a067836 */ /* 0x000fe20000000000 */
[----:B------:R-:W1:Y:S01]  /*2e60*/  @!P0 LDS R20, [R25+0x10] ;  /* 0x0000100019148984 */ /* 0x000e620000000800 */
[----:B------:R-:W-:Y:S01]  /*2e70*/  @P0 IMAD.MOV R6, RZ, RZ, R10 ;  /* 0x000000ffff060224 */ /* 0x000fe200078e020a */
[C---:B------:R-:W-:Y:S01]  /*2e80*/  ISETP.GE.AND P2, PT, R4.reuse, R9, PT ;  /* 0x000000090400720c */ /* 0x040fe20003f46270 */
[----:B------:R-:W-:Y:S01]  /*2e90*/  VIADD R10, R4, 0x1 ;  /* 0x00000001040a7836 */ /* 0x000fe20000000000 */
[----:B------:R-:W-:Y:S01]  /*2ea0*/  @P0 LDS R18, [R7+0xc] ;  /* 0x00000c0007120984 */ /* 0x000fe20000000800 */
[----:B------:R-:W-:-:S03]  /*2eb0*/  VIADD R24, R6, 0x1 ;  /* 0x0000000106187836 */ /* 0x000fc60000000000 */
[----:B------:R-:W-:Y:S04]  /*2ec0*/  @P0 LDS R16, [R7+0x14] ;  /* 0x0000140007100984 */ /* 0x000fe80000000800 */
[----:B------:R-:W2:Y:S04]  /*2ed0*/  @!P0 LDS R19, [R25+0xc] ;  /* 0x00000c0019138984 */ /* 0x000ea80000000800 */
[----:B------:R-:W-:Y:S01]  /*2ee0*/  @!P0 LDS R17, [R25+0x14] ;  /* 0x0000140019118984 */ /* 0x000fe20000000800 */
[----:B------:R-:W-:Y:S02]  /*2ef0*/  PLOP3.LUT P0, PT, PT, PT, PT, 0x8, 0x80 ;  /* 0x000000000080781c */ /* 0x000fe40003f0e170 */
[----:B-1----:R-:W-:-:S04]  /*2f00*/  @!P2 ISETP.GE.AND P3, PT, R21, R20, PT ;  /* 0x000000141500a20c */ /* 0x002fc80003f66270 */
[----:B------:R-:W-:-:S04]  /*2f10*/  @!P2 ISETP.GE.OR P1, PT, R6, R3, !P3 ;  /* 0x000000030600a20c */ /* 0x000fc80005f26670 */
[----:B------:R-:W-:Y:S02]  /*2f20*/  SEL R13, R21, R20, P1 ;  /* 0x00000014150d7207 */ /* 0x000fe40000800000 */
[----:B--2---:R-:W-:-:S07]  /*2f30*/  SEL R11, R18, R19, P1 ;  /* 0x00000013120b7207 */ /* 0x004fce0000800000 */
[----:B------:R-:W-:Y:S02]  /*2f40*/  @P1 IMAD.MOV R24, RZ, RZ, R6 ;  /* 0x000000ffff181224 */ /* 0x000fe400078e0206 */
[----:B------:R-:W-:Y:S02]  /*2f50*/  @!P1 IMAD.MOV R10, RZ, RZ, R4 ;  /* 0x000000ffff0a9224 */ /* 0x000fe400078e0204 */
[--C-:B------:R-:W-:Y:S02]  /*2f60*/  @!P1 IMAD R4, R24, 0xc, R5.reuse ;  /* 0x0000000c18049824 */ /* 0x100fe400078e0205 */
[C---:B------:R-:W-:Y:S01]  /*2f70*/  @P1 IMAD R23, R10.reuse, 0xc, R5 ;  /* 0x0000000c0a171824 */ /* 0x040fe200078e0205 */
[C---:B------:R-:W-:Y:S01]  /*2f80*/  ISETP.GE.AND P2, PT, R10.reuse, R9, PT ;  /* 0x000000090a00720c */ /* 0x040fe20003f46270 */
        /* <DEDUP_REMOVED lines=8> */
[----:B------:R-:W-:Y:S02]  /*3010*/  SEL R7, R21, R20, P0 ;  /* 0x0000001415077207 */ /* 0x000fe40000000000 */
[----:B--2---:R-:W-:-:S07]  /*3020*/  SEL R6, R18, R19, P0 ;  /* 0x0000001312067207 */ /* 0x004fce0000000000 */
[----:B------:R-:W-:Y:S01]  /*3030*/  @!P0 IMAD.MOV R22, RZ, RZ, R10 ;  /* 0x000000ffff168224 */ /* 0x000fe200078e020a */
[----:B------:R-:W-:Y:S01]  /*3040*/  SEL R10, R16, R17, P1 ;  /* 0x00000011100a7207 */ /* 0x000fe20000800000 */
[----:B------:R-:W-:Y:S01]  /*3050*/  @P0 IMAD.MOV R8, RZ, RZ, R24 ;  /* 0x000000ffff080224 */ /* 0x000fe200078e0218 */
[----:B------:R-:W-:Y:S01]  /*3060*/  @!P1 LDS R17, [R4+0x8] ;  /* 0x0000080004119984 */ /* 0x000fe20000000800 */
[--C-:B------:R-:W-:Y:S02]  /*3070*/  @P0 IMAD R26, R22, 0xc, R5.reuse ;  /* 0x0000000c161a0824 */ /* 0x100fe400078e0205 */
[----:B------:R-:W-:Y:S01]  /*3080*/  @!P0 IMAD R25, R8, 0xc, R5 ;  /* 0x0000000c08198824 */ /* 0x000fe200078e0205 */
[----:B------:R1:W2:Y:S01]  /*3090*/  @P1 LDS R16, [R23+0x8] ;  /* 0x0000080017101984 */ /* 0x0002a20000000800 */
[----:B------:R-:W-:Y:S01]  /*30a0*/  ISETP.GE.AND P1, PT, R22, R9, PT ;  /* 0x000000091600720c */ /* 0x000fe20003f26270 */
[----:B------:R-:W-:Y:S02]  /*30b0*/  VIADD R24, R8, 0x1 ;  /* 0x0000000108187836 */ /* 0x000fe40000000000 */
[----:B------:R-:W-:Y:S04]  /*30c0*/  @!P0 LDS R20, [R25+0x4] ;  /* 0x0000040019148984 */ /* 0x000fe80000000800 */
[----:B------:R-:W3:Y:S01]  /*30d0*/  @P0 LDS R21, [R26+0x4] ;  /* 0x000004001a150984 */ /* 0x000ee20000000800 */
[----:B-1----:R-:W-:-:S03]  /*30e0*/  VIADD R23, R22, 0x1 ;  /* 0x0000000116177836 */ /* 0x002fc60000000000 */
[----:B------:R-:W-:Y:S04]  /*30f0*/  @!P0 LDS R19, [R25] ;  /* 0x0000000019138984 */ /* 0x000fe80000000800 */
[----:B------:R-:W1:Y:S01]  /*3100*/  @P0 LDS R18, [R26] ;  /* 0x000000001a120984 */ /* 0x000e620000000800 */
[----:B--2---:R-:W-:-:S03]  /*3110*/  SEL R4, R16, R17, P0 ;  /* 0x0000001110047207 */ /* 0x004fc60000000000 */
[----:B------:R2:W-:Y:S04]  /*3120*/  @!P0 LDS R17, [R25+0x8] ;  /* 0x0000080019118984 */ /* 0x0005e80000000800 */
[----:B------:R4:W5:Y:S01]  /*3130*/  @P0 LDS R16, [R26+0x8] ;  /* 0x000008001a100984 */ /* 0x0009620000000800 */
[----:B------:R-:W-:Y:S02]  /*3140*/  PLOP3.LUT P0, PT, PT, PT, PT, 0x8, 0x80 ;  /* 0x000000000080781c */ /* 0x000fe40003f0e170 */
[----:B---3--:R-:W-:-:S04]  /*3150*/  @!P1 ISETP.GE.AND P2, PT, R21, R20, PT ;  /* 0x000000141500920c */ /* 0x008fc80003f46270 */
[----:B------:R-:W-:-:S13]  /*3160*/  @!P1 ISETP.GE.OR P0, PT, R8, R3, !P2 ;  /* 0x000000030800920c */ /* 0x000fda0005706670 */
[----:B------:R-:W-:Y:S01]  /*3170*/  @P0 IMAD.MOV R24, RZ, RZ, R8 ;  /* 0x000000ffff180224 */ /* 0x000fe200078e0208 */
[----:B------:R-:W-:Y:S01]  /*3180*/  MOV R8, 0x400 ;  /* 0x0000040000087802 */ /* 0x000fe20000000f00 */
[----:B------:R-:W-:Y:S02]  /*3190*/  @!P0 IMAD.MOV R23, RZ, RZ, R22 ;  /* 0x000000ffff178224 */ /* 0x000fe400078e0216 */
[----:B--2---:R-:W-:Y:S01]  /*31a0*/  @!P0 IMAD R25, R24, 0xc, R5 ;  /* 0x0000000c18198824 */ /* 0x004fe200078e0205 */
[----:B0-----:R-:W-:Y:S02]  /*31b0*/  LEA R8, R27, R8, 0x18 ;  /* 0x000000081b087211 */ /* 0x001fe400078ec0ff */
[----:B------:R-:W-:Y:S02]  /*31c0*/  SEL R5, R21, R20, P0 ;  /* 0x0000001415057207 */ /* 0x000fe40000000000 */
[----:B------:R-:W-:Y:S01]  /*31d0*/  @!P0 LDS R20, [R25+0x4] ;  /* 0x0000040019148984 */ /* 0x000fe20000000800 */
[C---:B----4-:R-:W-:Y:S01]  /*31e0*/  @P0 IMAD R26, R23.reuse, 0xc, R8 ;  /* 0x0000000c171a0824 */ /* 0x050fe200078e0208 */
[----:B------:R-:W-:-:S02]  /*31f0*/  ISETP.GE.AND P1, PT, R23, R9, PT ;  /* 0x000000091700720c */ /* 0x000fc40003f26270 */
[----:B-1----:R-:W-:Y:S02]  /*3200*/  SEL R23, R18, R19, P0 ;  /* 0x0000001312177207 */ /* 0x002fe40000000000 */
[----:B------:R-:W0:Y:S04]  /*3210*/  @P0 LDS R21, [R26+0x4] ;  /* 0x000004001a150984 */ /* 0x000e280000000800 */
[----:B------:R-:W-:Y:S01]  /*3220*/  @!P0 LDS R19, [R25] ;  /* 0x0000000019138984 */ /* 0x000fe20000000800 */
[----:B-----5:R-:W-:-:S03]  /*3230*/  SEL R22, R16, R17, P0 ;  /* 0x0000001110167207 */ /* 0x020fc60000000000 */
[----:B------:R-:W-:Y:S04]  /*3240*/  @!P0 LDS R17, [R25+0x8] ;  /* 0x0000080019118984 */ /* 0x000fe80000000800 */
[----:B------:R-:W1:Y:S04]  /*3250*/  @P0 LDS R18, [R26] ;  /* 0x000000001a120984 */ /* 0x000e680000000800 */
        /* <DEDUP_REMOVED lines=10> */
[----:B------:R-:W-:Y:S02]  /*3300*/  SHF.R.U32.HI R17, RZ, 0x5, R0 ;  /* 0x00000005ff117819 */ /* 0x000fe40000011600 */
[----:B------:R-:W-:-:S03]  /*3310*/  ISETP.NE.AND P0, PT, R0, RZ, PT ;  /* 0x000000ff0000720c */ /* 0x000fc60003f05270 */
[----:B0-----:R-:W-:-:S04]  /*3320*/  IMAD R17, R17, 0x20, R16 ;  /* 0x0000002011117824 */ /* 0x001fc800078e0210 */
[----:B------:R-:W-:-:S04]  /*3330*/  IMAD R17, R17, 0x5, RZ ;  /* 0x0000000511117824 */ /* 0x000fc800078e02ff */
[----:B------:R-:W-:Y:S02]  /*3340*/  IMAD R24, R17, 0xc, R8 ;  /* 0x0000000c11187824 */ /* 0x000fe400078e0208 */
[----:B------:R-:W-:-:S03]  /*3350*/  IMAD R17, R16, -0x4, R17 ;  /* 0xfffffffc10117824 */ /* 0x000fc600078e0211 */
[----:B------:R-:W-:Y:S01]  /*3360*/  STS [R24], R14 ;  /* 0x0000000e18007388 */ /* 0x000fe20000000800 */
[----:B------:R-:W-:-:S03]  /*3370*/  IMAD R26, R17, 0xc, R8 ;  /* 0x0000000c111a7824 */ /* 0x000fc600078e0208 */
[----:B------:R-:W-:Y:S04]  /*3380*/  STS [R24+0x4], R12 ;  /* 0x0000040c18007388 */ /* 0x000fe80000000800 */
[----:B------:R-:W-:Y:S04]  /*3390*/  STS [R24+0x8], R15 ;  /* 0x0000080f18007388 */ /* 0x000fe80000000800 */
[----:B------:R-:W-:Y:S04]  /*33a0*/  STS [R24+0xc], R11 ;  /* 0x00000c0b18007388 */ /* 0x000fe80000000800 */
[----:B------:R-:W-:Y:S04]  /*33b0*/  STS [R24+0x10], R13 ;  /* 0x0000100d18007388 */ /* 0x000fe80000000800 */
[----:B------:R-:W-:Y:S04]  /*33c0*/  STS [R24+0x14], R10 ;  /* 0x0000140a18007388 */ /* 0x000fe80000000800 */
[----:B------:R-:W-:Y:S04]  /*33d0*/  STS [R24+0x18], R6 ;  /* 0x0000180618007388 */ /* 0x000fe80000000800 */
[----:B------:R0:W-:Y:S04]  /*33e0*/  STS [R24+0x1c], R7 ;  /* 0x00001c0718007388 */ /* 0x0001e80000000800 */
[----:B------:R1:W-:Y:S04]  /*33f0*/  STS [R24+0x20], R4 ;  /* 0x0000200418007388 */ /* 0x0003e80000000800 */
[----:B------:R-:W-:Y:S01]  /*3400*/  STS [R24+0x24], R23 ;  /* 0x0000241718007388 */ /* 0x000fe20000000800 */
[----:B0-----:R-:W0:Y:S03]  /*3410*/  LDC.64 R6, c[0x0][0x3a0] ;  /* 0x0000e800ff067b82 */ /* 0x001e260000000a00 */
[----:B------:R2:W-:Y:S01]  /*3420*/  STS [R24+0x28], R5 ;  /* 0x0000280518007388 */ /* 0x0005e20000000800 */
[----:B-1----:R-:W-:-:S03]  /*3430*/  LOP3.LUT R4, R0, 0x1f, RZ, 0xc0, !PT ;  /* 0x0000001f00047812 */ /* 0x002fc600078ec0ff */
[----:B------:R-:W-:Y:S04]  /*3440*/  STS [R24+0x2c], R22 ;  /* 0x00002c1618007388 */ /* 0x000fe80000000800 */
[----:B------:R-:W-:Y:S01]  /*3450*/  STS [R24+0x30], R19 ;  /* 0x0000301318007388 */ /* 0x000fe20000000800 */
[----:B--2---:R-:W-:-:S03]  /*3460*/  LOP3.LUT R5, R0, 0x3e0, RZ, 0xc0, !PT ;  /* 0x000003e000057812 */ /* 0x004fc600078ec0ff */
[----:B------:R-:W-:Y:S02]  /*3470*/  STS [R24+0x34], R20 ;  /* 0x0000341418007388 */ /* 0x000fe40000000800 */
[----:B------:R-:W-:Y:S02]  /*3480*/  IMAD R4, R5, 0x5, R4 ;  /* 0x0000000505047824 */ /* 0x000fe400078e0204 */
[----:B------:R1:W-:Y:S01]  /*3490*/  STS [R24+0x38], R3 ;  /* 0x0000380318007388 */ /* 0x0003e20000000800 */
[----:B------:R-:W-:-:S03]  /*34a0*/  NOP ;  /* 0x0000000000007918 */ /* 0x000fc60000000000 */
[----:B------:R-:W-:Y:S01]  /*34b0*/  LDS R17, [R26] ;  /* 0x000000001a117984 */ /* 0x000fe20000000800 */
[----:B------:R-:W-:-:S03]  /*34c0*/  IMAD.MOV.U32 R5, RZ, RZ, RZ ;  /* 0x000000ffff057224 */ /* 0x000fc600078e00ff */
[----:B------:R-:W-:Y:S01]  /*34d0*/  LDS R18, [R26+0x4] ;  /* 0x000004001a127984 */ /* 0x000fe20000000800 */
[----:B-1----:R-:W-:-:S03]  /*34e0*/  IMAD.WIDE.U32 R2, R2, 0x500, R4 ;  /* 0x0000050002027825 */ /* 0x002fc600078e0004 */
[----:B------:R-:W-:Y:S01]  /*34f0*/  LDS R16, [R26+0x8] ;  /* 0x000008001a107984 */ /* 0x000fe20000000800 */
[----:B------:R-:W-:Y:S02]  /*3500*/  VIADD R5, R4, 0x20 ;  /* 0x0000002004057836 */ /* 0x000fe40000000000 */
[----:B------:R-:W-:Y:S01]  /*3510*/  IMAD R0, R3, 0xc, RZ ;  /* 0x0000000c03007824 */ /* 0x000fe200078e02ff */
[----:B------:R-:W-:Y:S01]  /*3520*/  LDS R14, [R26+0x180] ;  /* 0x000180001a0e7984 */ /* 0x000fe20000000800 */
[----:B0-----:R-:W-:-:S03]  /*3530*/  IMAD.WIDE.U32 R2, R2, 0xc, R6 ;  /* 0x0000000c02027825 */ /* 0x001fc600078e0006 */
[----:B------:R-:W-:Y:S01]  /*3540*/  LDS R12, [R26+0x184] ;  /* 0x000184001a0c7984 */ /* 0x000fe20000000800 */
[C---:B------:R-:W-:Y:S02]  /*3550*/  VIADD R7, R4.reuse, 0x40 ;  /* 0x0000004004077836 */ /* 0x040fe40000000000 */
[----:B------:R-:W-:Y:S01]  /*3560*/  IMAD.IADD R3, R3, 0x1, R0 ;  /* 0x0000000103037824 */ /* 0x000fe200078e0200 */
[----:B------:R-:W-:Y:S04]  /*3570*/  LDS R10, [R26+0x188] ;  /* 0x000188001a0a7984 */ /* 0x000fe80000000800 */
        /* <DEDUP_REMOVED lines=9> */
[----:B------:R-:W-:Y:S01]  /*3610*/  @!P0 STS [R8+0x3c00], R9 ;  /* 0x003c000908008388 */ /* 0x000fe20000000800 */
[----:B------:R-:W-:Y:S06]  /*3620*/  BAR.SYNC.DEFER_BLOCKING 0x0 ;  /* 0x0000000000007b1d */ /* 0x000fec0000010000 */
[----:B------:R-:W0:Y:S02]  /*3630*/  LDS R20, [R8+0x3c00] ;  /* 0x003c000008147984 */ /* 0x000e240000000800 */
[----:B0-----:R-:W-:-:S02]  /*3640*/  ISETP.GE.AND P0, PT, R4, R20, PT ;  /* 0x000000140400720c */ /* 0x001fc40003f06270 */
[-C--:B------:R-:W-:Y:S01]  /*3650*/  ISETP.GE.AND P1, PT, R5, R20.reuse, PT ;  /* 0x000000140500720c */ /* 0x080fe20003f26270 */
[----:B------:R-:W-:Y:S01]  /*3660*/  VIADD R5, R4, 0x60 ;  /* 0x0000006004057836 */ /* 0x000fe20000000000 */
[----:B------:R-:W-:-:S04]  /*3670*/  ISETP.GE.AND P2, PT, R7, R20, PT ;  /* 0x000000140700720c */ /* 0x000fc80003f46270 */
[----:B------:R-:W-:Y:S01]  /*3680*/  ISETP.GE.AND P3, PT, R5, R20, PT ;  /* 0x000000140500720c */ /* 0x000fe20003f66270 */
[----:B------:R-:W-:-:S04]  /*3690*/  VIADD R5, R4, 0x80 ;  /* 0x0000008004057836 */ /* 0x000fc80000000000 */
[----:B------:R0:W-:Y:S04]  /*36a0*/  @!P0 STG.E desc[UR6][R2.64], R17 ;  /* 0x0000001102008986 */ /* 0x0001e8000c101906 */
[----:B------:R0:W-:Y:S04]  /*36b0*/  @!P0 STG.E desc[UR6][R2.64+0x4], R18 ;  /* 0x0000041202008986 */ /* 0x0001e8000c101906 */
[----:B------:R0:W-:Y:S01]  /*36c0*/  @!P0 STG.E desc[UR6][R2.64+0x8], R16 ;  /* 0x0000081002008986 */ /* 0x0001e2000c101906 */
[----:B------:R-:W-:-:S03]  /*36d0*/  ISETP.GE.AND P0, PT, R5, R20, PT ;  /* 0x000000140500720c */ /* 0x000fc60003f06270 */
[----:B------:R0:W-:Y:S04]  /*36e0*/  @!P1 STG.E desc[UR6][R2.64+0x180], R14 ;  /* 0x0001800e02009986 */ /* 0x0001e8000c101906 */
[----:B------:R0:W-:Y:S04]  /*36f0*/  @!P1 STG.E desc[UR6][R2.64+0x184], R12 ;  /* 0x0001840c02009986 */ /* 0x0001e8000c101906 */
[----:B------:R0:W-:Y:S04]  /*3700*/  @!P1 STG.E desc[UR6][R2.64+0x188], R10 ;  /* 0x0001880a02009986 */ /* 0x0001e8000c101906 */
[----:B------:R0:W-:Y:S04]  /*3710*/  @!P2 STG.E desc[UR6][R2.64+0x300], R29 ;  /* 0x0003001d0200a986 */ /* 0x0001e8000c101906 */
[----:B------:R0:W-:Y:S04]  /*3720*/  @!P2 STG.E desc[UR6][R2.64+0x304], R27 ;  /* 0x0003041b0200a986 */ /* 0x0001e8000c101906 */
[----:B------:R0:W-:Y:S04]  /*3730*/  @!P2 STG.E desc[UR6][R2.64+0x308], R25 ;  /* 0x000308190200a986 */ /* 0x0001e8000c101906 */
[----:B------:R0:W-:Y:S04]  /*3740*/  @!P3 STG.E desc[UR6][R2.64+0x480], R23 ;  /* 0x000480170200b986 */ /* 0x0001e8000c101906 */
[----:B------:R0:W-:Y:S04]  /*3750*/  @!P3 STG.E desc[UR6][R2.64+0x484], R21 ;  /* 0x000484150200b986 */ /* 0x0001e8000c101906 */
[----:B------:R0:W-:Y:S01]  /*3760*/  @!P3 STG.E desc[UR6][R2.64+0x488], R19 ;  /* 0x000488130200b986 */ /* 0x0001e2000c101906 */
[----:B------:R-:W-:Y:S05]  /*3770*/  @P0 EXIT ;  /* 0x000000000000094d */ /* 0x000fea0003800000 */
[----:B------:R-:W-:Y:S04]  /*3780*/  STG.E desc[UR6][R2.64+0x600], R11 ;  /* 0x0006000b02007986 */ /* 0x000fe8000c101906 */
[----:B------:R-:W-:Y:S04]  /*3790*/  STG.E desc[UR6][R2.64+0x604], R13 ;  /* 0x0006040d02007986 */ /* 0x000fe8000c101906 */
[----:B------:R-:W-:Y:S01]  /*37a0*/  STG.E desc[UR6][R2.64+0x608], R15 ;  /* 0x0006080f02007986 */ /* 0x000fe2000c101906 */
[----:B------:R-:W-:Y:S05]  /*37b0*/  EXIT ;  /* 0x000000000000794d */ /* 0x000fea0003800000 */
.L_x_29:
        /* <DEDUP_REMOVED lines=17> */
[----:B0-----:R-:W-:-:S03]  /*38d0*/  LOP3.LUT R6, R0, 0x1f, RZ, 0xc0, !PT ;  /* 0x0000001f00067812 */ /* 0x001fc600078ec0ff */
[----:B------:R-:W-:Y:S01]  /*38e0*/  STS [R24+0x24], R23 ;  /* 0x0000241718007388 */ /* 0x000fe20000000800 */
[----:B-1----:R-:W-:-:S03]  /*38f0*/  IMAD.MOV.U32 R7, RZ, RZ, RZ ;  /* 0x000000ffff077224 */ /* 0x002fc600078e00ff */
[----:B------:R0:W-:Y:S04]  /*3900*/  STS [R24+0x28], R5 ;  /* 0x0000280518007388 */ /* 0x0001e80000000800 */
[----:B------:R1:W-:Y:S04]  /*3910*/  STS [R24+0x2c], R22 ;  /* 0x00002c1618007388 */ /* 0x0003e80000000800 */
[----:B------:R-:W-:Y:S01]  /*3920*/  STS [R24+0x30], R19 ;  /* 0x0000301318007388 */ /* 0x000fe20000000800 */
[----:B0-----:R-:W0:Y:S03]  /*3930*/  LDC.64 R4, c[0x0][0x388] ;  /* 0x0000e200ff047b82 */ /* 0x001e260000000a00 */
[----:B------:R-:W-:Y:S01]  /*3940*/  STS [R24+0x34], R20 ;  /* 0x0000341418007388 */ /* 0x000fe20000000800 */
[----:B-1----:R-:W-:-:S03]  /*3950*/  LOP3.LUT R22, R0, 0x3e0, RZ, 0xc0, !PT ;  /* 0x000003e000167812 */ /* 0x002fc600078ec0ff */
[----:B------:R1:W-:Y:S01]  /*3960*/  STS [R24+0x38], R3 ;  /* 0x0000380318007388 */ /* 0x0003e20000000800 */
[----:B------:R-:W-:-:S03]  /*3970*/  NOP ;  /* 0x0000000000007918 */ /* 0x000fc60000000000 */
[----:B------:R-:W-:Y:S01]  /*3980*/  LDS R18, [R26] ;  /* 0x000000001a127984 */ /* 0x000fe20000000800 */
[----:B-1----:R-:W-:-:S03]  /*3990*/  IMAD.WIDE.U32 R2, R2, 0x500, R6 ;  /* 0x0000050002027825 */ /* 0x002fc600078e0006 */
[----:B------:R-:W-:Y:S01]  /*39a0*/  LDS R16, [R26+0x4] ;  /* 0x000004001a107984 */ /* 0x000fe20000000800 */
[----:B------:R-:W-:-:S03]  /*39b0*/  IMAD R7, R22, 0x5, RZ ;  /* 0x0000000516077824 */ /* 0x000fc600078e02ff */
        /* <DEDUP_REMOVED lines=13> */
[----:B------:R1:W-:Y:S01]  /*3a90*/  @!P0 STS [R8+0x3c00], R9 ;  /* 0x003c000908008388 */ /* 0x0003e20000000800 */
[----:B------:R-:W-:Y:S01]  /*3aa0*/  BAR.SYNC.DEFER_BLOCKING 0x0 ;  /* 0x0000000000007b1d */ /* 0x000fe20000010000 */
[----:B------:R-:W-:-:S02]  /*3ab0*/  IADD3 R2, P0, PT, R7, R2, RZ ;  /* 0x0000000207027210 */ /* 0x000fc40007f1e0ff */
[----:B------:R-:W-:-:S03]  /*3ac0*/  LOP3.LUT R7, R7, 0x1f, R0, 0xf8, !PT ;  /* 0x0000001f07077812 */ /* 0x000fc600078ef800 */
[----:B------:R-:W-:Y:S02]  /*3ad0*/  IMAD.X R0, RZ, RZ, R3, P0 ;  /* 0x000000ffff007224 */ /* 0x000fe400000e0603 */
[----:B0-----:R-:W-:-:S04]  /*3ae0*/  IMAD.WIDE.U32 R2, R2, 0xc, R4 ;  /* 0x0000000c02027825 */ /* 0x001fc800078e0004 */
[C---:B------:R-:W-:Y:S02]  /*3af0*/  VIADD R5, R7.reuse, 0x20 ;  /* 0x0000002007057836 */ /* 0x040fe40000000000 */
[----:B-1----:R-:W-:Y:S02]  /*3b00*/  VIADD R9, R7, 0x40 ;  /* 0x0000004007097836 */ /* 0x002fe40000000000 */
[----:B------:R-:W-:-:S04]  /*3b10*/  IMAD R0, R0, 0xc, RZ ;  /* 0x0000000c00007824 */ /* 0x000fc800078e02ff */
[----:B------:R-:W-:Y:S01]  /*3b20*/  IMAD.IADD R3, R3, 0x1, R0 ;  /* 0x0000000103037824 */ /* 0x000fe200078e0200 */
[----:B------:R-:W0:Y:S02]  /*3b30*/  LDS R20, [R8+0x3c00] ;  /* 0x003c000008147984 */ /* 0x000e240000000800 */
[-C--:B0-----:R-:W-:Y:S01]  /*3b40*/  ISETP.GE.AND P1, PT, R5, R20.reuse, PT ;  /* 0x000000140500720c */ /* 0x081fe20003f26270 */
[C---:B------:R-:W-:Y:S01]  /*3b50*/  VIADD R5, R7.reuse, 0x60 ;  /* 0x0000006007057836 */ /* 0x040fe20000000000 */
[CC--:B------:R-:W-:Y:S01]  /*3b60*/  ISETP.GE.AND P0, PT, R7.reuse, R20.reuse, PT ;  /* 0x000000140700720c */ /* 0x0c0fe20003f06270 */
[----:B------:R-:W-:Y:S01]  /*3b70*/  VIADD R7, R7, 0x80 ;  /* 0x0000008007077836 */ /* 0x000fe20000000000 */
[-C--:B------:R-:W-:Y:S02]  /*3b80*/  ISETP.GE.AND P2, PT, R9, R20.reuse, PT ;  /* 0x000000140900720c */ /* 0x080fe40003f46270 */
[-C--:B------:R-:W-:Y:S02]  /*3b90*/  ISETP.GE.AND P3, PT, R5, R20.reuse, PT ;  /* 0x000000140500720c */ /* 0x080fe40003f66270 */
[----:B------:R-:W-:-:S05]  /*3ba0*/  ISETP.GE.AND P4, PT, R7, R20, PT ;  /* 0x000000140700720c */ /* 0x000fca0003f86270 */
        /* <DEDUP_REMOVED lines=17> */
.L_x_30:
[----:B------:R-:W-:-:S00]  /*3cc0*/  BRA `(.L_x_30) ;  /* 0xfffffffc00fc7947 */ /* 0x000fc0000383ffff */
[----:B------:R-:W-:-:S00]  /*3cd0*/  NOP ;  /* 0x0000000000007918 */ /* 0x000fc00000000000 */
        /* <DEDUP_REMOVED lines=10> */
.L_x_266:


//--------------------- .text._ZN3cub18CUB_300001_SM_10006detail10merge_sort30DeviceMergeSortPartitionKernelIN6thrust24THRUST_300001_SM_1000_NS6detail15normal_iteratorINS5_10device_ptrI5FilmeEEEEm13CompareFilmesS9_EEvbT_PT2_T0_SG_PSG_T1_SG_i --------------------------
	.section	.text._ZN3cub18CUB_300001_SM_10006detail10merge_sort30DeviceMergeSortPartitionKernelIN6thrust24THRUST_300001_SM_1000_NS6detail15normal_iteratorINS5_10device_ptrI5FilmeEEEEm13CompareFilmesS9_EEvbT_PT2_T0_SG_PSG_T1_SG_i,"ax",@progbits
	.align	128
        .global         _ZN3cub18CUB_300001_SM_10006detail10merge_sort30DeviceMergeSortPartitionKernelIN6thrust24THRUST_300001_SM_1000_NS6detail15normal_iteratorINS5_10device_ptrI5FilmeEEEEm13CompareFilmesS9_EEvbT_PT2_T0_SG_PSG_T1_SG_i
        .type           _ZN3cub18CUB_300001_SM_10006detail10merge_sort30DeviceMergeSortPartitionKernelIN6thrust24THRUST_300001_SM_1000_NS6detail15normal_iteratorINS5_10device_ptrI5FilmeEEEEm13CompareFilmesS9_EEvbT_PT2_T0_SG_PSG_T1_SG_i,@function
        .size           _ZN3cub18CUB_300001_SM_10006detail10merge_sort30DeviceMergeSortPartitionKernelIN6thrust24THRUST_300001_SM_1000_NS6detail15normal_iteratorINS5_10device_ptrI5FilmeEEEEm13CompareFilmesS9_EEvbT_PT2_T0_SG_PSG_T1_SG_i,(.L_x_267 - _ZN3cub18CUB_300001_SM_10006detail10merge_sort30DeviceMergeSortPartitionKernelIN6thrust24THRUST_300001_SM_1000_NS6detail15normal_iteratorINS5_10device_ptrI5FilmeEEEEm13CompareFilmesS9_EEvbT_PT2_T0_SG_PSG_T1_SG_i)
        .other          _ZN3cub18CUB_300001_SM_10006detail10merge_sort30DeviceMergeSortPartitionKernelIN6thrust24THRUST_300001_SM_1000_NS6detail15normal_iteratorINS5_10device_ptrI5FilmeEEEEm13CompareFilmesS9_EEvbT_PT2_T0_SG_PSG_T1_SG_i,@"STO_CUDA_ENTRY STV_DEFAULT"
_ZN3cub18CUB_300001_SM_10006detail10merge_sort30DeviceMergeSortPartitionKernelIN6thrust24THRUST_300001_SM_1000_NS6detail15normal_iteratorINS5_10device_ptrI5FilmeEEEEm13CompareFilmesS9_EEvbT_PT2_T0_SG_PSG_T1_SG_i:
.text._ZN3cub18CUB_300001_SM_10006detail10merge_sort30DeviceMergeSortPartitionKernelIN6thrust24THRUST_300001_SM_1000_NS6detail15normal_iteratorINS5_10device_ptrI5FilmeEEEEm13CompareFilmesS9_EEvbT_PT2_T0_SG_PSG_T1_SG_i:
[----:B------:R-:W-:Y:S01]  /*0000*/  LDC R1, c[0x0][0x37c] ;  /* 0x0000df00ff017b82 */ /* 0x000fe20000000800 */
[----:B------:R-:W0:Y:S01]  /*0010*/  S2R R5, SR_CTAID.X ;  /* 0x0000000000057919 */ /* 0x000e220000002500 */
[----:B------:R-:W0:Y:S01]  /*0020*/  LDCU UR4, c[0x0][0x360] ;  /* 0x00006c00ff0477ac */ /* 0x000e220008000800 */
[----:B------:R-:W0:Y:S01]  /*0030*/  S2R R0, SR_TID.X ;  /* 0x0000000000007919 */ /* 0x000e220000002100 */
[----:B------:R-:W1:Y:S01]  /*0040*/  LDCU.64 UR10, c[0x0][0x3a0] ;  /* 0x00007400ff0a77ac */ /* 0x000e620008000a00 */
[----:B0-----:R-:W-:-:S05]  /*0050*/  IMAD R5, R5, UR4, R0 ;  /* 0x0000000405057c24 */ /* 0x001fca000f8e0200 */
[----:B-1----:R-:W-:-:S04]  /*0060*/  ISETP.GE.U32.AND P0, PT, R5, UR10, PT ;  /* 0x0000000a05007c0c */ /* 0x002fc8000bf06070 */
[----:B------:R-:W-:-:S13]  /*0070*/  ISETP.GE.U32.AND.EX P0, PT, RZ, UR11, PT, P0 ;  /* 0x0000000bff007c0c */ /* 0x000fda000bf06100 */
[----:B------:R-:W-:Y:S05]  /*0080*/  @P0 EXIT ;  /* 0x000000000000094d */ /* 0x000fea0003800000 */
[----:B------:R-:W0:Y:S01]  /*0090*/  LDCU.64 UR6, c[0x0][0x3b8] ;  /* 0x00007700ff0677ac */ /* 0x000e220008000a00 */
[----:B------:R-:W1:Y:S01]  /*00a0*/  LDC R0, c[0x0][0x3c0] ;  /* 0x0000f000ff007b82 */ /* 0x000e620000000800 */
[----:B------:R-:W-:Y:S01]  /*00b0*/  IADD3 R6, P2, PT, R5, 0x1, RZ ;  /* 0x0000000105067810 */ /* 0x000fe20007f5e0ff */
[----:B------:R-:W-:Y:S01]  /*00c0*/  ACQBULK ;  /* 0x000000000000782e */ /* 0x000fe20000000000 */
[----:B------:R-:W2:Y:S02]  /*00d0*/  LDCU.64 UR8, c[0x0][0x358] ;  /* 0x00006b00ff0877ac */ /* 0x000ea40008000a00 */
[----:B------:R-:W-:Y:S01]  /*00e0*/  ISETP.NE.U32.AND P0, PT, R6, UR10, PT ;  /* 0x0000000a06007c0c */ /* 0x000fe2000bf05070 */
[----:B------:R-:W-:-:S05]  /*00f0*/  IMAD.X R6, RZ, RZ, RZ, P2 ;  /* 0x000000ffff067224 */ /* 0x000fca00010e06ff */
[----:B------:R-:W-:Y:S01]  /*0100*/  ISETP.NE.AND.EX P0, PT, R6, UR11, PT, P0 ;  /* 0x0000000b06007c0c */ /* 0x000fe2000bf05300 */
[----:B0-----:R-:W-:Y:S02]  /*0110*/  UIADD3 UR4, UPT, UPT, -UR6, URZ, URZ ;  /* 0x000000ff06047290 */ /* 0x001fe4000fffe1ff */
[----:B------:R-:W-:-:S04]  /*0120*/  USHF.R.U32.HI UR5, URZ, 0x1, UR7 ;  /* 0x00000001ff057899 */ /* 0x000fc80008011607 */
[----:B------:R-:W-:Y:S01]  /*0130*/  LOP3.LUT R7, R5, UR4, RZ, 0xc0, !PT ;  /* 0x0000000405077c12 */ /* 0x000fe2000f8ec0ff */
[----:B------:R-:W-:Y:S01]  /*0140*/  USHF.R.U64 UR4, UR6, 0x1, UR7 ;  /* 0x0000000106047899 */ /* 0x000fe20008001207 */
[----:B-1----:R-:W-:Y:S01]  /*0150*/  SHF.R.S32.HI R13, RZ, 0x1f, R0 ;  /* 0x0000001fff0d7819 */ /* 0x002fe20000011400 */
[----:B------:R-:W-:Y:S02]  /*0160*/  IMAD R4, R0, UR5, RZ ;  /* 0x0000000500047c24 */ /* 0x000fe4000f8e02ff */
[----:B------:R-:W-:-:S04]  /*0170*/  IMAD.WIDE.U32 R2, R7, R0, RZ ;  /* 0x0000000007027225 */ /* 0x000fc800078e00ff */
[----:B------:R-:W-:-:S04]  /*0180*/  IMAD.WIDE.U32 R8, R0, UR4, RZ ;  /* 0x0000000400087c25 */ /* 0x000fc8000f8e00ff */
[C---:B------:R-:W-:Y:S01]  /*0190*/  IMAD R11, R13.reuse, UR4, R4 ;  /* 0x000000040d0b7c24 */ /* 0x040fe2000f8e0204 */
[----:B------:R-:W0:Y:S01]  /*01a0*/  LDCU.64 UR4, c[0x0][0x398] ;  /* 0x00007300ff0477ac */ /* 0x000e220008000a00 */
[----:B------:R-:W-:Y:S01]  /*01b0*/  IMAD R3, R13, R7, R3 ;  /* 0x000000070d037224 */ /* 0x000fe200078e0203 */
[----:B------:R-:W-:Y:S01]  /*01c0*/  LOP3.LUT R7, RZ, R2, RZ, 0x33, !PT ;  /* 0x00000002ff077212 */ /* 0x000fe200078e33ff */
[----:B------:R-:W-:-:S03]  /*01d0*/  IMAD.IADD R9, R9, 0x1, R11 ;  /* 0x0000000109097824 */ /* 0x000fc600078e020b */
[----:B------:R-:W-:Y:S02]  /*01e0*/  ISETP.LT.U32.AND P1, PT, R8, R7, PT ;  /* 0x000000070800720c */ /* 0x000fe40003f21070 */
[----:B------:R-:W-:-:S04]  /*01f0*/  LOP3.LUT R4, RZ, R3, RZ, 0x33, !PT ;  /* 0x00000003ff047212 */ /* 0x000fc800078e33ff */
[----:B------:R-:W-:-:S04]  /*0200*/  ISETP.LT.U32.AND.EX P1, PT, R9, R4, PT, P1 ;  /* 0x000000040900720c */ /* 0x000fc80003f21110 */
[----:B------:R-:W-:Y:S02]  /*0210*/  SEL R7, R8, R7, P1 ;  /* 0x0000000708077207 */ /* 0x000fe40000800000 */
[----:B------:R-:W-:Y:S02]  /*0220*/  SEL R4, R9, R4, P1 ;  /* 0x0000000409047207 */ /* 0x000fe40000800000 */
[----:B------:R-:W-:Y:S02]  /*0230*/  IADD3 R10, P1, PT, R7, R2, RZ ;  /* 0x00000002070a7210 */ /* 0x000fe40007f3e0ff */
[----:B------:R-:W1:Y:S03]  /*0240*/  @!P0 LDC.64 R6, c[0x0][0x3a8] ;  /* 0x0000ea00ff068b82 */ /* 0x000e660000000a00 */
[----:B------:R-:W-:Y:S01]  /*0250*/  IMAD.X R4, R4, 0x1, R3, P1 ;  /* 0x0000000104047824 */ /* 0x000fe200008e0603 */
[----:B0-----:R-:W-:-:S04]  /*0260*/  ISETP.LT.U32.AND P1, PT, R10, UR4, PT ;  /* 0x000000040a007c0c */ /* 0x001fc8000bf21070 */
[----:B------:R-:W-:-:S04]  /*0270*/  ISETP.LT.U32.AND.EX P1, PT, R4, UR5, PT, P1 ;  /* 0x0000000504007c0c */ /* 0x000fc8000bf21110 */
[----:B------:R-:W-:Y:S02]  /*0280*/  SEL R10, R10, UR4, P1 ;  /* 0x000000040a0a7c07 */ /* 0x000fe40008800000 */
[----:B------:R-:W-:Y:S02]  /*0290*/  SEL R11, R4, UR5, P1 ;  /* 0x00000005040b7c07 */ /* 0x000fe40008800000 */
[----:B------:R-:W-:Y:S02]  /*02a0*/  LOP3.LUT R19, RZ, R10, RZ, 0x33, !PT ;  /* 0x0000000aff137212 */ /* 0x000fe400078e33ff */
[----:B------:R-:W-:Y:S02]  /*02b0*/  LOP3.LUT R21, RZ, R11, RZ, 0x33, !PT ;  /* 0x0000000bff157212 */ /* 0x000fe400078e33ff */
[----:B------:R-:W-:-:S04]  /*02c0*/  ISETP.LT.U32.AND P1, PT, R8, R19, PT ;  /* 0x000000130800720c */ /* 0x000fc80003f21070 */
[----:B------:R-:W-:Y:S02]  /*02d0*/  ISETP.LT.U32.AND.EX P1, PT, R9, R21, PT, P1 ;  /* 0x000000150900720c */ /* 0x000fe40003f21110 */
[----:B-1----:R-:W-:Y:S02]  /*02e0*/  @!P0 LEA R14, P2, R5, R6, 0x3 ;  /* 0x00000006050e8211 */ /* 0x002fe400078418ff */
[----:B------:R-:W-:Y:S02]  /*02f0*/  SEL R19, R8, R19, P1 ;  /* 0x0000001308137207 */ /* 0x000fe40000800000 */
[----:B------:R-:W-:Y:S02]  /*0300*/  SEL R21, R9, R21, P1 ;  /* 0x0000001509157207 */ /* 0x000fe40000800000 */
[----:B------:R-:W-:Y:S02]  /*0310*/  IADD3 R19, P3, PT, R19, R10, RZ ;  /* 0x0000000a13137210 */ /* 0x000fe40007f7e0ff */
[----:B------:R-:W-:-:S02]  /*0320*/  @!P0 LEA.HI.X R15, R5, R7, RZ, 0x3, P2 ;  /* 0x00000007050f8211 */ /* 0x000fc400010f1cff */
[C---:B------:R-:W-:Y:S01]  /*0330*/  ISETP.LT.U32.AND P1, PT, R2.reuse, UR4, PT ;  /* 0x0000000402007c0c */ /* 0x040fe2000bf21070 */
[----:B------:R-:W-:Y:S01]  /*0340*/  IMAD.X R21, R21, 0x1, R11, P3 ;  /* 0x0000000115157824 */ /* 0x000fe200018e060b */
[----:B------:R-:W-:Y:S01]  /*0350*/  ISETP.LT.U32.AND P2, PT, R19, UR4, PT ;  /* 0x0000000413007c0c */ /* 0x000fe2000bf41070 */
[----:B--2---:R0:W-:Y:S01]  /*0360*/  @!P0 STG.E.64 desc[UR8][R14.64], R10 ;  /* 0x0000000a0e008986 */ /* 0x0041e2000c101b08 */
[----:B------:R-:W-:Y:S02]  /*0370*/  ISETP.LT.U32.AND.EX P1, PT, R3, UR5, PT, P1 ;  /* 0x0000000503007c0c */ /* 0x000fe4000bf21110 */
[----:B------:R-:W-:Y:S02]  /*0380*/  ISETP.LT.U32.AND.EX P2, PT, R21, UR5, PT, P2 ;  /* 0x0000000515007c0c */ /* 0x000fe4000bf41120 */
[----:B------:R-:W-:Y:S02]  /*0390*/  SEL R7, R2, UR4, P1 ;  /* 0x0000000402077c07 */ /* 0x000fe40008800000 */
[----:B------:R-:W-:-:S02]  /*03a0*/  SEL R9, R3, UR5, P1 ;  /* 0x0000000503097c07 */ /* 0x000fc40008800000 */
[----:B------:R-:W-:Y:S02]  /*03b0*/  SEL R19, R19, UR4, P2 ;  /* 0x0000000413137c07 */ /* 0x000fe40009000000 */
[----:B------:R-:W-:Y:S01]  /*03c0*/  SEL R21, R21, UR5, P2 ;  /* 0x0000000515157c07 */ /* 0x000fe20009000000 */
[----:B------:R-:W-:Y:S06]  /*03d0*/  @!P0 EXIT ;  /* 0x000000000000894d */ /* 0x000fec0003800000 */
[----:B------:R-:W1:Y:S01]  /*03e0*/  LDCU.U8 UR5, c[0x0][0x380] ;  /* 0x00007000ff0577ac */ /* 0x000e620008000000 */
[----:B------:R-:W-:Y:S01]  /*03f0*/  IADD3 R17, P0, PT, R19, -R7, RZ ;  /* 0x8000000713117210 */ /* 0x000fe20007f1e0ff */
[----:B------:R-:W-:Y:S01]  /*0400*/  BSSY.RECONVERGENT B0, `(.L_x_31) ;  /* 0x0000078000007945 */ /* 0x000fe20003800200 */
[----:B------:R-:W-:-:S06]  /*0410*/  UIADD3 UR4, UPT, UPT, UR6, -0x1, URZ ;  /* 0xffffffff06047890 */ /* 0x000fcc000fffe0ff */
[----:B0-----:R-:W-:-:S05]  /*0420*/  LOP3.LUT R15, R5, UR4, RZ, 0xc0, !PT ;  /* 0x00000004050f7c12 */ /* 0x001fca000f8ec0ff */
[----:B------:R-:W-:Y:S01]  /*0430*/  IMAD.WIDE.U32 R2, R15, R0, RZ ;  /* 0x000000000f027225 */ /* 0x000fe200078e00ff */
[----:B-1----:R-:W-:-:S03]  /*0440*/  UPRMT UR4, UR5, 0x8880, URZ ;  /* 0x0000888005047896 */ /* 0x002fc600080000ff */
[----:B------:R-:W-:Y:S01]  /*0450*/  IMAD.X R0, R21, 0x1, ~R9, P0 ;  /* 0x0000000115007824 */ /* 0x000fe200000e0e09 */
[----:B------:R-:W-:Y:S01]  /*0460*/  ISETP.LT.U32.AND P0, PT, R2, R17, PT ;  /* 0x000000110200720c */ /* 0x000fe20003f01070 */
[----:B------:R-:W-:Y:S01]  /*0470*/  IMAD R13, R13, R15, R3 ;  /* 0x0000000f0d0d7224 */ /* 0x000fe200078e0203 */
[----:B------:R-:W-:-:S04]  /*0480*/  UISETP.NE.AND UP0, UPT, UR4, URZ, UPT ;  /* 0x000000ff0400728c */ /* 0x000fc8000bf05270 */
[----:B------:R-:W-:-:S04]  /*0490*/  ISETP.LT.U32.AND.EX P0, PT, R13, R0, PT, P0 ;  /* 0x000000000d00720c */ /* 0x000fc80003f01100 */
[----:B------:R-:W-:Y:S02]  /*04a0*/  SEL R15, R2, R17, P0 ;  /* 0x00000011020f7207 */ /* 0x000fe40000000000 */
[----:B------:R-:W-:Y:S01]  /*04b0*/  SEL R13, R13, R0, P0 ;  /* 0x000000000d0d7207 */ /* 0x000fe20000000000 */
[----:B------:R-:W-:Y:S06]  /*04c0*/  BRA.U !UP0, `(.L_x_32) ;  /* 0x0000000108dc7547 */ /* 0x000fec000b800000 */
[----:B------:R-:W-:Y:S01]  /*04d0*/  IADD3 R2, P0, PT, R19, -R10, RZ ;  /* 0x8000000a13027210 */ /* 0x000fe20007f1e0ff */
[----:B------:R-:W-:Y:S01]  /*04e0*/  BSSY.RECONVERGENT B1, `(.L_x_33) ;  /* 0x0000034000017945 */ /* 0x000fe20003800200 */
[----:B------:R-:W-:-:S03]  /*04f0*/  IADD3 R8, P2, PT, R10, -R7, RZ ;  /* 0x800000070a087210 */ /* 0x000fc60007f5e0ff */
[----:B------:R-:W-:Y:S01]  /*0500*/  IMAD.X R6, R21, 0x1, ~R11, P0 ;  /* 0x0000000115067824 */ /* 0x000fe200000e0e0b */
[----:B------:R-:W-:Y:S01]  /*0510*/  ISETP.GT.U32.AND P0, PT, R15, R2, PT ;  /* 0x000000020f00720c */ /* 0x000fe20003f04070 */
[----:B------:R-:W-:Y:S01]  /*0520*/  IMAD.X R12, R11, 0x1, ~R9, P2 ;  /* 0x000000010b0c7824 */ /* 0x000fe200010e0e09 */
[----:B------:R-:W-:Y:S02]  /*0530*/  ISETP.LT.U32.AND P1, PT, R8, R15, PT ;  /* 0x0000000f0800720c */ /* 0x000fe40003f21070 */
[----:B------:R-:W-:Y:S02]  /*0540*/  ISETP.GT.U32.AND.EX P0, PT, R13, R6, PT, P0 ;  /* 0x000000060d00720c */ /* 0x000fe40003f04100 */
[----:B------:R-:W-:Y:S02]  /*0550*/  ISETP.LT.U32.AND.EX P1, PT, R12, R13, PT, P1 ;  /* 0x0000000d0c00720c */ /* 0x000fe40003f21110 */
[----:B------:R-:W-:Y:S02]  /*0560*/  SEL R4, R15, R2, P0 ;  /* 0x000000020f047207 */ /* 0x000fe40000000000 */
[----:B------:R-:W-:-:S02]  /*0570*/  SEL R0, R13, R6, P0 ;  /* 0x000000060d007207 */ /* 0x000fc40000000000 */
[----:B------:R-:W-:Y:S02]  /*0580*/  IADD3 R4, P0, PT, R4, -R2, RZ ;  /* 0x8000000204047210 */ /* 0x000fe40007f1e0ff */
[----:B------:R-:W-:Y:S02]  /*0590*/  SEL R17, R8, R15, P1 ;  /* 0x0000000f08117207 */ /* 0x000fe40000800000 */
[----:B------:R-:W-:Y:S01]  /*05a0*/  SEL R19, R12, R13, P1 ;  /* 0x0000000d0c137207 */ /* 0x000fe20000800000 */
[----:B------:R-:W-:Y:S01]  /*05b0*/  IMAD.X R0, R0, 0x1, ~R6, P0 ;  /* 0x0000000100007824 */ /* 0x000fe200000e0e06 */
[----:B------:R-:W-:-:S04]  /*05c0*/  ISETP.GE.U32.AND P0, PT, R4, R17, PT ;  /* 0x000000110400720c */ /* 0x000fc80003f06070 */
[----:B------:R-:W-:-:S13]  /*05d0*/  ISETP.GE.U32.AND.EX P0, PT, R0, R19, PT, P0 ;  /* 0x000000130000720c */ /* 0x000fda0003f06100 */
[----:B------:R-:W-:Y:S05]  /*05e0*/  @P0 BRA `(.L_x_34) ;  /* 0x00000000008c0947 */ /* 0x000fea0003800000 */
[----:B------:R-:W0:Y:S01]  /*05f0*/  LDC.64 R2, c[0x0][0x388] ;  /* 0x0000e200ff027b82 */ /* 0x000e220000000a00 */
[----:B------:R-:W-:Y:S01]  /*0600*/  IADD3 R6, P0, PT, R15, R10, RZ ;  /* 0x0000000a0f067210 */ /* 0x000fe20007f1e0ff */
[----:B------:R-:W-:Y:S02]  /*0610*/  IMAD.MOV.U32 R15, RZ, RZ, R17 ;  /* 0x000000ffff0f7224 */ /* 0x000fe400078e0011 */
[----:B------:R-:W-:Y:S02]  /*0620*/  IMAD.MOV.U32 R17, RZ, RZ, R19 ;  /* 0x000000ffff117224 */ /* 0x000fe400078e0013 */
[----:B------:R-:W-:-:S08]  /*0630*/  IMAD.X R8, R13, 0x1, R11, P0 ;  /* 0x000000010d087824 */ /* 0x000fd000000e060b */
.L_x_35:
[----:B------:R-:W-:-:S05]  /*0640*/  IADD3 R11, P0, PT, -R4, R15, RZ ;  /* 0x0000000f040b7210 */ /* 0x000fca0007f1e1ff */
[----:B------:R-:W-:-:S05]  /*0650*/  IMAD.X R10, R17, 0x1, ~R0, P0 ;  /* 0x00000001110a7824 */ /* 0x000fca00000e0e00 */
[--C-:B------:R-:W-:Y:S02]  /*0660*/  SHF.R.U64 R11, R11, 0x1, R10.reuse ;  /* 0x000000010b0b7819 */ /* 0x100fe4000000120a */
[----:B------:R-:W-:Y:S02]  /*0670*/  SHF.R.U32.HI R13, RZ, 0x1, R10 ;  /* 0x00000001ff0d7819 */ /* 0x000fe4000001160a */
[----:B------:R-:W-:-:S04]  /*0680*/  IADD3 R16, P0, PT, R4, R11, RZ ;  /* 0x0000000b04107210 */ /* 0x000fc80007f1e0ff */
[----:B------:R-:W-:Y:S01]  /*0690*/  LOP3.LUT R11, RZ, R16, RZ, 0x33, !PT ;  /* 0x00000010ff0b7212 */ /* 0x000fe200078e33ff */
[----:B------:R-:W-:Y:S01]  /*06a0*/  IMAD.X R14, R0, 0x1, R13, P0 ;  /* 0x00000001000e7824 */ /* 0x000fe200000e060d */
[----:B------:R-:W-:Y:S02]  /*06b0*/  IADD3 R19, P0, PT, R16, R7, RZ ;  /* 0x0000000710137210 */ /* 0x000fe40007f1e0ff */
[----:B------:R-:W-:Y:S02]  /*06c0*/  IADD3 R11, P1, PT, R11, R6, RZ ;  /* 0x000000060b0b7210 */ /* 0x000fe40007f3e0ff */
[----:B------:R-:W-:Y:S01]  /*06d0*/  LOP3.LUT R13, RZ, R14, RZ, 0x33, !PT ;  /* 0x0000000eff0d7212 */ /* 0x000fe200078e33ff */
[----:B------:R-:W-:-:S04]  /*06e0*/  IMAD.X R10, R14, 0x1, R9, P0 ;  /* 0x000000010e0a7824 */ /* 0x000fc800000e0609 */
[----:B------:R-:W-:Y:S02]  /*06f0*/  IMAD.X R18, R13, 0x1, R8, P1 ;  /* 0x000000010d127824 */ /* 0x000fe400008e0608 */
[----:B0-----:R-:W-:-:S04]  /*0700*/  IMAD.WIDE.U32 R12, R19, 0xc, R2 ;  /* 0x0000000c130c7825 */ /* 0x001fc800078e0002 */
[----:B------:R-:W-:Y:S02]  /*0710*/  IMAD R19, R10, 0xc, RZ ;  /* 0x0000000c0a137824 */ /* 0x000fe400078e02ff */
[----:B------:R-:W-:-:S04]  /*0720*/  IMAD.WIDE.U32 R10, R11, 0xc, R2 ;  /* 0x0000000c0b0a7825 */ /* 0x000fc800078e0002 */
[----:B------:R-:W-:Y:S02]  /*0730*/  IMAD R21, R18, 0xc, RZ ;  /* 0x0000000c12157824 */ /* 0x000fe400078e02ff */
[----:B------:R-:W-:Y:S02]  /*0740*/  IMAD.IADD R13, R13, 0x1, R19 ;  /* 0x000000010d0d7824 */ /* 0x000fe400078e0213 */
[----:B------:R-:W-:-:S03]  /*0750*/  IMAD.IADD R11, R11, 0x1, R21 ;  /* 0x000000010b0b7824 */ /* 0x000fc600078e0215 */
[----:B------:R-:W2:Y:S04]  /*0760*/  LDG.E R12, desc[UR8][R12.64+0x4] ;  /* 0x000004080c0c7981 */ /* 0x000ea8000c1e1900 */
[----:B------:R-:W2:Y:S01]  /*0770*/  LDG.E R11, desc[UR8][R10.64+0x4] ;  /* 0x000004080a0b7981 */ /* 0x000ea2000c1e1900 */
[----:B------:R-:W-:-:S05]  /*0780*/  IADD3 R19, P1, PT, R16, 0x1, RZ ;  /* 0x0000000110137810 */ /* 0x000fca0007f3e0ff */
[----:B------:R-:W-:Y:S01]  /*0790*/  IMAD.X R21, RZ, RZ, R14, P1 ;  /* 0x000000ffff157224 */ /* 0x000fe200008e060e */
[----:B--2---:R-:W-:-:S04]  /*07a0*/  ISETP.GE.AND P0, PT, R11, R12, PT ;  /* 0x0000000c0b00720c */ /* 0x004fc80003f06270 */
[----:B------:R-:W-:Y:S02]  /*07b0*/  SEL R4, R4, R19, !P0 ;  /* 0x0000001304047207 */ /* 0x000fe40004000000 */
[----:B------:R-:W-:Y:S02]  /*07c0*/  SEL R15, R16, R15, !P0 ;  /* 0x0000000f100f7207 */ /* 0x000fe40004000000 */
[----:B------:R-:W-:Y:S02]  /*07d0*/  SEL R0, R0, R21, !P0 ;  /* 0x0000001500007207 */ /* 0x000fe40004000000 */
[----:B------:R-:W-:Y:S02]  /*07e0*/  SEL R17, R14, R17, !P0 ;  /* 0x000000110e117207 */ /* 0x000fe40004000000 */
[----:B------:R-:W-:-:S04]  /*07f0*/  ISETP.GE.U32.AND P0, PT, R4, R15, PT ;  /* 0x0000000f0400720c */ /* 0x000fc80003f06070 */
[----:B------:R-:W-:-:S13]  /*0800*/  ISETP.GE.U32.AND.EX P0, PT, R0, R17, PT, P0 ;  /* 0x000000110000720c */ /* 0x000fda0003f06100 */
[----:B------:R-:W-:Y:S05]  /*0810*/  @!P0 BRA `(.L_x_35) ;  /* 0xfffffffc00888947 */ /* 0x000fea000383ffff */
.L_x_34:
[----:B------:R-:W-:Y:S05]  /*0820*/  BSYNC.RECONVERGENT B1 ;  /* 0x0000000000017941 */ /* 0x000fea0003800200 */
.L_x_33:
[----:B------:R-:W-:Y:S05]  /*0830*/  BRA `(.L_x_36) ;  /* 0x0000000000d07947 */ /* 0x000fea0003800000 */
.L_x_32:
[----:B------:R-:W-:Y:S02]  /*0840*/  IADD3 R4, P0, PT, R19, -R10, RZ ;  /* 0x8000000a13047210 */ /* 0x000fe40007f1e0ff */
        /* <DEDUP_REMOVED lines=21> */
.L_x_37:
        /* <DEDUP_REMOVED lines=30> */
.L_x_36:
[----:B------:R-:W-:Y:S05]  /*0b80*/  BSYNC.RECONVERGENT B0 ;  /* 0x0000000000007941 */ /* 0x000fea0003800200 */
.L_x_31:
[----:B------:R-:W0:Y:S01]  /*0b90*/  LDCU.64 UR4, c[0x0][0x3a8] ;  /* 0x00007500ff0477ac */ /* 0x000e220008000a00 */
[----:B------:R-:W-:-:S05]  /*0ba0*/  IADD3 R2, P0, PT, R4, R7, RZ ;  /* 0x0000000704027210 */ /* 0x000fca0007f1e0ff */
[----:B------:R-:W-:Y:S01]  /*0bb0*/  IMAD.X R3, R0, 0x1, R9, P0 ;  /* 0x0000000100037824 */ /* 0x000fe200000e0609 */
[----:B0-----:R-:W-:-:S04]  /*0bc0*/  LEA R4, P1, R5, UR4, 0x3 ;  /* 0x0000000405047c11 */ /* 0x001fc8000f8218ff */
[----:B------:R-:W-:-:S05]  /*0bd0*/  LEA.HI.X R5, R5, UR5, RZ, 0x3, P1 ;  /* 0x0000000505057c11 */ /* 0x000fca00088f1cff */
[----:B------:R-:W-:Y:S01]  /*0be0*/  STG.E.64 desc[UR8][R4.64], R2 ;  /* 0x0000000204007986 */ /* 0x000fe2000c101b08 */
[----:B------:R-:W-:Y:S05]  /*0bf0*/  EXIT ;  /* 0x000000000000794d */ /* 0x000fea0003800000 */
.L_x_38:
        /* <DEDUP_REMOVED lines=16> */
.L_x_267:


//--------------------- .text._ZN3cub18CUB_300001_SM_10006detail10merge_sort30DeviceMergeSortBlockSortKernelINS2_10policy_hubIN6thrust24THRUST_300001_SM_1000_NS6detail15normal_iteratorINS6_10device_ptrI5FilmeEEEEE9Policy600ESC_PNS0_8NullTypeESC_SG_m13CompareFilmesSA_SF_EEvbT0_T1_T2_T3_T4_PT6_PT7_T5_NS1_7vsmem_tE --------------------------
	.section	.text._ZN3cub18CUB_300001_SM_10006detail10merge_sort30DeviceMergeSortBlockSortKernelINS2_10policy_hubIN6thrust24THRUST_300001_SM_1000_NS6detail15normal_iteratorINS6_10device_ptrI5FilmeEEEEE9Policy600ESC_PNS0_8NullTypeESC_SG_m13CompareFilmesSA_SF_EEvbT0_T1_T2_T3_T4_PT6_PT7_T5_NS1_7vsmem_tE,"ax",@progbits
	.align	128
        .global         _ZN3cub18CUB_300001_SM_10006detail10merge_sort30DeviceMergeSortBlockSortKernelINS2_10policy_hubIN6thrust24THRUST_300001_SM_1000_NS6detail15normal_iteratorINS6_10device_ptrI5FilmeEEEEE9Policy600ESC_PNS0_8NullTypeESC_SG_m13CompareFilmesSA_SF_EEvbT0_T1_T2_T3_T4_PT6_PT7_T5_NS1_7vsmem_tE
        .type           _ZN3cub18CUB_300001_SM_10006detail10merge_sort30DeviceMergeSortBlockSortKernelINS2_10policy_hubIN6thrust24THRUST_300001_SM_1000_NS6detail15normal_iteratorINS6_10device_ptrI5FilmeEEEEE9Policy600ESC_PNS0_8NullTypeESC_SG_m13CompareFilmesSA_SF_EEvbT0_T1_T2_T3_T4_PT6_PT7_T5_NS1_7vsmem_tE,@function
        .size           _ZN3cub18CUB_300001_SM_10006detail10merge_sort30DeviceMergeSortBlockSortKernelINS2_10policy_hubIN6thrust24THRUST_300001_SM_1000_NS6detail15normal_iteratorINS6_10device_ptrI5FilmeEEEEE9Policy600ESC_PNS0_8NullTypeESC_SG_m13CompareFilmesSA_SF_EEvbT0_T1_T2_T3_T4_PT6_PT7_T5_NS1_7vsmem_tE,(.L_x_268 - _ZN3cub18CUB_300001_SM_10006detail10merge_sort30DeviceMergeSortBlockSortKernelINS2_10policy_hubIN6thrust24THRUST_300001_SM_1000_NS6detail15normal_iteratorINS6_10device_ptrI5FilmeEEEEE9Policy600ESC_PNS0_8NullTypeESC_SG_m13CompareFilmesSA_SF_EEvbT0_T1_T2_T3_T4_PT6_PT7_T5_NS1_7vsmem_tE)
        .other          _ZN3cub18CUB_300001_SM_10006detail10merge_sort30DeviceMergeSortBlockSortKernelINS2_10policy_hubIN6thrust24THRUST_300001_SM_1000_NS6detail15normal_iteratorINS6_10device_ptrI5FilmeEEEEE9Policy600ESC_PNS0_8NullTypeESC_SG_m13CompareFilmesSA_SF_EEvbT0_T1_T2_T3_T4_PT6_PT7_T5_NS1_7vsmem_tE,@"STO_CUDA_ENTRY STV_DEFAULT"
_ZN3cub18CUB_300001_SM_10006detail10merge_sort30DeviceMergeSortBlockSortKernelINS2_10policy_hubIN6thrust24THRUST_300001_SM_1000_NS6detail15normal_iteratorINS6_10device_ptrI5FilmeEEEEE9Policy600ESC_PNS0_8NullTypeESC_SG_m13CompareFilmesSA_SF_EEvbT0_T1_T2_T3_T4_PT6_PT7_T5_NS1_7vsmem_tE:
.text._ZN3cub18CUB_300001_SM_10006detail10merge_sort30DeviceMergeSortBlockSortKernelINS2_10policy_hubIN6thrust24THRUST_300001_SM_1000_NS6detail15normal_iteratorINS6_10device_ptrI5FilmeEEEEE9Policy600ESC_PNS0_8NullTypeESC_SG_m13CompareFilmesSA_SF_EEvbT0_T1_T2_T3_T4_PT6_PT7_T5_NS1_7vsmem_tE:
[----:B------:R-:W-:Y:S01]  /*0000*/  LDC R1, c[0x0][0x37c] ;  /* 0x0000df00ff017b82 */ /* 0x000fe20000000800 */
[----:B------:R-:W0:Y:S01]  /*0010*/  S2R R16, SR_CTAID.X ;  /* 0x0000000000107919 */ /* 0x000e220000002500 */
[----:B------:R-:W1:Y:S01]  /*0020*/  LDCU UR4, c[0x0][0x370] ;  /* 0x00006e00ff0477ac */ /* 0x000e620008000800 */
[----:B------:R-:W2:Y:S01]  /*0030*/  LDCU.64 UR6, c[0x0][0x358] ;  /* 0x00006b00ff0677ac */ /* 0x000ea20008000a00 */
[----:B-1----:R-:W-:-:S04]  /*0040*/  UIADD3 UR4, UP0, UPT, UR4, -0x1, URZ ;  /* 0xffffffff04047890 */ /* 0x002fc8000ff1e0ff */
[----:B------:R-:W-:-:S06]  /*0050*/  UIADD3.X UR5, UPT, UPT, URZ, -0x1, URZ, UP0, !UPT ;  /* 0xffffffffff057890 */ /* 0x000fcc00087fe4ff */
[----:B------:R-:W-:Y:S01]  /*0060*/  IMAD.U32 R0, RZ, RZ, UR5 ;  /* 0x00000005ff007e24 */ /* 0x000fe2000f8e00ff */
[C---:B0-----:R-:W-:Y:S01]  /*0070*/  ISETP.LT.U32.AND P0, PT, R16.reuse, UR4, PT ;  /* 0x0000000410007c0c */ /* 0x041fe2000bf01070 */
[----:B------:R-:W-:-:S03]  /*0080*/  IMAD.WIDE.U32 R2, R16, 0x500, RZ ;  /* 0x0000050010027825 */ /* 0x000fc600078e00ff */
[----:B------:R-:W-:-:S13]  /*0090*/  ISETP.GT.U32.AND.EX P0, PT, R0, RZ, PT, P0 ;  /* 0x000000ff0000720c */ /* 0x000fda0003f04100 */
[----:B--2---:R-:W-:Y:S05]  /*00a0*/  @!P0 BRA `(.L_x_39) ;  /* 0x0000001800f88947 */ /* 0x004fea0003800000 */
[----:B------:R-:W0:Y:S01]  /*00b0*/  S2R R6, SR_TID.X ;  /* 0x0000000000067919 */ /* 0x000e220000002100 */
[----:B------:R-:W1:Y:S01]  /*00c0*/  LDC.64 R8, c[0x0][0x388] ;  /* 0x0000e200ff087b82 */ /* 0x000e620000000a00 */
[----:B------:R-:W-:Y:S01]  /*00d0*/  ACQBULK ;  /* 0x000000000000782e */ /* 0x000fe20000000000 */
[----:B0-----:R-:W-:-:S05]  /*00e0*/  LOP3.LUT R0, R6, 0x3e0, RZ, 0xc0, !PT ;  /* 0x000003e006007812 */ /* 0x001fca00078ec0ff */
[----:B------:R-:W-:-:S05]  /*00f0*/  IMAD R5, R0, 0x5, RZ ;  /* 0x0000000500057824 */ /* 0x000fca00078e02ff */
[----:B------:R-:W-:-:S04]  /*0100*/  LOP3.LUT R5, R5, 0x1f, R6, 0xf8, !PT ;  /* 0x0000001f05057812 */ /* 0x000fc800078ef806 */
[----:B------:R-:W-:-:S05]  /*0110*/  IADD3 R5, P0, PT, R2, R5, RZ ;  /* 0x0000000502057210 */ /* 0x000fca0007f1e0ff */
[----:B------:R-:W-:Y:S02]  /*0120*/  IMAD.X R4, RZ, RZ, R3, P0 ;  /* 0x000000ffff047224 */ /* 0x000fe400000e0603 */
[----:B-1----:R-:W-:-:S04]  /*0130*/  IMAD.WIDE.U32 R2, R5, 0xc, R8 ;  /* 0x0000000c05027825 */ /* 0x002fc800078e0008 */
[----:B------:R-:W-:-:S04]  /*0140*/  IMAD R7, R4, 0xc, RZ ;  /* 0x0000000c04077824 */ /* 0x000fc800078e02ff */
[----:B------:R-:W-:-:S05]  /*0150*/  IMAD.IADD R3, R3, 0x1, R7 ;  /* 0x0000000103037824 */ /* 0x000fca00078e0207 */
[----:B------:R-:W2:Y:S04]  /*0160*/  LDG.E R7, desc[UR6][R2.64+0x4] ;  /* 0x0000040602077981 */ /* 0x000ea8000c1e1900 */
[----:B------:R-:W3:Y:S04]  /*0170*/  LDG.E R0, desc[UR6][R2.64] ;  /* 0x0000000602007981 */ /* 0x000ee8000c1e1900 */
[----:B------:R-:W4:Y:S04]  /*0180*/  LDG.E R8, desc[UR6][R2.64+0x8] ;  /* 0x0000080602087981 */ /* 0x000f28000c1e1900 */
[----:B------:R-:W5:Y:S04]  /*0190*/  LDG.E R9, desc[UR6][R2.64+0x180] ;  /* 0x0001800602097981 */ /* 0x000f68000c1e1900 */
        /* <DEDUP_REMOVED lines=10> */
[----:B------:R-:W5:Y:S01]  /*0240*/  LDG.E R22, desc[UR6][R2.64+0x608] ;  /* 0x0006080602167981 */ /* 0x000f62000c1e1900 */
[----:B------:R-:W0:Y:S01]  /*0250*/  S2R R24, SR_CgaCtaId ;  /* 0x0000000000187919 */ /* 0x000e220000008800 */
[----:B------:R-:W1:Y:S01]  /*0260*/  S2R R26, SR_LANEID ;  /* 0x00000000001a7919 */ /* 0x000e620000000000 */
[----:B------:R-:W-:-:S02]  /*0270*/  MOV R17, 0x400 ;  /* 0x0000040000117802 */ /* 0x000fc40000000f00 */
[----:B------:R-:W-:Y:S02]  /*0280*/  SHF.R.U32.HI R23, RZ, 0x5, R6 ;  /* 0x00000005ff177819 */ /* 0x000fe40000011606 */
[----:B0-----:R-:W-:-:S03]  /*0290*/  LEA R17, R24, R17, 0x18 ;  /* 0x0000001118117211 */ /* 0x001fc600078ec0ff */
[----:B-1----:R-:W-:-:S04]  /*02a0*/  IMAD R24, R23, 0xa0, R26 ;  /* 0x000000a017187824 */ /* 0x002fc800078e021a */
[----:B------:R-:W-:-:S05]  /*02b0*/  IMAD R23, R24, 0xc, R17 ;  /* 0x0000000c18177824 */ /* 0x000fca00078e0211 */
[----:B--2---:R0:W-:Y:S04]  /*02c0*/  STS [R23+0x4], R7 ;  /* 0x0000040717007388 */ /* 0x0041e80000000800 */
[----:B---3--:R-:W-:Y:S01]  /*02d0*/  STS [R23], R0 ;  /* 0x0000000017007388 */ /* 0x008fe20000000800 */
[----:B0-----:R-:W-:-:S03]  /*02e0*/  IMAD R7, R26, 0x30, R23 ;  /* 0x000000301a077824 */ /* 0x001fc600078e0217 */
[----:B----4-:R-:W-:Y:S04]  /*02f0*/  STS [R23+0x8], R8 ;  /* 0x0000080817007388 */ /* 0x010fe80000000800 */
[----:B-----5:R-:W-:Y:S04]  /*0300*/  STS [R23+0x180], R9 ;  /* 0x0001800917007388 */ /* 0x020fe80000000800 */
        /* <DEDUP_REMOVED lines=10> */
[----:B------:R-:W-:Y:S01]  /*03b0*/  STS [R23+0x608], R22 ;  /* 0x0006081617007388 */ /* 0x000fe20000000800 */
[----:B------:R-:W-:-:S03]  /*03c0*/  NOP ;  /* 0x0000000000007918 */ /* 0x000fc60000000000 */
[----:B------:R-:W-:Y:S04]  /*03d0*/  LDS R3, [R7] ;  /* 0x0000000007037984 */ /* 0x000fe80000000800 */
        /* <DEDUP_REMOVED lines=9> */
[----:B------:R-:W0:Y:S04]  /*0470*/  LDS R23, [R7+0x28] ;  /* 0x0000280007177984 */ /* 0x000e280000000800 */
[----:B------:R-:W1:Y:S04]  /*0480*/  LDS R24, [R7+0x2c] ;  /* 0x00002c0007187984 */ /* 0x000e680000000800 */
[----:B------:R-:W-:Y:S04]  /*0490*/  LDS R21, [R7+0x30] ;  /* 0x0000300007157984 */ /* 0x000fe80000000800 */
[----:B------:R-:W2:Y:S04]  /*04a0*/  LDS R12, [R7+0x34] ;  /* 0x00003400070c7984 */ /* 0x000ea80000000800 */
[----:B------:R3:W4:Y:S01]  /*04b0*/  LDS R19, [R7+0x38] ;  /* 0x0000380007137984 */ /* 0x0007220000000800 */
[----:B------:R-:W-:Y:S01]  /*04c0*/  BAR.SYNC.DEFER_BLOCKING 0x0 ;  /* 0x0000000000007b1d */ /* 0x000fe20000010000 */
[----:B0-----:R-:W-:Y:S01]  /*04d0*/  ISETP.GE.AND P1, PT, R23, R20, PT ;  /* 0x000000141700720c */ /* 0x001fe20003f26270 */
[----:B------:R-:W-:Y:S01]  /*04e0*/  IMAD.MOV.U32 R13, RZ, RZ, R23 ;  /* 0x000000ffff0d7224 */ /* 0x000fe200078e0017 */
[----:B------:R-:W-:Y:S01]  /*04f0*/  ISETP.GE.AND P0, PT, R11, R2, PT ;  /* 0x000000020b00720c */ /* 0x000fe20003f06270 */
[----:B---3--:R-:W-:Y:S01]  /*0500*/  IMAD.MOV.U32 R7, RZ, RZ, R11 ;  /* 0x000000ffff077224 */ /* 0x008fe200078e000b */
[----:B------:R-:W-:Y:S01]  /*0510*/  MOV R9, R8 ;  /* 0x0000000800097202 */ /* 0x000fe20000000f00 */
[----:B-1----:R-:W-:-:S02]  /*0520*/  IMAD.MOV.U32 R22, RZ, RZ, R24 ;  /* 0x000000ffff167224 */ /* 0x002fc400078e0018 */
[----:B------:R-:W-:Y:S01]  /*0530*/  PREEXIT ;  /* 0x000000000000782d */ /* 0x000fe20000000000 */
[----:B------:R-:W-:-:S05]  /*0540*/  IMAD R17, R6, 0x3c, R17 ;  /* 0x0000003c06117824 */ /* 0x000fca00078e0211 */
[----:B------:R-:W-:Y:S01]  /*0550*/  @!P1 IMAD.MOV.U32 R13, RZ, RZ, R20 ;  /* 0x000000ffff0d9224 */ /* 0x000fe200078e0014 */
[----:B------:R-:W-:Y:S01]  /*0560*/  @!P1 MOV R20, R23 ;  /* 0x0000001700149202 */ /* 0x000fe20000000f00 */
[----:B------:R-:W-:Y:S01]  /*0570*/  @!P0 IMAD.MOV.U32 R9, RZ, RZ, R0 ;  /* 0x000000ffff098224 */ /* 0x000fe200078e0000 */
[----:B------:R-:W-:Y:S01]  /*0580*/  @!P0 MOV R7, R2 ;  /* 0x0000000200078202 */ /* 0x000fe20000000f00 */
[----:B------:R-:W-:Y:S01]  /*0590*/  @!P0 IMAD.MOV.U32 R0, RZ, RZ, R8 ;  /* 0x000000ffff008224 */ /* 0x000fe200078e0008 */
[----:B--2---:R-:W-:Y:S01]  /*05a0*/  ISETP.GE.AND P3, PT, R12, R13, PT ;  /* 0x0000000d0c00720c */ /* 0x004fe20003f66270 */
[----:B------:R-:W-:Y:S01]  /*05b0*/  IMAD.MOV.U32 R8, RZ, RZ, R10 ;  /* 0x000000ffff087224 */ /* 0x000fe200078e000a */
[----:B------:R-:W-:Y:S01]  /*05c0*/  ISETP.GE.AND P2, PT, R20, R7, PT ;  /* 0x000000071400720c */ /* 0x000fe20003f46270 */
[----:B------:R-:W-:Y:S01]  /*05d0*/  @!P0 IMAD.MOV.U32 R8, RZ, RZ, R3 ;  /* 0x000000ffff088224 */ /* 0x000fe200078e0003 */
[----:B------:R-:W-:Y:S01]  /*05e0*/  @!P0 MOV R3, R10 ;  /* 0x0000000a00038202 */ /* 0x000fe20000000f00 */
[----:B------:R-:W-:Y:S01]  /*05f0*/  IMAD.MOV.U32 R10, RZ, RZ, R18 ;  /* 0x000000ffff0a7224 */ /* 0x000fe200078e0012 */
[----:B------:R-:W-:Y:S01]  /*0600*/  MOV R23, R12 ;  /* 0x0000000c00177202 */ /* 0x000fe20000000f00 */
[----:B------:R-:W-:-:S02]  /*0610*/  @!P1 IMAD.MOV.U32 R10, RZ, RZ, R14 ;  /* 0x000000ffff0a9224 */ /* 0x000fc400078e000e */
[----:B------:R-:W-:Y:S02]  /*0620*/  @!P1 IMAD.MOV.U32 R14, RZ, RZ, R18 ;  /* 0x000000ffff0e9224 */ /* 0x000fe400078e0012 */
[----:B------:R-:W-:Y:S02]  /*0630*/  IMAD.MOV.U32 R18, RZ, RZ, R20 ;  /* 0x000000ffff127224 */ /* 0x000fe400078e0014 */
[----:B------:R-:W-:Y:S02]  /*0640*/  @!P3 IMAD.MOV.U32 R23, RZ, RZ, R13 ;  /* 0x000000ffff17b224 */ /* 0x000fe400078e000d */
[----:B------:R-:W-:Y:S01]  /*0650*/  @!P3 IMAD.MOV.U32 R13, RZ, RZ, R12 ;  /* 0x000000ffff0db224 */ /* 0x000fe200078e000c */
[----:B------:R-:W-:Y:S01]  /*0660*/  MOV R12, R21 ;  /* 0x00000015000c7202 */ /* 0x000fe20000000f00 */
[----:B------:R-:W-:Y:S02]  /*0670*/  @!P2 IMAD.MOV.U32 R18, RZ, RZ, R7 ;  /* 0x000000ffff12a224 */ /* 0x000fe400078e0007 */
[----:B------:R-:W-:Y:S01]  /*0680*/  @!P0 IMAD.MOV.U32 R2, RZ, RZ, R11 ;  /* 0x000000ffff028224 */ /* 0x000fe200078e000b */
[----:B----4-:R-:W-:Y:S01]  /*0690*/  MOV R11, R19 ;  /* 0x00000013000b7202 */ /* 0x010fe20000000f00 */
[----:B------:R-:W-:-:S02]  /*06a0*/  @!P2 IMAD.MOV.U32 R7, RZ, RZ, R20 ;  /* 0x000000ffff07a224 */ /* 0x000fc400078e0014 */
[----:B------:R-:W-:Y:S02]  /*06b0*/  @!P1 IMAD.MOV.U32 R22, RZ, RZ, R15 ;  /* 0x000000ffff169224 */ /* 0x000fe400078e000f */
[----:B------:R-:W-:Y:S01]  /*06c0*/  @!P1 IMAD.MOV.U32 R15, RZ, RZ, R24 ;  /* 0x000000ffff0f9224 */ /* 0x000fe200078e0018 */
[----:B------:R-:W-:Y:S01]  /*06d0*/  ISETP.GE.AND P1, PT, R13, R18, PT ;  /* 0x000000120d00720c */ /* 0x000fe20003f26270 */
[----:B------:R-:W-:Y:S01]  /*06e0*/  @!P3 IMAD.MOV.U32 R11, RZ, RZ, R22 ;  /* 0x000000ffff0bb224 */ /* 0x000fe200078e0016 */
[----:B------:R-:W-:Y:S01]  /*06f0*/  ISETP.GE.AND P0, PT, R7, R2, PT ;  /* 0x000000020700720c */ /* 0x000fe20003f06270 */
[----:B------:R-:W-:Y:S01]  /*0700*/  @!P3 IMAD.MOV.U32 R22, RZ, RZ, R19 ;  /* 0x000000ffff16b224 */ /* 0x000fe200078e0013 */
[----:B------:R-:W-:Y:S01]  /*0710*/  MOV R19, R15 ;  /* 0x0000000f00137202 */ /* 0x000fe20000000f00 */
[----:B------:R-:W-:Y:S01]  /*0720*/  @!P3 IMAD.MOV.U32 R12, RZ, RZ, R10 ;  /* 0x000000ffff0cb224 */ /* 0x000fe200078e000a */
[----:B------:R-:W-:Y:S01]  /*0730*/  @!P2 MOV R19, R9 ;  /* 0x000000090013a202 */ /* 0x000fe20000000f00 */
[----:B------:R-:W-:-:S02]  /*0740*/  @!P3 IMAD.MOV.U32 R10, RZ, RZ, R21 ;  /* 0x000000ffff0ab224 */ /* 0x000fc400078e0015 */
[----:B------:R-:W-:Y:S02]  /*0750*/  IMAD.MOV.U32 R20, RZ, RZ, R14 ;  /* 0x000000ffff147224 */ /* 0x000fe400078e000e */
[----:B------:R-:W-:Y:S02]  /*0760*/  @!P2 IMAD.MOV.U32 R9, RZ, RZ, R15 ;  /* 0x000000ffff09a224 */ /* 0x000fe400078e000f */
[----:B------:R-:W-:Y:S01]  /*0770*/  @!P2 IMAD.MOV.U32 R20, RZ, RZ, R8 ;  /* 0x000000ffff14a224 */ /* 0x000fe200078e0008 */
[----:B------:R-:W-:Y:S01]  /*0780*/  @!P2 MOV R8, R14 ;  /* 0x0000000e0008a202 */ /* 0x000fe20000000f00 */
[----:B------:R-:W-:Y:S02]  /*0790*/  IMAD.MOV.U32 R24, RZ, RZ, R13 ;  /* 0x000000ffff187224 */ /* 0x000fe400078e000d */
[----:B------:R-:W-:Y:S02]  /*07a0*/  IMAD.MOV.U32 R21, RZ, RZ, R22 ;  /* 0x000000ffff157224 */ /* 0x000fe400078e0016 */
[----:B------:R-:W-:-:S02]  /*07b0*/  @!P1 IMAD.MOV.U32 R24, RZ, RZ, R18 ;  /* 0x000000ffff189224 */ /* 0x000fc400078e0012 */
[----:B------:R-:W-:Y:S02]  /*07c0*/  IMAD.MOV.U32 R15, RZ, RZ, R7 ;  /* 0x000000ffff0f7224 */ /* 0x000fe400078e0007 */
[----:B------:R-:W-:Y:S01]  /*07d0*/  @!P1 IMAD.MOV.U32 R21, RZ, RZ, R19 ;  /* 0x000000ffff159224 */ /* 0x000fe200078e0013 */
[----:B------:R-:W-:Y:S01]  /*07e0*/  ISETP.GE.AND P2, PT, R23, R24, PT ;  /* 0x000000181700720c */ /* 0x000fe20003f46270 */
[----:B------:R-:W-:Y:S01]  /*07f0*/  @!P1 IMAD.MOV.U32 R18, RZ, RZ, R13 ;  /* 0x000000ffff129224 */ /* 0x000fe200078e000d */
[----:B------:R-:W-:Y:S01]  /*0800*/  MOV R13, R8 ;  /* 0x00000008000d7202 */ /* 0x000fe20000000f00 */
[----:B------:R-:W-:Y:S02]  /*0810*/  @!P0 IMAD.MOV.U32 R15, RZ, RZ, R2 ;  /* 0x000000ffff0f8224 */ /* 0x000fe400078e0002 */
[----:B------:R-:W-:Y:S01]  /*0820*/  @!P1 IMAD.MOV.U32 R19, RZ, RZ, R22 ;  /* 0x000000ffff139224 */ /* 0x000fe200078e0016 */
[----:B------:R-:W-:Y:S01]  /*0830*/  MOV R22, R10 ;  /* 0x0000000a00167202 */ /* 0x000fe20000000f00 */
[----:B------:R-:W-:Y:S01]  /*0840*/  IMAD.MOV.U32 R14, RZ, RZ, R9 ;  /* 0x000000ffff0e7224 */ /* 0x000fe200078e0009 */
[----:B------:R-:W-:Y:S01]  /*0850*/  @!P1 MOV R22, R20 ;  /* 0x0000001400169202 */ /* 0x000fe20000000f00 */
[----:B------:R-:W-:Y:S01]  /*0860*/  @!P1 IMAD.MOV.U32 R20, RZ, RZ, R10 ;  /* 0x000000ffff149224 */ /* 0x000fe200078e000a */
[----:B------:R-:W-:Y:S01]  /*0870*/  ISETP.GE.AND P1, PT, R18, R15, PT ;  /* 0x0000000f1200720c */ /* 0x000fe20003f26270 */
[----:B------:R-:W-:-:S02]  /*0880*/  @!P0 IMAD.MOV.U32 R14, RZ, RZ, R0 ;  /* 0x000000ffff0e8224 */ /* 0x000fc400078e0000 */
[----:B------:R-:W-:Y:S01]  /*0890*/  @!P0 IMAD.MOV.U32 R2, RZ, RZ, R7 ;  /* 0x000000ffff028224 */ /* 0x000fe200078e0007 */
[----:B------:R-:W-:Y:S01]  /*08a0*/  MOV R7, R23 ;  /* 0x0000001700077202 */ /* 0x000fe20000000f00 */
[----:B------:R-:W-:Y:S01]  /*08b0*/  @!P0 IMAD.MOV.U32 R0, RZ, RZ, R9 ;  /* 0x000000ffff008224 */ /* 0x000fe200078e0009 */
[----:B------:R-:W-:Y:S01]  /*08c0*/  @!P2 MOV R7, R24 ;  /* 0x000000180007a202 */ /* 0x000fe20000000f00 */
[----:B------:R-:W-:Y:S02]  /*08d0*/  IMAD.MOV.U32 R9, RZ, RZ, R18 ;  /* 0x000000ffff097224 */ /* 0x000fe400078e0012 */
[----:B------:R-:W-:Y:S02]  /*08e0*/  @!P2 IMAD.MOV.U32 R24, RZ, RZ, R23 ;  /* 0x000000ffff18a224 */ /* 0x000fe400078e0017 */
[----:B------:R-:W-:Y:S02]  /*08f0*/  @!P0 IMAD.MOV.U32 R13, RZ, RZ, R3 ;  /* 0x000000ffff0d8224 */ /* 0x000fe400078e0003 */
[----:B------:R-:W-:-:S02]  /*0900*/  @!P1 IMAD.MOV.U32 R9, RZ, RZ, R15 ;  /* 0x000000ffff099224 */ /* 0x000fc400078e000f */
[----:B------:R-:W-:Y:S02]  /*0910*/  @!P1 IMAD.MOV.U32 R15, RZ, RZ, R18 ;  /* 0x000000ffff0f9224 */ /* 0x000fe400078e0012 */
[----:B------:R-:W-:Y:S01]  /*0920*/  @!P0 IMAD.MOV.U32 R3, RZ, RZ, R8 ;  /* 0x000000ffff038224 */ /* 0x000fe200078e0008 */
[----:B------:R-:W-:Y:S01]  /*0930*/  ISETP.GE.AND P3, PT, R24, R9, PT ;  /* 0x000000091800720c */ /* 0x000fe20003f66270 */
[--C-:B------:R-:W-:Y:S01]  /*0940*/  IMAD.MOV.U32 R8, RZ, RZ, R11.reuse ;  /* 0x000000ffff087224 */ /* 0x100fe200078e000b */
[----:B------:R-:W-:Y:S01]  /*0950*/  ISETP.GE.AND P0, PT, R15, R2, PT ;  /* 0x000000020f00720c */ /* 0x000fe20003f06270 */
[----:B------:R-:W-:Y:S01]  /*0960*/  IMAD.MOV.U32 R10, RZ, RZ, R12 ;  /* 0x000000ffff0a7224 */ /* 0x000fe200078e000c */
[----:B------:R-:W-:Y:S01]  /*0970*/  @!P2 MOV R8, R21 ;  /* 0x000000150008a202 */ /* 0x000fe20000000f00 */
[----:B------:R-:W-:Y:S01]  /*0980*/  @!P2 IMAD.MOV.U32 R21, RZ, RZ, R11 ;  /* 0x000000ffff15a224 */ /* 0x000fe200078e000b */
[----:B------:R-:W-:Y:S01]  /*0990*/  MOV R11, R19 ;  /* 0x00000013000b7202 */ /* 0x000fe20000000f00 */
[----:B------:R-:W-:-:S02]  /*09a0*/  @!P2 IMAD.MOV.U32 R10, RZ, RZ, R22 ;  /* 0x000000ffff0aa224 */ /* 0x000fc400078e0016 */
[----:B------:R-:W-:Y:S02]  /*09b0*/  @!P2 IMAD.MOV.U32 R22, RZ, RZ, R12 ;  /* 0x000000ffff16a224 */ /* 0x000fe400078e000c */
[----:B------:R-:W-:Y:S02]  /*09c0*/  IMAD.MOV.U32 R12, RZ, RZ, R20 ;  /* 0x000000ffff0c7224 */ /* 0x000fe400078e0014 */
[----:B------:R-:W-:Y:S01]  /*09d0*/  @!P1 IMAD.MOV.U32 R11, RZ, RZ, R14 ;  /* 0x000000ffff0b9224 */ /* 0x000fe200078e000e */
[----:B------:R-:W-:Y:S01]  /*09e0*/  @!P1 MOV R14, R19 ;  /* 0x00000013000e9202 */ /* 0x000fe20000000f00 */
[----:B------:R-:W-:Y:S02]  /*09f0*/  @!P1 IMAD.MOV.U32 R12, RZ, RZ, R13 ;  /* 0x000000ffff0c9224 */ /* 0x000fe400078e000d */
[----:B------:R-:W-:Y:S01]  /*0a00*/  @!P1 IMAD.MOV.U32 R13, RZ, RZ, R20 ;  /* 0x000000ffff0d9224 */ /* 0x000fe200078e0014 */
[----:B------:R-:W-:Y:S01]  /*0a10*/  MOV R20, R24 ;  /* 0x0000001800147202 */ /* 0x000fe20000000f00 */
[----:B------:R-:W-:-:S02]  /*0a20*/  IMAD.MOV.U32 R19, RZ, RZ, R21 ;  /* 0x000000ffff137224 */ /* 0x000fc400078e0015 */
[----:B------:R-:W-:Y:S02]  /*0a30*/  IMAD.MOV.U32 R18, RZ, RZ, R22 ;  /* 0x000000ffff127224 */ /* 0x000fe400078e0016 */
[----:B------:R-:W-:Y:S02]  /*0a40*/  @!P3 IMAD.MOV.U32 R19, RZ, RZ, R11 ;  /* 0x000000ffff13b224 */ /* 0x000fe400078e000b */
[----:B------:R-:W-:Y:S01]  /*0a50*/  @!P3 IMAD.MOV.U32 R11, RZ, RZ, R21 ;  /* 0x000000ffff0bb224 */ /* 0x000fe200078e0015 */
[----:B------:R-:W-:Y:S01]  /*0a60*/  MOV R21, R14 ;  /* 0x0000000e00157202 */ /* 0x000fe20000000f00 */
[----:B------:R-:W-:Y:S01]  /*0a70*/  @!P3 IMAD.MOV.U32 R18, RZ, RZ, R12 ;  /* 0x000000ffff12b224 */ /* 0x000fe200078e000c */
[----:B------:R-:W-:Y:S01]  /*0a80*/  @!P0 MOV R21, R0 ;  /* 0x0000000000158202 */ /* 0x000fe20000000f00 */
[----:B------:R-:W-:Y:S02]  /*0a90*/  @!P3 IMAD.MOV.U32 R12, RZ, RZ, R22 ;  /* 0x000000ffff0cb224 */ /* 0x000fe400078e0016 */
[----:B------:R-:W-:-:S02]  /*0aa0*/  IMAD.MOV.U32 R23, RZ, RZ, R15 ;  /* 0x000000ffff177224 */ /* 0x000fc400078e000f */
[----:B------:R-:W-:Y:S01]  /*0ab0*/  IMAD.MOV.U32 R22, RZ, RZ, R13 ;  /* 0x000000ffff167224 */ /* 0x000fe200078e000d */
[----:B------:R-:W-:Y:S01]  /*0ac0*/  @!P0 MOV R22, R3 ;  /* 0x0000000300168202 */ /* 0x000fe20000000f00 */
[----:B------:R-:W-:Y:S01]  /*0ad0*/  @!P3 IMAD.MOV.U32 R20, RZ, RZ, R9 ;  /* 0x000000ffff14b224 */ /* 0x000fe200078e0009 */
[----:B------:R-:W-:Y:S01]  /*0ae0*/  @!P3 MOV R9, R24 ;  /* 0x000000180009b202 */ /* 0x000fe20000000f00 */
[----:B------:R-:W-:Y:S02]  /*0af0*/  @!P0 IMAD.MOV.U32 R0, RZ, RZ, R14 ;  /* 0x000000ffff008224 */ /* 0x000fe400078e000e */
[----:B------:R-:W-:Y:S02]  /*0b00*/  @!P0 IMAD.MOV.U32 R23, RZ, RZ, R2 ;  /* 0x000000ffff178224 */ /* 0x000fe400078e0002 */
[----:B------:R-:W-:Y:S02]  /*0b10*/  @!P0 IMAD.MOV.U32 R2, RZ, RZ, R15 ;  /* 0x000000ffff028224 */ /* 0x000fe400078e000f */
[----:B------:R-:W-:-:S02]  /*0b20*/  @!P0 IMAD.MOV.U32 R3, RZ, RZ, R13 ;  /* 0x000000ffff038224 */ /* 0x000fc400078e000d */
[----:B------:R-:W-:-:S07]  /*0b30*/  IMAD.MOV.U32 R14, RZ, RZ, 0x2 ;  /* 0x00000002ff0e7424 */ /* 0x000fce00078e00ff */
.L_x_43:
[--C-:B------:R-:W-:Y:S01]  /*0b40*/  IMAD.MOV R13, RZ, RZ, -R14.reuse ;  /* 0x000000ffff0d7224 */ /* 0x100fe200078e0a0e */
[----:B------:R-:W-:Y:S01]  /*0b50*/  SHF.R.U32.HI R24, RZ, 0x1, R14 ;  /* 0x00000001ff187819 */ /* 0x000fe2000001160e */
[----:B------:R-:W-:Y:S01]  /*0b60*/  BAR.SYNC.DEFER_BLOCKING 0x0 ;  /* 0x0000000000007b1d */ /* 0x000fe20000010000 */
[----:B------:R-:W-:Y:S02]  /*0b70*/  IADD3 R25, PT, PT, R14, -0x1, RZ ;  /* 0xffffffff0e197810 */ /* 0x000fe40007ffe0ff */
[----:B------:R-:W-:Y:S02]  /*0b80*/  LOP3.LUT R13, R6, R13, RZ, 0xc0, !PT ;  /* 0x0000000d060d7212 */ /* 0x000fe400078ec0ff */
[----:B------:R-:W-:Y:S01]  /*0b90*/  LOP3.LUT R25, R25, R6, RZ, 0xc0, !PT ;  /* 0x0000000619197212 */ /* 0x000fe200078ec0ff */
[----:B------:R-:W-:Y:S02]  /*0ba0*/  BSSY.RECONVERGENT B0, `(.L_x_40) ;  /* 0x0000036000007945 */ /* 0x000fe40003800200 */
[----:B------:R-:W-:Y:S01]  /*0bb0*/  IMAD R13, R13, 0x5, RZ ;  /* 0x000000050d0d7824 */ /* 0x000fe200078e02ff */
[----:B------:R-:W0:Y:S01]  /*0bc0*/  S2R R15, SR_CgaCtaId ;  /* 0x00000000000f7919 */ /* 0x000e220000008800 */
[----:B------:R-:W-:-:S03]  /*0bd0*/  IMAD R25, R25, 0x5, RZ ;  /* 0x0000000519197824 */ /* 0x000fc600078e02ff */
[----:B------:R-:W-:Y:S02]  /*0be0*/  VIMNMX.U32 R26, PT, PT, R13, 0x500, PT ;  /* 0x000005000d1a7848 */ /* 0x000fe40003fe0000 */
[----:B------:R-:W-:-:S03]  /*0bf0*/  VIMNMX.U32 R28, PT, PT, R25, 0x500, PT ;  /* 0x00000500191c7848 */ /* 0x000fc60003fe0000 */
[----:B------:R-:W-:-:S05]  /*0c00*/  IMAD R13, R24, 0x5, R26 ;  /* 0x00000005180d7824 */ /* 0x000fca00078e021a */
[----:B------:R-:W-:Y:S01]  /*0c10*/  VIMNMX.U32 R13, PT, PT, R13, 0x500, PT ;  /* 0x000005000d0d7848 */ /* 0x000fe20003fe0000 */
[----:B------:R1:W-:Y:S04]  /*0c20*/  STS [R17], R3 ;  /* 0x0000000311007388 */ /* 0x0003e80000000800 */
[--C-:B------:R-:W-:Y:S01]  /*0c30*/  IMAD R24, R24, 0x5, R13.reuse ;  /* 0x0000000518187824 */ /* 0x100fe200078e020d */
[----:B------:R2:W-:Y:S04]  /*0c40*/  STS [R17+0x4], R2 ;  /* 0x0000040211007388 */ /* 0x0005e80000000800 */
[----:B------:R-:W-:Y:S01]  /*0c50*/  VIMNMX.U32 R24, PT, PT, R24, 0x500, PT ;  /* 0x0000050018187848 */ /* 0x000fe20003fe0000 */
[----:B------:R3:W-:Y:S04]  /*0c60*/  STS [R17+0x8], R0 ;  /* 0x0000080011007388 */ /* 0x0007e80000000800 */
[----:B-1----:R-:W-:Y:S01]  /*0c70*/  IMAD.IADD R3, R24, 0x1, -R13 ;  /* 0x0000000118037824 */ /* 0x002fe200078e0a0d */
[----:B--2---:R-:W-:Y:S01]  /*0c80*/  VIADDMNMX R2, R13, -R26, R28, PT ;  /* 0x8000001a0d027246 */ /* 0x004fe2000380011c */
[----:B------:R-:W-:Y:S03]  /*0c90*/  STS [R17+0xc], R22 ;  /* 0x00000c1611007388 */ /* 0x000fe60000000800 */
[C---:B------:R-:W-:Y:S01]  /*0ca0*/  ISETP.GE.AND P0, PT, R28.reuse, R3, PT ;  /* 0x000000031c00720c */ /* 0x040fe20003f06270 */
[----:B------:R-:W-:Y:S01]  /*0cb0*/  IMAD.IADD R3, R28, 0x1, -R3 ;  /* 0x000000011c037824 */ /* 0x000fe200078e0a03 */
[----:B------:R-:W-:Y:S01]  /*0cc0*/  STS [R17+0x10], R23 ;  /* 0x0000101711007388 */ /* 0x000fe20000000800 */
[----:B---3--:R-:W-:-:S03]  /*0cd0*/  MOV R0, 0x400 ;  /* 0x0000040000007802 */ /* 0x008fc60000000f00 */
[----:B------:R-:W-:Y:S01]  /*0ce0*/  SEL R3, R3, RZ, P0 ;  /* 0x000000ff03037207 */ /* 0x000fe20000000000 */
[----:B------:R-:W-:Y:S03]  /*0cf0*/  STS [R17+0x14], R21 ;  /* 0x0000141511007388 */ /* 0x000fe60000000800 */
[----:B------:R-:W-:Y:S01]  /*0d00*/  ISETP.GE.AND P0, PT, R3, R2, PT ;  /* 0x000000020300720c */ /* 0x000fe20003f06270 */
[----:B------:R0:W-:Y:S04]  /*0d10*/  STS [R17+0x18], R12 ;  /* 0x0000180c11007388 */ /* 0x0001e80000000800 */
[----:B------:R1:W-:Y:S04]  /*0d20*/  STS [R17+0x1c], R9 ;  /* 0x00001c0911007388 */ /* 0x0003e80000000800 */
[----:B------:R1:W-:Y:S01]  /*0d30*/  STS [R17+0x20], R11 ;  /* 0x0000200b11007388 */ /* 0x0003e20000000800 */
[----:B0-----:R-:W-:-:S03]  /*0d40*/  LEA R12, R15, R0, 0x18 ;  /* 0x000000000f0c7211 */ /* 0x001fc600078ec0ff */
[----:B------:R1:W-:Y:S04]  /*0d50*/  STS [R17+0x24], R18 ;  /* 0x0000241211007388 */ /* 0x0003e80000000800 */
[----:B------:R1:W-:Y:S04]  /*0d60*/  STS [R17+0x28], R20 ;  /* 0x0000281411007388 */ /* 0x0003e80000000800 */
[----:B------:R1:W-:Y:S04]  /*0d70*/  STS [R17+0x2c], R19 ;  /* 0x00002c1311007388 */ /* 0x0003e80000000800 */
[----:B------:R1:W-:Y:S04]  /*0d80*/  STS [R17+0x30], R10 ;  /* 0x0000300a11007388 */ /* 0x0003e80000000800 */
[----:B------:R1:W-:Y:S04]  /*0d90*/  STS [R17+0x34], R7 ;  /* 0x0000340711007388 */ /* 0x0003e80000000800 */
[----:B------:R1:W-:Y:S01]  /*0da0*/  STS [R17+0x38], R8 ;  /* 0x0000380811007388 */ /* 0x0003e20000000800 */
[----:B------:R-:W-:Y:S06]  /*0db0*/  BAR.SYNC.DEFER_BLOCKING 0x0 ;  /* 0x0000000000007b1d */ /* 0x000fec0000010000 */
[----:B------:R-:W-:Y:S05]  /*0dc0*/  @P0 BRA `(.L_x_41) ;  /* 0x00000000004c0947 */ /* 0x000fea0003800000 */
[----:B-1----:R-:W0:Y:S01]  /*0dd0*/  S2R R7, SR_CgaCtaId ;  /* 0x0000000000077919 */ /* 0x002e220000008800 */
[----:B------:R-:W-:Y:S01]  /*0de0*/  MOV R0, 0x400 ;  /* 0x0000040000007802 */ /* 0x000fe20000000f00 */
[----:B------:R-:W-:-:S03]  /*0df0*/  IMAD.IADD R11, R28, 0x1, R13 ;  /* 0x000000011c0b7824 */ /* 0x000fc600078e020d */
[----:B0-----:R-:W-:-:S07]  /*0e00*/  LEA R15, R7, R0, 0x18 ;  /* 0x00000000070f7211 */ /* 0x001fce00078ec0ff */
.L_x_42:
[----:B------:R-:W-:-:S04]  /*0e10*/  IADD3 R0, PT, PT, R2, -R3, RZ ;  /* 0x8000000302007210 */ /* 0x000fc80007ffe0ff */
[----:B------:R-:W-:-:S04]  /*0e20*/  LEA.HI R0, R0, R0, RZ, 0x1 ;  /* 0x0000000000007211 */ /* 0x000fc800078f08ff */
[----:B------:R-:W-:-:S04]  /*0e30*/  LEA.HI.SX32 R7, R0, R3, 0x1f ;  /* 0x0000000300077211 */ /* 0x000fc800078ffaff */
[----:B------:R-:W-:Y:S01]  /*0e40*/  LOP3.LUT R8, RZ, R7, RZ, 0x33, !PT ;  /* 0x00000007ff087212 */ /* 0x000fe200078e33ff */
[----:B------:R-:W-:-:S04]  /*0e50*/  IMAD.IADD R0, R26, 0x1, R7 ;  /* 0x000000011a007824 */ /* 0x000fc800078e0207 */
        /* <DEDUP_REMOVED lines=10> */
.L_x_41:
[----:B------:R-:W-:Y:S05]  /*0f00*/  BSYNC.RECONVERGENT B0 ;  /* 0x0000000000007941 */ /* 0x000fea0003800200 */
.L_x_40:
[----:B-1----:R-:W-:Y:S02]  /*0f10*/  IADD3 R8, PT, PT, R26, R3, RZ ;  /* 0x000000031a087210 */ /* 0x002fe40007ffe0ff */
[----:B------:R-:W-:Y:S02]  /*0f20*/  IADD3 R9, PT, PT, -R3, R13, R28 ;  /* 0x0000000d03097210 */ /* 0x000fe40007ffe11c */
[----:B------:R-:W-:Y:S01]  /*0f30*/  PLOP3.LUT P0, PT, PT, PT, PT, 0x8, 0x80 ;  /* 0x000000000080781c */ /* 0x000fe20003f0e170 */
[C-C-:B------:R-:W-:Y:S01]  /*0f40*/  IMAD R21, R8.reuse, 0xc, R12.reuse ;  /* 0x0000000c08157824 */ /* 0x140fe200078e020c */
[C---:B------:R-:W-:Y:S01]  /*0f50*/  ISETP.GE.AND P1, PT, R9.reuse, R24, PT ;  /* 0x000000180900720c */ /* 0x040fe20003f26270 */
[C---:B------:R-:W-:Y:S02]  /*0f60*/  IMAD R22, R9.reuse, 0xc, R12 ;  /* 0x0000000c09167824 */ /* 0x040fe400078e020c */
[----:B------:R-:W-:Y:S01]  /*0f70*/  VIADD R3, R9, 0x1 ;  /* 0x0000000109037836 */ /* 0x000fe20000000000 */
[----:B------:R-:W-:Y:S01]  /*0f80*/  LDS R7, [R21+0x4] ;  /* 0x0000040015077984 */ /* 0x000fe20000000800 */
[----:B------:R-:W-:-:S03]  /*0f90*/  VIADD R0, R8, 0x1 ;  /* 0x0000000108007836 */ /* 0x000fc60000000000 */
[----:B------:R-:W0:Y:S04]  /*0fa0*/  LDS R26, [R22+0x4] ;  /* 0x00000400161a7984 */ /* 0x000e280000000800 */
[----:B------:R-:W-:Y:S04]  /*0fb0*/  LDS R25, [R21] ;  /* 0x0000000015197984 */ /* 0x000fe80000000800 */
[----:B------:R-:W-:Y:S04]  /*0fc0*/  LDS R10, [R22] ;  /* 0x00000000160a7984 */ /* 0x000fe80000000800 */
[----:B------:R-:W-:Y:S01]  /*0fd0*/  LDS R15, [R22+0x8] ;  /* 0x00000800160f7984 */ /* 0x000fe20000000800 */
[----:B0-----:R-:W-:-:S04]  /*0fe0*/  @!P1 ISETP.GE.AND P2, PT, R26, R7, PT ;  /* 0x000000071a00920c */ /* 0x001fc80003f46270 */
[----:B------:R-:W-:Y:S02]  /*0ff0*/  @!P1 ISETP.GE.OR P0, PT, R8, R13, !P2 ;  /* 0x0000000d0800920c */ /* 0x000fe40005706670 */
[----:B------:R-:W-:Y:S02]  /*1000*/  PLOP3.LUT P1, PT, PT, PT, PT, 0x8, 0x80 ;  /* 0x000000000080781c */ /* 0x000fe40003f2e170 */
[----:B------:R-:W-:-:S09]  /*1010*/  SEL R2, R26, R7, P0 ;  /* 0x000000071a027207 */ /* 0x000fd20000000000 */
[----:B------:R-:W-:Y:S01]  /*1020*/  @P0 LDS R26, [R22+0x10] ;  /* 0x00001000161a0984 */ /* 0x000fe20000000800 */
[----:B------:R-:W-:Y:S01]  /*1030*/  @!P0 IMAD.MOV R3, RZ, RZ, R9 ;  /* 0x000000ffff038224 */ /* 0x000fe200078e0209 */
[----:B------:R-:W-:Y:S02]  /*1040*/  @P0 IADD3 R0, PT, PT, R8, RZ, RZ ;  /* 0x000000ff08000210 */ /* 0x000fe40007ffe0ff */
[----:B------:R-:W0:Y:S01]  /*1050*/  @!P0 LDS R7, [R21+0x10] ;  /* 0x0000100015078984 */ /* 0x000e220000000800 */
[C---:B------:R-:W-:Y:S01]  /*1060*/  VIADD R9, R3.reuse, 0x1 ;  /* 0x0000000103097836 */ /* 0x040fe20000000000 */
[----:B------:R-:W-:Y:S01]  /*1070*/  ISETP.GE.AND P2, PT, R3, R24, PT ;  /* 0x000000180300720c */ /* 0x000fe20003f46270 */
[----:B------:R-:W-:Y:S01]  /*1080*/  VIADD R18, R0, 0x1 ;  /* 0x0000000100127836 */ /* 0x000fe20000000000 */
[----:B------:R-:W1:Y:S11]  /*1090*/  LDS R8, [R21+0x8] ;  /* 0x0000080015087984 */ /* 0x000e760000000800 */
[----:B0-----:R-:W-:-:S04]  /*10a0*/  @!P2 ISETP.GE.AND P3, PT, R26, R7, PT ;  /* 0x000000071a00a20c */ /* 0x001fc80003f66270 */
[----:B------:R-:W-:-:S04]  /*10b0*/  @!P2 ISETP.GE.OR P1, PT, R0, R13, !P3 ;  /* 0x0000000d0000a20c */ /* 0x000fc80005f26670 */
[----:B------:R-:W-:-:S09]  /*10c0*/  SEL R23, R26, R7, P1 ;  /* 0x000000071a177207 */ /* 0x000fd20000800000 */
[----:B------:R-:W-:Y:S01]  /*10d0*/  @!P1 IADD3 R9, PT, PT, R3, RZ, RZ ;  /* 0x000000ff03099210 */ /* 0x000fe20007ffe0ff */
[----:B------:R-:W-:Y:S01]  /*10e0*/  @P1 IMAD.MOV R18, RZ, RZ, R0 ;  /* 0x000000ffff121224 */ /* 0x000fe200078e0200 */
[----:B------:R-:W-:Y:S02]  /*10f0*/  SEL R3, R10, R25, P0 ;  /* 0x000000190a037207 */ /* 0x000fe40000000000 */
[----:B------:R-:W-:Y:S01]  /*1100*/  ISETP.GE.AND P2, PT, R9, R24, PT ;  /* 0x000000180900720c */ /* 0x000fe20003f46270 */
[C-C-:B------:R-:W-:Y:S01]  /*1110*/  @!P1 IMAD R20, R18.reuse, 0xc, R12.reuse ;  /* 0x0000000c12149824 */ /* 0x140fe200078e020c */
[----:B-1----:R-:W-:Y:S01]  /*1120*/  SEL R0, R15, R8, P0 ;  /* 0x000000080f007207 */ /* 0x002fe20000000000 */
[C---:B------:R-:W-:Y:S01]  /*1130*/  @P1 IMAD R29, R9.reuse, 0xc, R12 ;  /* 0x0000000c091d1824 */ /* 0x040fe200078e020c */
[----:B------:R-:W-:Y:S01]  /*1140*/  @P0 LDS R10, [R22+0xc] ;  /* 0x00000c00160a0984 */ /* 0x000fe20000000800 */
[----:B------:R-:W-:Y:S02]  /*1150*/  VIADD R11, R18, 0x1 ;  /* 0x00000001120b7836 */ /* 0x000fe40000000000 */
[----:B------:R-:W-:Y:S01]  /*1160*/  VIADD R19, R9, 0x1 ;  /* 0x0000000109137836 */ /* 0x000fe20000000000 */
[----:B------:R-:W-:Y:S04]  /*1170*/  @!P1 LDS R7, [R20+0x4] ;  /* 0x0000040014079984 */ /* 0x000fe80000000800 */
[----:B------:R-:W0:Y:S04]  /*1180*/  @P1 LDS R26, [R29+0x4] ;  /* 0x000004001d1a1984 */ /* 0x000e280000000800 */
[----:B------:R-:W-:Y:S04]  /*1190*/  @P0 LDS R15, [R22+0x14] ;  /* 0x00001400160f0984 */ /* 0x000fe80000000800 */
[----:B------:R-:W1:Y:S04]  /*11a0*/  @!P0 LDS R25, [R21+0xc] ;  /* 0x00000c0015198984 */ /* 0x000e680000000800 */
[----:B------:R-:W2:Y:S01]  /*11b0*/  @!P0 LDS R8, [R21+0x14] ;  /* 0x0000140015088984 */ /* 0x000ea20000000800 */
[----:B------:R-:W-:-:S02]  /*11c0*/  PLOP3.LUT P0, PT, PT, PT, PT, 0x8, 0x80 ;  /* 0x000000000080781c */ /* 0x000fc40003f0e170 */
[----:B0-----:R-:W-:-:S04]  /*11d0*/  @!P2 ISETP.GE.AND P3, PT, R26, R7, PT ;  /* 0x000000071a00a20c */ /* 0x001fc80003f66270 */
[----:B------:R-:W-:Y:S02]  /*11e0*/  @!P2 ISETP.GE.OR P0, PT, R18, R13, !P3 ;  /* 0x0000000d1200a20c */ /* 0x000fe40005f06670 */
[----:B-1----:R-:W-:Y:S02]  /*11f0*/  SEL R22, R10, R25, P1 ;  /* 0x000000190a167207 */ /* 0x002fe40000800000 */
[----:B------:R-:W-:Y:S01]  /*1200*/  @!P1 LDS R25, [R20] ;  /* 0x0000000014199984 */ /* 0x000fe20000000800 */
[----:B--2---:R-:W-:-:S03]  /*1210*/  SEL R21, R15, R8, P1 ;  /* 0x000000080f157207 */ /* 0x004fc60000800000 */
[----:B------:R0:W-:Y:S05]  /*1220*/  @!P1 LDS R8, [R20+0x8] ;  /* 0x0000080014089984 */ /* 0x0001ea0000000800 */
[----:B------:R-:W-:Y:S01]  /*1230*/  @P0 IADD3 R11, PT, PT, R18, RZ, RZ ;  /* 0x000000ff120b0210 */ /* 0x000fe20007ffe0ff */
[----:B------:R-:W-:Y:S01]  /*1240*/  @!P0 IMAD.MOV R19, RZ, RZ, R9 ;  /* 0x000000ffff138224 */ /* 0x000fe200078e0209 */
[----:B------:R-:W-:Y:S01]  /*1250*/  SEL R9, R26, R7, P0 ;  /* 0x000000071a097207 */ /* 0x000fe20000000000 */
[----:B------:R-:W-:Y:S02]  /*1260*/  @P1 LDS R10, [R29] ;  /* 0x000000001d0a1984 */ /* 0x000fe40000000800 */
[--C-:B------:R-:W-:Y:S01]  /*1270*/  @!P0 IMAD R27, R11, 0xc, R12.reuse ;  /* 0x0000000c0b1b8824 */ /* 0x100fe200078e020c */
[C---:B------:R-:W-:Y:S01]  /*1280*/  ISETP.GE.AND P2, PT, R19.reuse, R24, PT ;  /* 0x000000181300720c */ /* 0x040fe20003f46270 */
[C---:B------:R-:W-:Y:S01]  /*1290*/  @P0 IMAD R28, R19.reuse, 0xc, R12 ;  /* 0x0000000c131c0824 */ /* 0x040fe200078e020c */
[----:B------:R-:W-:Y:S01]  /*12a0*/  @P1 LDS R15, [R29+0x8] ;  /* 0x000008001d0f1984 */ /* 0x000fe20000000800 */
[----:B------:R-:W-:Y:S01]  /*12b0*/  PLOP3.LUT P1, PT, PT, PT, PT, 0x8, 0x80 ;  /* 0x000000000080781c */ /* 0x000fe20003f2e170 */
[----:B0-----:R-:W-:-:S02]  /*12c0*/  VIADD R20, R19, 0x1 ;  /* 0x0000000113147836 */ /* 0x001fc40000000000 */
[----:B------:R-:W-:Y:S01]  /*12d0*/  @!P0 LDS R7, [R27+0x4] ;  /* 0x000004001b078984 */ /* 0x000fe20000000800 */
[----:B------:R-:W-:-:S03]  /*12e0*/  VIADD R18, R11, 0x1 ;  /* 0x000000010b127836 */ /* 0x000fc60000000000 */
[----:B------:R-:W0:Y:S03]  /*12f0*/  @P0 LDS R26, [R28+0x4] ;  /* 0x000004001c1a0984 */ /* 0x000e260000000800 */
[----:B0-----:R-:W-:-:S04]  /*1300*/  @!P2 ISETP.GE.AND P3, PT, R26, R7, PT ;  /* 0x000000071a00a20c */ /* 0x001fc80003f66270 */
[----:B------:R-:W-:Y:S02]  /*1310*/  @!P2 ISETP.GE.OR P1, PT, R11, R13, !P3 ;  /* 0x0000000d0b00a20c */ /* 0x000fe40005f26670 */
[----:B------:R-:W-:-:S11]  /*1320*/  PLOP3.LUT P2, PT, PT, PT, PT, 0x8, 0x80 ;  /* 0x000000000080781c */ /* 0x000fd60003f4e170 */
[----:B------:R-:W-:Y:S01]  /*1330*/  @!P1 IMAD.MOV R20, RZ, RZ, R19 ;  /* 0x000000ffff149224 */ /* 0x000fe200078e0213 */
[----:B------:R-:W-:Y:S02]  /*1340*/  @P1 IADD3 R18, PT, PT, R11, RZ, RZ ;  /* 0x000000ff0b121210 */ /* 0x000fe40007ffe0ff */
[----:B------:R-:W-:Y:S02]  /*1350*/  SEL R11, R15, R8, P0 ;  /* 0x000000080f0b7207 */ /* 0x000fe40000000000 */
[C---:B------:R-:W-:Y:S01]  /*1360*/  ISETP.GE.AND P3, PT, R20.reuse, R24, PT ;  /* 0x000000181400720c */ /* 0x040fe20003f66270 */
[--C-:B------:R-:W-:Y:S01]  /*1370*/  @P1 IMAD R24, R20, 0xc, R12.reuse ;  /* 0x0000000c14181824 */ /* 0x100fe200078e020c */
[----:B------:R-:W-:Y:S01]  /*1380*/  SEL R20, R26, R7, P1 ;  /* 0x000000071a147207 */ /* 0x000fe20000800000 */
[----:B------:R-:W-:Y:S01]  /*1390*/  @!P1 IMAD R29, R18, 0xc, R12 ;  /* 0x0000000c121d9824 */ /* 0x000fe200078e020c */
[----:B------:R-:W-:Y:S01]  /*13a0*/  SEL R12, R10, R25, P0 ;  /* 0x000000190a0c7207 */ /* 0x000fe20000000000 */
[----:B------:R-:W-:Y:S04]  /*13b0*/  @!P0 LDS R8, [R27+0x8] ;  /* 0x000008001b088984 */ /* 0x000fe80000000800 */
[----:B------:R-:W-:Y:S04]  /*13c0*/  @!P1 LDS R7, [R29+0x4] ;  /* 0x000004001d079984 */ /* 0x000fe80000000800 */
[----:B------:R-:W0:Y:S04]  /*13d0*/  @P1 LDS R26, [R24+0x4] ;  /* 0x00000400181a1984 */ /* 0x000e280000000800 */
[----:B------:R-:W-:Y:S04]  /*13e0*/  @!P0 LDS R25, [R27] ;  /* 0x000000001b198984 */ /* 0x000fe80000000800 */
[----:B------:R-:W1:Y:S04]  /*13f0*/  @P0 LDS R10, [R28] ;  /* 0x000000001c0a0984 */ /* 0x000e680000000800 */
[----:B------:R-:W2:Y:S01]  /*1400*/  @P0 LDS R15, [R28+0x8] ;  /* 0x000008001c0f0984 */ /* 0x000ea20000000800 */
[C---:B------:R-:W-:Y:S01]  /*1410*/  ISETP.GE.U32.AND P0, PT, R14.reuse, 0x81, PT ;  /* 0x000000810e00780c */ /* 0x040fe20003f06070 */
[----:B------:R-:W-:Y:S01]  /*1420*/  IMAD.SHL.U32 R14, R14, 0x2, RZ ;  /* 0x000000020e0e7824 */ /* 0x000fe200078e00ff */
[----:B0-----:R-:W-:-:S04]  /*1430*/  @!P3 ISETP.GE.AND P4, PT, R26, R7, PT ;  /* 0x000000071a00b20c */ /* 0x001fc80003f86270 */
[----:B------:R-:W-:Y:S02]  /*1440*/  @!P3 ISETP.GE.OR P2, PT, R18, R13, !P4 ;  /* 0x0000000d1200b20c */ /* 0x000fe40006746670 */
[----:B-1----:R-:W-:Y:S02]  /*1450*/  SEL R18, R10, R25, P1 ;  /* 0x000000190a127207 */ /* 0x002fe40000800000 */
[----:B------:R-:W-:Y:S01]  /*1460*/  @!P1 LDS R25, [R29] ;  /* 0x000000001d199984 */ /* 0x000fe20000000800 */
[----:B------:R-:W-:Y:S02]  /*1470*/  SEL R7, R26, R7, P2 ;  /* 0x000000071a077207 */ /* 0x000fe40001000000 */
[----:B--2---:R-:W-:Y:S01]  /*1480*/  SEL R19, R15, R8, P1 ;  /* 0x000000080f137207 */ /* 0x004fe20000800000 */
[----:B------:R-:W0:Y:S04]  /*1490*/  @P1 LDS R10, [R24] ;  /* 0x00000000180a1984 */ /* 0x000e280000000800 */
[----:B------:R-:W-:Y:S04]  /*14a0*/  @!P1 LDS R8, [R29+0x8] ;  /* 0x000008001d089984 */ /* 0x000fe80000000800 */
[----:B------:R-:W1:Y:S01]  /*14b0*/  @P1 LDS R15, [R24+0x8] ;  /* 0x00000800180f1984 */ /* 0x000e620000000800 */
[----:B0-----:R-:W-:-:S02]  /*14c0*/  SEL R10, R10, R25, P2 ;  /* 0x000000190a0a7207 */ /* 0x001fc40001000000 */
[----:B-1----:R-:W-:Y:S01]  /*14d0*/  SEL R8, R15, R8, P2 ;  /* 0x000000080f087207 */ /* 0x002fe20001000000 */
[----:B------:R-:W-:Y:S06]  /*14e0*/  @!P0 BRA `(.L_x_43) ;  /* 0xfffffff400948947 */ /* 0x000fec000383ffff */
[----:B------:R-:W0:Y:S01]  /*14f0*/  S2R R13, SR_TID.X ;  /* 0x00000000000d7919 */ /* 0x000e220000002100 */
[----:B------:R-:W1:Y:S01]  /*1500*/  LDCU.U8 UR4, c[0x0][0x380] ;  /* 0x00007000ff0477ac */ /* 0x000e620008000000 */
[----:B------:R-:W-:Y:S01]  /*1510*/  MOV R14, 0x400 ;  /* 0x00000400000e7802 */ /* 0x000fe20000000f00 */
[----:B------:R-:W2:Y:S01]  /*1520*/  S2R R17, SR_CgaCtaId ;  /* 0x0000000000117919 */ /* 0x000ea20000008800 */
[----:B------:R-:W3:Y:S01]  /*1530*/  S2R R15, SR_LANEID ;  /* 0x00000000000f7919 */ /* 0x000ee20000000000 */
[----:B-1----:R-:W-:-:S04]  /*1540*/  UPRMT UR4, UR4, 0x8880, URZ ;  /* 0x0000888004047896 */ /* 0x002fc800080000ff */
[----:B------:R-:W-:Y:S01]  /*1550*/  UISETP.NE.AND UP0, UPT, UR4, URZ, UPT ;  /* 0x000000ff0400728c */ /* 0x000fe2000bf05270 */
[----:B0-----:R-:W-:Y:S02]  /*1560*/  SHF.R.U32.HI R6, RZ, 0x5, R13 ;  /* 0x00000005ff067819 */ /* 0x001fe4000001160d */
[----:B--2---:R-:W-:-:S03]  /*1570*/  LEA R17, R17, R14, 0x18 ;  /* 0x0000000e11117211 */ /* 0x004fc600078ec0ff */
[----:B---3--:R-:W-:-:S04]  /*1580*/  IMAD R6, R6, 0xa0, R15 ;  /* 0x000000a006067824 */ /* 0x008fc800078e020f */
[----:B------:R-:W-:-:S04]  /*1590*/  IMAD R6, R6, 0xc, R17 ;  /* 0x0000000c06067824 */ /* 0x000fc800078e0211 */
[----:B------:R-:W-:Y:S01]  /*15a0*/  IMAD R25, R15, 0x30, R6 ;  /* 0x000000300f197824 */ /* 0x000fe200078e0206 */
[----:B------:R-:W-:Y:S06]  /*15b0*/  BAR.SYNC.DEFER_BLOCKING 0x0 ;  /* 0x0000000000007b1d */ /* 0x000fec0000010000 */
[----:B------:R-:W-:Y:S05]  /*15c0*/  BRA.U !UP0, `(.L_x_44) ;  /* 0x0000000108e47547 */ /* 0x000fea000b800000 */
[----:B------:R-:W-:Y:S01]  /*15d0*/  STS [R25], R3 ;  /* 0x0000000319007388 */ /* 0x000fe20000000800 */
[C---:B------:R-:W-:Y:S01]  /*15e0*/  LOP3.LUT R14, R13.reuse, 0x3e0, RZ, 0xc0, !PT ;  /* 0x000003e00d0e7812 */ /* 0x040fe200078ec0ff */
[----:B------:R-:W-:Y:S01]  /*15f0*/  IMAD.WIDE.U32 R16, R16, 0x500, RZ ;  /* 0x0000050010107825 */ /* 0x000fe200078e00ff */
[----:B------:R-:W-:Y:S01]  /*1600*/  LOP3.LUT R13, R13, 0x1f, RZ, 0xc0, !PT ;  /* 0x0000001f0d0d7812 */ /* 0x000fe200078ec0ff */
[----:B------:R0:W-:Y:S02]  /*1610*/  STS [R25+0x4], R2 ;  /* 0x0000040219007388 */ /* 0x0001e40000000800 */
[----:B------:R-:W-:Y:S02]  /*1620*/  IMAD R14, R14, 0x5, RZ ;  /* 0x000000050e0e7824 */ /* 0x000fe400078e02ff */
[----:B------:R-:W-:Y:S03]  /*1630*/  STS [R25+0x8], R0 ;  /* 0x0000080019007388 */ /* 0x000fe60000000800 */
[----:B------:R-:W-:Y:S01]  /*1640*/  IADD3 R13, P0, P1, R14, R16, R13 ;  /* 0x000000100e0d7210 */ /* 0x000fe2000791e00d */
[----:B------:R-:W-:Y:S01]  /*1650*/  STS [R25+0xc], R22 ;  /* 0x00000c1619007388 */ /* 0x000fe20000000800 */
[----:B0-----:R-:W0:Y:S02]  /*1660*/  LDC.64 R2, c[0x0][0x398] ;  /* 0x0000e600ff027b82 */ /* 0x001e240000000a00 */
[----:B------:R-:W-:Y:S01]  /*1670*/  IADD3.X R16, PT, PT, RZ, R17, RZ, P0, P1 ;  /* 0x00000011ff107210 */ /* 0x000fe200007e24ff */
[----:B------:R-:W-:Y:S04]  /*1680*/  STS [R25+0x10], R23 ;  /* 0x0000101719007388 */ /* 0x000fe80000000800 */
[----:B------:R-:W-:Y:S04]  /*1690*/  STS [R25+0x14], R21 ;  /* 0x0000141519007388 */ /* 0x000fe80000000800 */
[----:B------:R-:W-:Y:S04]  /*16a0*/  STS [R25+0x18], R12 ;  /* 0x0000180c19007388 */ /* 0x000fe80000000800 */
[----:B------:R-:W-:Y:S04]  /*16b0*/  STS [R25+0x1c], R9 ;  /* 0x00001c0919007388 */ /* 0x000fe80000000800 */
[----:B------:R-:W-:Y:S04]  /*16c0*/  STS [R25+0x20], R11 ;  /* 0x0000200b19007388 */ /* 0x000fe80000000800 */
[----:B------:R-:W-:Y:S01]  /*16d0*/  STS [R25+0x24], R18 ;  /* 0x0000241219007388 */ /* 0x000fe20000000800 */
[----:B0-----:R-:W-:-:S03]  /*16e0*/  IMAD.WIDE.U32 R2, R13, 0xc, R2 ;  /* 0x0000000c0d027825 */ /* 0x001fc600078e0002 */
[----:B------:R-:W-:Y:S01]  /*16f0*/  STS [R25+0x28], R20 ;  /* 0x0000281419007388 */ /* 0x000fe20000000800 */
[----:B------:R-:W-:-:S03]  /*1700*/  IMAD R13, R16, 0xc, RZ ;  /* 0x0000000c100d7824 */ /* 0x000fc600078e02ff */
[----:B------:R-:W-:Y:S01]  /*1710*/  STS [R25+0x2c], R19 ;  /* 0x00002c1319007388 */ /* 0x000fe20000000800 */
[----:B------:R-:W-:-:S03]  /*1720*/  IMAD.IADD R3, R3, 0x1, R13 ;  /* 0x0000000103037824 */ /* 0x000fc600078e020d */
[----:B------:R-:W-:Y:S04]  /*1730*/  STS [R25+0x30], R10 ;  /* 0x0000300a19007388 */ /* 0x000fe80000000800 */
[----:B------:R-:W-:Y:S04]  /*1740*/  STS [R25+0x34], R7 ;  /* 0x0000340719007388 */ /* 0x000fe80000000800 */
[----:B------:R-:W-:Y:S01]  /*1750*/  STS [R25+0x38], R8 ;  /* 0x0000380819007388 */ /* 0x000fe20000000800 */
[----:B------:R-:W-:-:S03]  /*1760*/  NOP ;  /* 0x0000000000007918 */ /* 0x000fc60000000000 */
[----:B------:R-:W0:Y:S04]  /*1770*/  LDS R5, [R6] ;  /* 0x0000000006057984 */ /* 0x000e280000000800 */
        /* <DEDUP_REMOVED lines=30> */
.L_x_44:
[----:B------:R-:W-:Y:S04]  /*1960*/  STS [R25], R3 ;  /* 0x0000000319007388 */ /* 0x000fe80000000800 */
[----:B------:R0:W-:Y:S04]  /*1970*/  STS [R25+0x4], R2 ;  /* 0x0000040219007388 */ /* 0x0001e80000000800 */
[----:B------:R-:W-:Y:S04]  /*1980*/  STS [R25+0x8], R0 ;  /* 0x0000080019007388 */ /* 0x000fe80000000800 */
[----:B------:R-:W-:Y:S01]  /*1990*/  STS [R25+0xc], R22 ;  /* 0x00000c1619007388 */ /* 0x000fe20000000800 */
[----:B0-----:R-:W0:Y:S03]  /*19a0*/  LDC.64 R2, c[0x0][0x3b0] ;  /* 0x0000ec00ff027b82 */ /* 0x001e260000000a00 */
        /* <DEDUP_REMOVED lines=46> */
.L_x_39:
[----:B------:R-:W0:Y:S01]  /*1c90*/  LDC.64 R2, c[0x0][0x388] ;  /* 0x0000e200ff027b82 */ /* 0x000e220000000a00 */
[----:B------:R-:W-:Y:S01]  /*1ca0*/  IMAD.WIDE.U32 R4, R16, 0x500, RZ ;  /* 0x0000050010047825 */ /* 0x000fe200078e00ff */
[----:B------:R-:W-:-:S03]  /*1cb0*/  ACQBULK ;  /* 0x000000000000782e */ /* 0x000fc60000000000 */
[----:B------:R-:W-:Y:S01]  /*1cc0*/  IMAD R5, R5, 0xc, RZ ;  /* 0x0000000c05057824 */ /* 0x000fe200078e02ff */
[----:B------:R-:W1:Y:S02]  /*1cd0*/  S2R R15, SR_TID.X ;  /* 0x00000000000f7919 */ /* 0x000e640000002100 */
[----:B------:R-:W2:Y:S01]  /*1ce0*/  LDC R0, c[0x0][0x3a8] ;  /* 0x0000ea00ff007b82 */ /* 0x000ea20000000800 */
[----:B0-----:R-:W-:-:S05]  /*1cf0*/  IMAD.WIDE.U32 R2, R4, 0xc, R2 ;  /* 0x0000000c04027825 */ /* 0x001fca00078e0002 */
[----:B------:R-:W-:-:S05]  /*1d00*/  IADD3 R3, PT, PT, R3, R5, RZ ;  /* 0x0000000503037210 */ /* 0x000fca0007ffe0ff */
[----:B------:R-:W3:Y:S04]  /*1d10*/  LDG.E R5, desc[UR6][R2.64+0x8] ;  /* 0x0000080602057981 */ /* 0x000ee8000c1e1900 */
[----:B------:R-:W4:Y:S04]  /*1d20*/  LDG.E R7, desc[UR6][R2.64] ;  /* 0x0000000602077981 */ /* 0x000f28000c1e1900 */
[----:B------:R0:W5:Y:S01]  /*1d30*/  LDG.E R9, desc[UR6][R2.64+0x4] ;  /* 0x0000040602097981 */ /* 0x000162000c1e1900 */
[----:B-1----:R-:W-:Y:S01]  /*1d40*/  LOP3.LUT R6, R15, 0x3e0, RZ, 0xc0, !PT ;  /* 0x000003e00f067812 */ /* 0x002fe200078ec0ff */
[----:B------:R-:W-:-:S04]  /*1d50*/  IMAD.MOV R13, RZ, RZ, -R4 ;  /* 0x000000ffff0d7224 */ /* 0x000fc800078e0a04 */
[----:B------:R-:W-:Y:S01]  /*1d60*/  IMAD R6, R6, 0x5, RZ ;  /* 0x0000000506067824 */ /* 0x000fe200078e02ff */
[----:B--2---:R-:W-:-:S04]  /*1d70*/  VIADDMNMX R13, R13, R0, 0x500, PT ;  /* 0x000005000d0d7446 */ /* 0x004fc80003800100 */
[----:B------:R-:W-:-:S05]  /*1d80*/  LOP3.LUT R14, R6, 0x1f, R15, 0xf8, !PT ;  /* 0x0000001f060e7812 */ /* 0x000fca00078ef80f */
[C---:B------:R-:W-:Y:S01]  /*1d90*/  IMAD R11, R14.reuse, 0xc, RZ ;  /* 0x0000000c0e0b7824 */ /* 0x040fe200078e02ff */
[C---:B------:R-:W-:Y:S01]  /*1da0*/  IADD3 R6, PT, PT, R14.reuse, 0x60, RZ ;  /* 0x000000600e067810 */ /* 0x040fe20007ffe0ff */
[C---:B------:R-:W-:Y:S01]  /*1db0*/  VIADD R0, R14.reuse, 0x20 ;  /* 0x000000200e007836 */ /* 0x040fe20000000000 */
[CC--:B------:R-:W-:Y:S01]  /*1dc0*/  ISETP.GE.AND P0, PT, R14.reuse, R13.reuse, PT ;  /* 0x0000000d0e00720c */ /* 0x0c0fe20003f06270 */
[C---:B------:R-:W-:Y:S02]  /*1dd0*/  VIADD R4, R14.reuse, 0x40 ;  /* 0x000000400e047836 */ /* 0x040fe40000000000 */
[----:B------:R-:W-:Y:S01]  /*1de0*/  VIADD R8, R14, 0x80 ;  /* 0x000000800e087836 */ /* 0x000fe20000000000 */
[----:B0-----:R-:W-:Y:S02]  /*1df0*/  IADD3 R2, P5, PT, R11, R2, RZ ;  /* 0x000000020b027210 */ /* 0x001fe40007fbe0ff */
[-C--:B------:R-:W-:Y:S02]  /*1e00*/  ISETP.GE.AND P1, PT, R0, R13.reuse, PT ;  /* 0x0000000d0000720c */ /* 0x080fe40003f26270 */
[----:B------:R-:W-:-:S02]  /*1e10*/  ISETP.GE.AND P2, PT, R4, R13, PT ;  /* 0x0000000d0400720c */ /* 0x000fc40003f46270 */
[-C--:B------:R-:W-:Y:S02]  /*1e20*/  ISETP.GE.AND P3, PT, R6, R13.reuse, PT ;  /* 0x0000000d0600720c */ /* 0x080fe40003f66270 */
[----:B------:R-:W-:Y:S01]  /*1e30*/  ISETP.GE.AND P4, PT, R8, R13, PT ;  /* 0x0000000d0800720c */ /* 0x000fe20003f86270 */
[----:B------:R-:W-:Y:S02]  /*1e40*/  IMAD.X R3, RZ, RZ, R3, P5 ;  /* 0x000000ffff037224 */ /* 0x000fe400028e0603 */
[----:B---3--:R-:W-:-:S03]  /*1e50*/  IMAD.MOV.U32 R17, RZ, RZ, R5 ;  /* 0x000000ffff117224 */ /* 0x008fc600078e0005 */
[----:B------:R-:W2:Y:S01]  /*1e60*/  @!P0 LDG.E R5, desc[UR6][R2.64+0x8] ;  /* 0x0000080602058981 */ /* 0x000ea2000c1e1900 */
[----:B----4-:R-:W-:Y:S01]  /*1e70*/  MOV R11, R7 ;  /* 0x00000007000b7202 */ /* 0x010fe20000000f00 */
[----:B-----5:R-:W-:Y:S01]  /*1e80*/  IMAD.MOV.U32 R19, RZ, RZ, R9 ;  /* 0x000000ffff137224 */ /* 0x020fe200078e0009 */
[----:B------:R-:W-:Y:S01]  /*1e90*/  MOV R4, R17 ;  /* 0x0000001100047202 */ /* 0x000fe20000000f00 */
[--C-:B------:R-:W-:Y:S01]  /*1ea0*/  IMAD.MOV.U32 R21, RZ, RZ, R17.reuse ;  /* 0x000000ffff157224 */ /* 0x100fe200078e0011 */
[----:B------:R-:W-:Y:S01]  /*1eb0*/  MOV R25, R11 ;  /* 0x0000000b00197202 */ /* 0x000fe20000000f00 */
[----:B------:R-:W-:Y:S01]  /*1ec0*/  IMAD.MOV.U32 R27, RZ, RZ, R17 ;  /* 0x000000ffff1b7224 */ /* 0x000fe200078e0011 */
[----:B------:R-:W3:Y:S01]  /*1ed0*/  @!P0 LDG.E R7, desc[UR6][R2.64] ;  /* 0x0000000602078981 */ /* 0x000ee2000c1e1900 */
[--C-:B------:R-:W-:Y:S02]  /*1ee0*/  IMAD.MOV.U32 R23, RZ, RZ, R19.reuse ;  /* 0x000000ffff177224 */ /* 0x100fe400078e0013 */
[--C-:B------:R-:W-:Y:S01]  /*1ef0*/  IMAD.MOV.U32 R29, RZ, RZ, R19.reuse ;  /* 0x000000ffff1d7224 */ /* 0x100fe200078e0013 */
[----:B------:R-:W4:Y:S01]  /*1f00*/  @!P1 LDG.E R25, desc[UR6][R2.64+0x180] ;  /* 0x0001800602199981 */ /* 0x000f22000c1e1900 */
[----:B------:R-:W-:-:S02]  /*1f10*/  IMAD.MOV.U32 R6, RZ, RZ, R19 ;  /* 0x000000ffff067224 */ /* 0x000fc400078e0013 */
[--C-:B------:R-:W-:Y:S01]  /*1f20*/  IMAD.MOV.U32 R0, RZ, RZ, R11.reuse ;  /* 0x000000ffff007224 */ /* 0x100fe200078e000b */
[----:B------:R-:W5:Y:S01]  /*1f30*/  @!P0 LDG.E R9, desc[UR6][R2.64+0x4] ;  /* 0x0000040602098981 */ /* 0x000f62000c1e1900 */
[----:B------:R-:W-:-:S03]  /*1f40*/  IMAD.MOV.U32 R8, RZ, RZ, R11 ;  /* 0x000000ffff087224 */ /* 0x000fc600078e000b */
[----:B------:R-:W5:Y:S04]  /*1f50*/  @!P4 LDG.E R11, desc[UR6][R2.64+0x600] ;  /* 0x00060006020bc981 */ /* 0x000f68000c1e1900 */
        /* <DEDUP_REMOVED lines=9> */
[----:B------:R-:W5:Y:S01]  /*1ff0*/  @!P4 LDG.E R17, desc[UR6][R2.64+0x608] ;  /* 0x000608060211c981 */ /* 0x000f62000c1e1900 */
[----:B------:R-:W0:Y:S01]  /*2000*/  S2R R20, SR_CgaCtaId ;  /* 0x0000000000147919 */ /* 0x000e220000008800 */
[----:B------:R-:W1:Y:S01]  /*2010*/  S2R R10, SR_LANEID ;  /* 0x00000000000a7919 */ /* 0x000e620000000000 */
[----:B------:R-:W-:-:S02]  /*2020*/  MOV R18, 0x400 ;  /* 0x0000040000127802 */ /* 0x000fc40000000f00 */
[----:B------:R-:W-:Y:S02]  /*2030*/  SHF.R.U32.HI R12, RZ, 0x5, R15 ;  /* 0x00000005ff0c7819 */ /* 0x000fe4000001160f */
[----:B0-----:R-:W-:-:S03]  /*2040*/  LEA R18, R20, R18, 0x18 ;  /* 0x0000001214127211 */ /* 0x001fc600078ec0ff */
[----:B-1----:R-:W-:-:S04]  /*2050*/  IMAD R12, R12, 0xa0, R10 ;  /* 0x000000a00c0c7824 */ /* 0x002fc800078e020a */
[----:B------:R-:W-:-:S05]  /*2060*/  IMAD R12, R12, 0xc, R18 ;  /* 0x0000000c0c0c7824 */ /* 0x000fca00078e0212 */
[----:B--2---:R-:W-:Y:S04]  /*2070*/  STS [R12+0x8], R5 ;  /* 0x000008050c007388 */ /* 0x004fe80000000800 */
[----:B---3--:R0:W-:Y:S04]  /*2080*/  STS [R12], R7 ;  /* 0x000000070c007388 */ /* 0x0081e80000000800 */
[----:B----4-:R-:W-:Y:S01]  /*2090*/  STS [R12+0x180], R25 ;  /* 0x000180190c007388 */ /* 0x010fe20000000800 */
[----:B0-----:R-:W-:-:S03]  /*20a0*/  IMAD R7, R10, 0x30, R12 ;  /* 0x000000300a077824 */ /* 0x001fc600078e020c */
        /* <DEDUP_REMOVED lines=13> */
[----:B------:R-:W0:Y:S04]  /*2180*/  LDS R10, [R7] ;  /* 0x00000000070a7984 */ /* 0x000e280000000800 */
[----:B------:R-:W1:Y:S04]  /*2190*/  LDS R11, [R7+0x4] ;  /* 0x00000400070b7984 */ /* 0x000e680000000800 */
[----:B------:R-:W2:Y:S04]  /*21a0*/  LDS R8, [R7+0x8] ;  /* 0x0000080007087984 */ /* 0x000ea80000000800 */
[----:B------:R-:W-:Y:S04]  /*21b0*/  LDS R29, [R7+0xc] ;  /* 0x00000c00071d7984 */ /* 0x000fe80000000800 */
[----:B------:R-:W3:Y:S04]  /*21c0*/  LDS R6, [R7+0x10] ;  /* 0x0000100007067984 */ /* 0x000ee80000000800 */
[----:B------:R-:W4:Y:S04]  /*21d0*/  LDS R25, [R7+0x14] ;  /* 0x0000140007197984 */ /* 0x000f280000000800 */
[----:B------:R-:W-:Y:S04]  /*21e0*/  LDS R2, [R7+0x18] ;  /* 0x0000180007027984 */ /* 0x000fe80000000800 */
[----:B------:R-:W5:Y:S04]  /*21f0*/  LDS R20, [R7+0x1c] ;  /* 0x00001c0007147984 */ /* 0x000f680000000800 */
[----:B------:R-:W5:Y:S04]  /*2200*/  LDS R19, [R7+0x20] ;  /* 0x0000200007137984 */ /* 0x000f680000000800 */
[----:B------:R-:W-:Y:S04]  /*2210*/  LDS R0, [R7+0x24] ;  /* 0x0000240007007984 */ /* 0x000fe80000000800 */
[----:B------:R-:W5:Y:S04]  /*2220*/  LDS R5, [R7+0x28] ;  /* 0x0000280007057984 */ /* 0x000f680000000800 */
[----:B------:R-:W5:Y:S04]  /*2230*/  LDS R23, [R7+0x2c] ;  /* 0x00002c0007177984 */ /* 0x000f680000000800 */
[----:B------:R-:W-:Y:S04]  /*2240*/  LDS R3, [R7+0x30] ;  /* 0x0000300007037984 */ /* 0x000fe80000000800 */
[----:B------:R-:W5:Y:S04]  /*2250*/  LDS R18, [R7+0x34] ;  /* 0x0000340007127984 */ /* 0x000f680000000800 */
[----:B------:R0:W5:Y:S01]  /*2260*/  LDS R4, [R7+0x38] ;  /* 0x0000380007047984 */ /* 0x0001620000000800 */
[----:B------:R-:W-:Y:S01]  /*2270*/  BAR.SYNC.DEFER_BLOCKING 0x0 ;  /* 0x0000000000007b1d */ /* 0x000fe20000010000 */
[----:B------:R-:W-:Y:S01]  /*2280*/  IMAD R22, R15, 0x5, RZ ;  /* 0x000000050f167824 */ /* 0x000fe200078e02ff */
[----:B0-----:R-:W-:Y:S01]  /*2290*/  MOV R7, R10 ;  /* 0x0000000a00077202 */ /* 0x001fe20000000f00 */
[----:B-1----:R-:W-:-:S05]  /*22a0*/  IMAD.MOV.U32 R9, RZ, RZ, R11 ;  /* 0x000000ffff097224 */ /* 0x002fca00078e000b */
[----:B------:R-:W-:Y:S01]  /*22b0*/  PREEXIT ;  /* 0x000000000000782d */ /* 0x000fe20000000000 */
[C---:B------:R-:W-:Y:S01]  /*22c0*/  VIADD R24, R22.reuse, 0x1 ;  /* 0x0000000116187836 */ /* 0x040fe20000000000 */
[CC--:B------:R-:W-:Y:S01]  /*22d0*/  ISETP.GE.U32.AND P3, PT, R22.reuse, R13.reuse, PT ;  /* 0x0000000d1600720c */ /* 0x0c0fe20003f66070 */
[----:B------:R-:W-:Y:S01]  /*22e0*/  VIADD R26, R22, 0x3 ;  /* 0x00000003161a7836 */ /* 0x000fe20000000000 */
[----:B------:R-:W-:Y:S01]  /*22f0*/  BSSY.RECONVERGENT B0, `(.L_x_45) ;  /* 0x000008e000007945 */ /* 0x000fe20003800200 */
[----:B------:R-:W-:Y:S01]  /*2300*/  IMAD.MOV.U32 R21, RZ, RZ, R10 ;  /* 0x000000ffff157224 */ /* 0x000fe200078e000a */
[----:B------:R-:W-:Y:S01]  /*2310*/  ISETP.GE.U32.AND P0, PT, R24, R13, PT ;  /* 0x0000000d1800720c */ /* 0x000fe20003f06070 */
[----:B--2---:R-:W-:Y:S01]  /*2320*/  IMAD.MOV.U32 R17, RZ, RZ, R8 ;  /* 0x000000ffff117224 */ /* 0x004fe200078e0008 */
[C---:B------:R-:W-:Y:S01]  /*2330*/  IADD3 R24, PT, PT, R22.reuse, 0x2, RZ ;  /* 0x0000000216187810 */ /* 0x040fe20007ffe0ff */
[----:B------:R-:W-:-:S03]  /*2340*/  VIADD R22, R22, 0x4 ;  /* 0x0000000416167836 */ /* 0x000fc60000000000 */
[----:B------:R-:W-:Y:S01]  /*2350*/  ISETP.GE.U32.AND P2, PT, R24, R13, PT ;  /* 0x0000000d1800720c */ /* 0x000fe20003f46070 */
[----:B------:R-:W-:-:S06]  /*2360*/  IMAD.MOV.U32 R24, RZ, RZ, R11 ;  /* 0x000000ffff187224 */ /* 0x000fcc00078e000b */
[----:B---3--:R-:W-:Y:S01]  /*2370*/  @!P0 ISETP.GE.AND P1, PT, R11, R6, PT ;  /* 0x000000060b00820c */ /* 0x008fe20003f26270 */
[----:B------:R-:W-:Y:S01]  /*2380*/  @!P0 IMAD.MOV.U32 R24, RZ, RZ, R6 ;  /* 0x000000ffff188224 */ /* 0x000fe200078e0006 */
[----:B------:R-:W-:Y:S01]  /*2390*/  @!P0 VIMNMX R9, PT, PT, R6, R11, !PT ;  /* 0x0000000b06098248 */ /* 0x000fe20007fe0100 */
[----:B------:R-:W-:Y:S01]  /*23a0*/  @!P0 IMAD.MOV.U32 R21, RZ, RZ, R29 ;  /* 0x000000ffff158224 */ /* 0x000fe200078e001d */
[----:B------:R-:W-:Y:S01]  /*23b0*/  MOV R6, R8 ;  /* 0x0000000800067202 */ /* 0x000fe20000000f00 */
[----:B----4-:R-:W-:Y:S01]  /*23c0*/  @!P0 IMAD.MOV.U32 R17, RZ, RZ, R25 ;  /* 0x000000ffff118224 */ /* 0x010fe200078e0019 */
[----:B------:R-:W-:Y:S01]  /*23d0*/  @!P0 SEL R7, R29, R10, !P1 ;  /* 0x0000000a1d078207 */ /* 0x000fe20004800000 */
[----:B------:R-:W-:Y:S01]  /*23e0*/  IMAD.MOV.U32 R28, RZ, RZ, R9 ;  /* 0x000000ffff1c7224 */ /* 0x000fe200078e0009 */
[----:B------:R-:W-:Y:S02]  /*23f0*/  @!P0 SEL R6, R25, R8, !P1 ;  /* 0x0000000819068207 */ /* 0x000fe40004800000 */
[----:B------:R-:W-:-:S02]  /*2400*/  ISETP.GE.U32.AND P1, PT, R26, R13, PT ;  /* 0x0000000d1a00720c */ /* 0x000fc40003f26070 */
[----:B-----5:R-:W-:Y:S02]  /*2410*/  @!P2 ISETP.GE.AND P0, PT, R9, R20, PT ;  /* 0x000000140900a20c */ /* 0x020fe40003f06270 */
[----:B------:R-:W-:Y:S01]  /*2420*/  @!P2 VIMNMX R28, PT, PT, R20, R9, !PT ;  /* 0x00000009141ca248 */ /* 0x000fe20007fe0100 */
[----:B------:R-:W-:Y:S01]  /*2430*/  @!P2 IMAD.MOV.U32 R9, RZ, RZ, R20 ;  /* 0x000000ffff09a224 */ /* 0x000fe200078e0014 */
[-C--:B------:R-:W-:Y:S02]  /*2440*/  MOV R20, R6.reuse ;  /* 0x0000000600147202 */ /* 0x080fe40000000f00 */
[----:B------:R-:W-:Y:S01]  /*2450*/  @!P2 SEL R20, R19, R6, !P0 ;  /* 0x000000061314a207 */ /* 0x000fe20004000000 */
[----:B------:R-:W-:Y:S02]  /*2460*/  @!P2 IMAD.MOV.U32 R6, RZ, RZ, R19 ;  /* 0x000000ffff06a224 */ /* 0x000fe400078e0013 */
[----:B------:R-:W-:Y:S01]  /*2470*/  IMAD.MOV.U32 R19, RZ, RZ, R7 ;  /* 0x000000ffff137224 */ /* 0x000fe200078e0007 */
[----:B------:R-:W-:Y:S01]  /*2480*/  @!P2 SEL R19, R2, R7, !P0 ;  /* 0x000000070213a207 */ /* 0x000fe20004000000 */
[----:B------:R-:W-:Y:S01]  /*2490*/  IMAD.MOV.U32 R25, RZ, RZ, R28 ;  /* 0x000000ffff197224 */ /* 0x000fe200078e001c */
[----:B------:R-:W-:-:S02]  /*24a0*/  @!P1 ISETP.GE.AND P0, PT, R28, R5, PT ;  /* 0x000000051c00920c */ /* 0x000fc40003f06270 */
[----:B------:R-:W-:Y:S01]  /*24b0*/  @!P2 MOV R7, R2 ;  /* 0x000000020007a202 */ /* 0x000fe20000000f00 */
[----:B------:R-:W-:Y:S01]  /*24c0*/  IMAD.MOV.U32 R2, RZ, RZ, R19 ;  /* 0x000000ffff027224 */ /* 0x000fe200078e0013 */
[----:B------:R-:W-:Y:S02]  /*24d0*/  MOV R27, R20 ;  /* 0x00000014001b7202 */ /* 0x000fe40000000f00 */
[----:B------:R-:W-:Y:S02]  /*24e0*/  ISETP.GE.U32.AND P2, PT, R22, R13, PT ;  /* 0x0000000d1600720c */ /* 0x000fe40003f46070 */
[----:B------:R-:W-:Y:S01]  /*24f0*/  @!P1 VIMNMX R25, PT, PT, R5, R28, !PT ;  /* 0x0000001c05199248 */ /* 0x000fe20007fe0100 */
[----:B------:R-:W-:Y:S01]  /*2500*/  @!P1 IMAD.MOV.U32 R28, RZ, RZ, R5 ;  /* 0x000000ffff1c9224 */ /* 0x000fe200078e0005 */
[----:B------:R-:W-:Y:S01]  /*2510*/  @!P1 SEL R27, R23, R20, !P0 ;  /* 0x00000014171b9207 */ /* 0x000fe20004000000 */
[----:B------:R-:W-:Y:S01]  /*2520*/  @!P1 IMAD.MOV.U32 R20, RZ, RZ, R23 ;  /* 0x000000ffff149224 */ /* 0x000fe200078e0017 */
[----:B------:R-:W-:Y:S01]  /*2530*/  @!P1 SEL R2, R0, R19, !P0 ;  /* 0x0000001300029207 */ /* 0x000fe20004000000 */
[----:B------:R-:W-:Y:S01]  /*2540*/  @!P1 IMAD.MOV.U32 R19, RZ, RZ, R0 ;  /* 0x000000ffff139224 */ /* 0x000fe200078e0000 */
[----:B------:R-:W-:-:S02]  /*2550*/  SEL R5, R18, R25, !P2 ;  /* 0x0000001912057207 */ /* 0x000fc40005000000 */
[----:B------:R-:W-:Y:S02]  /*2560*/  SEL R4, R4, R27, !P2 ;  /* 0x0000001b04047207 */ /* 0x000fe40005000000 */
[----:B------:R-:W-:Y:S01]  /*2570*/  SEL R3, R3, R2, !P2 ;  /* 0x0000000203037207 */ /* 0x000fe20005000000 */
[----:B------:R-:W-:Y:S06]  /*2580*/  @P3 BRA `(.L_x_46) ;  /* 0x0000000400903947 */ /* 0x000fec0003800000 */
[----:B------:R-:W-:Y:S01]  /*2590*/  ISETP.GE.AND P1, PT, R28, R9, PT ;  /* 0x000000091c00720c */ /* 0x000fe20003f26270 */
[----:B------:R-:W-:Y:S01]  /*25a0*/  IMAD.MOV.U32 R29, RZ, RZ, R28 ;  /* 0x000000ffff1d7224 */ /* 0x000fe200078e001c */
[----:B------:R-:W-:Y:S01]  /*25b0*/  ISETP.GE.AND P0, PT, R24, R11, PT ;  /* 0x0000000b1800720c */ /* 0x000fe20003f06270 */
[----:B------:R-:W-:Y:S01]  /*25c0*/  IMAD.MOV.U32 R0, RZ, RZ, R24 ;  /* 0x000000ffff007224 */ /* 0x000fe200078e0018 */
[----:B------:R-:W-:Y:S01]  /*25d0*/  MOV R25, R5 ;  /* 0x0000000500197202 */ /* 0x000fe20000000f00 */
[----:B------:R-:W-:Y:S01]  /*25e0*/  IMAD.MOV.U32 R18, RZ, RZ, R19 ;  /* 0x000000ffff127224 */ /* 0x000fe200078e0013 */
[----:B------:R-:W-:Y:S01]  /*25f0*/  MOV R2, R17 ;  /* 0x0000001100027202 */ /* 0x000fe20000000f00 */
[----:B------:R-:W-:Y:S01]  /*2600*/  IMAD.MOV.U32 R23, RZ, RZ, R20 ;  /* 0x000000ffff177224 */ /* 0x000fe200078e0014 */
[----:B------:R-:W-:-:S05]  /*2610*/  MOV R27, R4 ;  /* 0x00000004001b7202 */ /* 0x000fca0000000f00 */
[----:B------:R-:W-:Y:S01]  /*2620*/  @!P1 IMAD.MOV.U32 R29, RZ, RZ, R9 ;  /* 0x000000ffff1d9224 */ /* 0x000fe200078e0009 */
[----:B------:R-:W-:Y:S01]  /*2630*/  @!P1 MOV R9, R28 ;  /* 0x0000001c00099202 */ /* 0x000fe20000000f00 */
[----:B------:R-:W-:Y:S01]  /*2640*/  @!P1 IMAD.MOV.U32 R18, RZ, RZ, R7 ;  /* 0x000000ffff129224 */ /* 0x000fe200078e0007 */
[----:B------:R-:W-:Y:S01]  /*2650*/  @!P0 MOV R0, R11 ;  /* 0x0000000b00008202 */ /* 0x000fe20000000f00 */
[----:B------:R-:W-:Y:S01]  /*2660*/  @!P1 IMAD.MOV.U32 R7, RZ, RZ, R19 ;  /* 0x000000ffff079224 */ /* 0x000fe200078e0013 */
[----:B------:R-:W-:Y:S01]  /*2670*/  ISETP.GE.AND P3, PT, R5, R29, PT ;  /* 0x0000001d0500720c */ /* 0x000fe20003f66270 */
[----:B------:R-:W-:Y:S01]  /*2680*/  IMAD.MOV.U32 R19, RZ, RZ, R9 ;  /* 0x000000ffff137224 */ /* 0x000fe200078e0009 */
[----:B------:R-:W-:Y:S01]  /*2690*/  ISETP.GE.AND P2, PT, R9, R0, PT ;  /* 0x000000000900720c */ /* 0x000fe20003f46270 */
[----:B------:R-:W-:Y:S02]  /*26a0*/  @!P0 IMAD.MOV.U32 R2, RZ, RZ, R8 ;  /* 0x000000ffff028224 */ /* 0x000fe400078e0008 */
[----:B------:R-:W-:-:S02]  /*26b0*/  @!P0 IMAD.MOV.U32 R11, RZ, RZ, R24 ;  /* 0x000000ffff0b8224 */ /* 0x000fc400078e0018 */
[----:B------:R-:W-:Y:S02]  /*26c0*/  @!P0 IMAD.MOV.U32 R8, RZ, RZ, R17 ;  /* 0x000000ffff088224 */ /* 0x000fe400078e0011 */
[----:B------:R-:W-:Y:S02]  /*26d0*/  IMAD.MOV.U32 R17, RZ, RZ, R21 ;  /* 0x000000ffff117224 */ /* 0x000fe400078e0015 */
[----:B------:R-:W-:Y:S01]  /*26e0*/  @!P0 IMAD.MOV.U32 R17, RZ, RZ, R10 ;  /* 0x000000ffff118224 */ /* 0x000fe200078e000a */
[----:B------:R-:W-:Y:S01]  /*26f0*/  @!P0 MOV R10, R21 ;  /* 0x00000015000a8202 */ /* 0x000fe20000000f00 */
[----:B------:R-:W-:Y:S02]  /*2700*/  @!P3 IMAD.MOV.U32 R25, RZ, RZ, R29 ;  /* 0x000000ffff19b224 */ /* 0x000fe400078e001d */
[----:B------:R-:W-:Y:S02]  /*2710*/  @!P2 IMAD.MOV.U32 R19, RZ, RZ, R0 ;  /* 0x000000ffff13a224 */ /* 0x000fe400078e0000 */
[----:B------:R-:W-:Y:S01]  /*2720*/  @!P3 IMAD.MOV.U32 R29, RZ, RZ, R5 ;  /* 0x000000ffff1db224 */ /* 0x000fe200078e0005 */
[----:B------:R-:W-:Y:S01]  /*2730*/  MOV R5, R25 ;  /* 0x0000001900057202 */ /* 0x000fe20000000f00 */
[----:B------:R-:W-:-:S02]  /*2740*/  @!P2 IMAD.MOV.U32 R0, RZ, RZ, R9 ;  /* 0x000000ffff00a224 */ /* 0x000fc400078e0009 */
[----:B------:R-:W-:Y:S02]  /*2750*/  @!P1 IMAD.MOV.U32 R23, RZ, RZ, R6 ;  /* 0x000000ffff179224 */ /* 0x000fe400078e0006 */
[----:B------:R-:W-:Y:S01]  /*2760*/  @!P1 IMAD.MOV.U32 R6, RZ, RZ, R20 ;  /* 0x000000ffff069224 */ /* 0x000fe200078e0014 */
[----:B------:R-:W-:Y:S01]  /*2770*/  ISETP.GE.AND P1, PT, R29, R19, PT ;  /* 0x000000131d00720c */ /* 0x000fe20003f26270 */
[--C-:B------:R-:W-:Y:S01]  /*2780*/  IMAD.MOV.U32 R28, RZ, RZ, R3.reuse ;  /* 0x000000ffff1c7224 */ /* 0x100fe200078e0003 */
[----:B------:R-:W-:Y:S01]  /*2790*/  ISETP.GE.AND P0, PT, R0, R11, PT ;  /* 0x0000000b0000720c */ /* 0x000fe20003f06270 */
[----:B------:R-:W-:Y:S01]  /*27a0*/  @!P3 IMAD.MOV.U32 R28, RZ, RZ, R18 ;  /* 0x000000ffff1cb224 */ /* 0x000fe200078e0012 */
[----:B------:R-:W-:Y:S01]  /*27b0*/  @!P3 MOV R27, R23 ;  /* 0x00000017001bb202 */ /* 0x000fe20000000f00 */
[----:B------:R-:W-:Y:S01]  /*27c0*/  @!P3 IMAD.MOV.U32 R23, RZ, RZ, R4 ;  /* 0x000000ffff17b224 */ /* 0x000fe200078e0004 */
[----:B------:R-:W-:Y:S01]  /*27d0*/  MOV R20, R6 ;  /* 0x0000000600147202 */ /* 0x000fe20000000f00 */
[----:B------:R-:W-:Y:S01]  /*27e0*/  @!P3 IMAD.MOV.U32 R18, RZ, RZ, R3 ;  /* 0x000000ffff12b224 */ /* 0x000fe200078e0003 */
[----:B------:R-:W-:Y:S01]  /*27f0*/  @!P2 MOV R20, R2 ;  /* 0x000000020014a202 */ /* 0x000fe20000000f00 */
[----:B------:R-:W-:Y:S01]  /*2800*/  IMAD.MOV.U32 R21, RZ, RZ, R7 ;  /* 0x000000ffff157224 */ /* 0x000fe200078e0007 */
[----:B------:R-:W-:Y:S01]  /*2810*/  MOV R4, R27 ;  /* 0x0000001b00047202 */ /* 0x000fe20000000f00 */
[----:B------:R-:W-:-:S02]  /*2820*/  IMAD.MOV.U32 R22, RZ, RZ, R23 ;  /* 0x000000ffff167224 */ /* 0x000fc400078e0017 */
[----:B------:R-:W-:Y:S01]  /*2830*/  @!P2 IMAD.MOV.U32 R21, RZ, RZ, R17 ;  /* 0x000000ffff15a224 */ /* 0x000fe200078e0011 */
[----:B------:R-:W-:Y:S01]  /*2840*/  @!P2 MOV R17, R7 ;  /* 0x000000070011a202 */ /* 0x000fe20000000f00 */
[----:B------:R-:W-:Y:S02]  /*2850*/  IMAD.MOV.U32 R24, RZ, RZ, R29 ;  /* 0x000000ffff187224 */ /* 0x000fe400078e001d */
[----:B------:R-:W-:Y:S02]  /*2860*/  IMAD.MOV.U32 R26, RZ, RZ, R0 ;  /* 0x000000ffff1a7224 */ /* 0x000fe400078e0000 */
[----:B------:R-:W-:Y:S02]  /*2870*/  @!P1 IMAD.MOV.U32 R22, RZ, RZ, R20 ;  /* 0x000000ffff169224 */ /* 0x000fe400078e0014 */
[----:B------:R-:W-:Y:S01]  /*2880*/  @!P1 IMAD.MOV.U32 R24, RZ, RZ, R19 ;  /* 0x000000ffff189224 */ /* 0x000fe200078e0013 */
[----:B------:R-:W-:Y:S01]  /*2890*/  @!P1 MOV R19, R29 ;  /* 0x0000001d00139202 */ /* 0x000fe20000000f00 */
[----:B------:R-:W-:-:S02]  /*28a0*/  @!P0 IMAD.MOV.U32 R26, RZ, RZ, R11 ;  /* 0x000000ffff1a8224 */ /* 0x000fc400078e000b */
[----:B------:R-:W-:Y:S01]  /*28b0*/  @!P1 IMAD.MOV.U32 R20, RZ, RZ, R23 ;  /* 0x000000ffff149224 */ /* 0x000fe200078e0017 */
[----:B------:R-:W-:Y:S01]  /*28c0*/  MOV R23, R18 ;  /* 0x0000001200177202 */ /* 0x000fe20000000f00 */
[----:B------:R-:W-:Y:S02]  /*28d0*/  @!P1 IMAD.MOV.U32 R23, RZ, RZ, R21 ;  /* 0x000000ffff179224 */ /* 0x000fe400078e0015 */
[----:B------:R-:W-:Y:S01]  /*28e0*/  @!P2 IMAD.MOV.U32 R2, RZ, RZ, R6 ;  /* 0x000000ffff02a224 */ /* 0x000fe200078e0006 */
[----:B------:R-:W-:Y:S01]  /*28f0*/  ISETP.GE.AND P2, PT, R25, R24, PT ;  /* 0x000000181900720c */ /* 0x000fe20003f46270 */
[----:B------:R-:W-:Y:S01]  /*2900*/  @!P1 IMAD.MOV.U32 R21, RZ, RZ, R18 ;  /* 0x000000ffff159224 */ /* 0x000fe200078e0012 */
[----:B------:R-:W-:Y:S01]  /*2910*/  ISETP.GE.AND P1, PT, R19, R26, PT ;  /* 0x0000001a1300720c */ /* 0x000fe20003f26270 */
[----:B------:R-:W-:Y:S01]  /*2920*/  IMAD.MOV.U32 R9, RZ, RZ, R19 ;  /* 0x000000ffff097224 */ /* 0x000fe200078e0013 */
[----:B------:R-:W-:Y:S01]  /*2930*/  MOV R29, R2 ;  /* 0x00000002001d7202 */ /* 0x000fe20000000f00 */
[----:B------:R-:W-:Y:S01]  /*2940*/  @!P0 IMAD.MOV.U32 R11, RZ, RZ, R0 ;  /* 0x000000ffff0b8224 */ /* 0x000fe200078e0000 */
[----:B------:R-:W-:Y:S01]  /*2950*/  @!P0 MOV R29, R8 ;  /* 0x00000008001d8202 */ /* 0x000fe20000000f00 */
[----:B------:R-:W-:Y:S01]  /*2960*/  IMAD.MOV.U32 R18, RZ, RZ, R17 ;  /* 0x000000ffff127224 */ /* 0x000fe200078e0011 */
[----:B------:R-:W-:Y:S01]  /*2970*/  MOV R6, R20 ;  /* 0x0000001400067202 */ /* 0x000fe20000000f00 */
[----:B------:R-:W-:-:S02]  /*2980*/  @!P0 IMAD.MOV.U32 R18, RZ, RZ, R10 ;  /* 0x000000ffff128224 */ /* 0x000fc400078e000a */
[----:B------:R-:W-:Y:S02]  /*2990*/  @!P0 IMAD.MOV.U32 R8, RZ, RZ, R2 ;  /* 0x000000ffff088224 */ /* 0x000fe400078e0002 */
[----:B------:R-:W-:Y:S01]  /*29a0*/  @!P2 IMAD.MOV.U32 R5, RZ, RZ, R24 ;  /* 0x000000ffff05a224 */ /* 0x000fe200078e0018 */
[----:B------:R-:W-:Y:S01]  /*29b0*/  @!P2 MOV R24, R25 ;  /* 0x000000190018a202 */ /* 0x000fe20000000f00 */
[----:B------:R-:W-:Y:S01]  /*29c0*/  @!P1 IMAD.MOV.U32 R9, RZ, RZ, R26 ;  /* 0x000000ffff099224 */ /* 0x000fe200078e001a */
[----:B------:R-:W-:Y:S01]  /*29d0*/  @!P1 MOV R26, R19 ;  /* 0x00000013001a9202 */ /* 0x000fe20000000f00 */
[----:B------:R-:W-:Y:S01]  /*29e0*/  @!P0 IMAD.MOV.U32 R10, RZ, RZ, R17 ;  /* 0x000000ffff0a8224 */ /* 0x000fe200078e0011 */
[----:B------:R-:W-:Y:S01]  /*29f0*/  @!P2 MOV R4, R22 ;  /* 0x000000160004a202 */ /* 0x000fe20000000f00 */
[----:B------:R-:W-:Y:S01]  /*2a00*/  IMAD.MOV.U32 R3, RZ, RZ, R28 ;  /* 0x000000ffff037224 */ /* 0x000fe200078e001c */
[----:B------:R-:W-:Y:S01]  /*2a10*/  ISETP.GE.AND P3, PT, R24, R9, PT ;  /* 0x000000091800720c */ /* 0x000fe20003f66270 */
[----:B------:R-:W-:Y:S01]  /*2a20*/  IMAD.MOV.U32 R7, RZ, RZ, R21 ;  /* 0x000000ffff077224 */ /* 0x000fe200078e0015 */
[----:B------:R-:W-:Y:S01]  /*2a30*/  ISETP.GE.AND P0, PT, R26, R11, PT ;  /* 0x0000000b1a00720c */ /* 0x000fe20003f06270 */
[----:B------:R-:W-:Y:S01]  /*2a40*/  @!P2 IMAD.MOV.U32 R22, RZ, RZ, R27 ;  /* 0x000000ffff16a224 */ /* 0x000fe200078e001b */
[----:B------:R-:W-:Y:S01]  /*2a50*/  @!P1 MOV R7, R18 ;  /* 0x0000001200079202 */ /* 0x000fe20000000f00 */
[----:B------:R-:W-:-:S02]  /*2a60*/  @!P2 IMAD.MOV.U32 R3, RZ, RZ, R23 ;  /* 0x000000ffff03a224 */ /* 0x000fc400078e0017 */
[----:B------:R-:W-:Y:S02]  /*2a70*/  @!P1 IMAD.MOV.U32 R6, RZ, RZ, R29 ;  /* 0x000000ffff069224 */ /* 0x000fe400078e001d */
[----:B------:R-:W-:Y:S02]  /*2a80*/  @!P2 IMAD.MOV.U32 R23, RZ, RZ, R28 ;  /* 0x000000ffff17a224 */ /* 0x000fe400078e001c */
[----:B------:R-:W-:Y:S01]  /*2a90*/  @!P1 IMAD.MOV.U32 R29, RZ, RZ, R20 ;  /* 0x000000ffff1d9224 */ /* 0x000fe200078e0014 */
[----:B------:R-:W-:Y:S01]  /*2aa0*/  MOV R20, R22 ;  /* 0x0000001600147202 */ /* 0x000fe20000000f00 */
[----:B------:R-:W-:Y:S02]  /*2ab0*/  @!P1 IMAD.MOV.U32 R18, RZ, RZ, R21 ;  /* 0x000000ffff129224 */ /* 0x000fe400078e0015 */
[----:B------:R-:W-:Y:S02]  /*2ac0*/  IMAD.MOV.U32 R28, RZ, RZ, R24 ;  /* 0x000000ffff1c7224 */ /* 0x000fe400078e0018 */
[----:B------:R-:W-:Y:S01]  /*2ad0*/  @!P3 IMAD.MOV.U32 R28, RZ, RZ, R9 ;  /* 0x000000ffff1cb224 */ /* 0x000fe200078e0009 */
[----:B------:R-:W-:Y:S01]  /*2ae0*/  @!P3 MOV R9, R24 ;  /* 0x000000180009b202 */ /* 0x000fe20000000f00 */
[----:B------:R-:W-:Y:S01]  /*2af0*/  IMAD.MOV.U32 R19, RZ, RZ, R23 ;  /* 0x000000ffff137224 */ /* 0x000fe200078e0017 */
[----:B------:R-:W-:Y:S01]  /*2b00*/  MOV R24, R26 ;  /* 0x0000001a00187202 */ /* 0x000fe20000000f00 */
[----:B------:R-:W-:Y:S01]  /*2b10*/  IMAD.MOV.U32 R17, RZ, RZ, R29 ;  /* 0x000000ffff117224 */ /* 0x000fe200078e001d */
[----:B------:R-:W-:Y:S01]  /*2b20*/  @!P3 MOV R19, R7 ;  /* 0x000000070013b202 */ /* 0x000fe20000000f00 */
[----:B------:R-:W-:Y:S01]  /*2b30*/  IMAD.MOV.U32 R21, RZ, RZ, R18 ;  /* 0x000000ffff157224 */ /* 0x000fe200078e0012 */
[----:B------:R-:W-:Y:S01]  /*2b40*/  @!P0 MOV R21, R10 ;  /* 0x0000000a00158202 */ /* 0x000fe20000000f00 */
[----:B------:R-:W-:-:S02]  /*2b50*/  @!P3 IMAD.MOV.U32 R20, RZ, RZ, R6 ;  /* 0x000000ffff14b224 */ /* 0x000fc400078e0006 */
[----:B------:R-:W-:Y:S01]  /*2b60*/  @!P0 IMAD.MOV.U32 R17, RZ, RZ, R8 ;  /* 0x000000ffff118224 */ /* 0x000fe200078e0008 */
[----:B------:R-:W-:Y:S01]  /*2b70*/  @!P0 MOV R8, R29 ;  /* 0x0000001d00088202 */ /* 0x000fe20000000f00 */
[----:B------:R-:W-:Y:S02]  /*2b80*/  @!P0 IMAD.MOV.U32 R24, RZ, RZ, R11 ;  /* 0x000000ffff188224 */ /* 0x000fe400078e000b */
[----:B------:R-:W-:Y:S02]  /*2b90*/  @!P3 IMAD.MOV.U32 R6, RZ, RZ, R22 ;  /* 0x000000ffff06b224 */ /* 0x000fe400078e0016 */
[----:B------:R-:W-:Y:S02]  /*2ba0*/  @!P3 IMAD.MOV.U32 R7, RZ, RZ, R23 ;  /* 0x000000ffff07b224 */ /* 0x000fe400078e0017 */
[----:B------:R-:W-:Y:S02]  /*2bb0*/  @!P0 IMAD.MOV.U32 R11, RZ, RZ, R26 ;  /* 0x000000ffff0b8224 */ /* 0x000fe400078e001a */
[----:B------:R-:W-:-:S07]  /*2bc0*/  @!P0 IMAD.MOV.U32 R10, RZ, RZ, R18 ;  /* 0x000000ffff0a8224 */ /* 0x000fce00078e0012 */
.L_x_46:
[----:B------:R-:W-:Y:S05]  /*2bd0*/  BSYNC.RECONVERGENT B0 ;  /* 0x0000000000007941 */ /* 0x000fea0003800200 */
.L_x_45:
[----:B------:R-:W-:-:S07]  /*2be0*/  IMAD.MOV.U32 R18, RZ, RZ, 0x2 ;  /* 0x00000002ff127424 */ /* 0x000fce00078e00ff */
.L_x_50:
[----:B------:R-:W0:Y:S01]  /*2bf0*/  S2R R23, SR_CgaCtaId ;  /* 0x0000000000177919 */ /* 0x000e220000008800 */
[C---:B------:R-:W-:Y:S01]  /*2c00*/  IADD3 R2, PT, PT, -R18.reuse, RZ, RZ ;  /* 0x000000ff12027210 */ /* 0x040fe20007ffe1ff */
[----:B------:R-:W-:Y:S01]  /*2c10*/  VIADD R26, R18, 0xffffffff ;  /* 0xffffffff121a7836 */ /* 0x000fe20000000000 */
[----:B------:R-:W-:Y:S01]  /*2c20*/  MOV R0, 0x400 ;  /* 0x0000040000007802 */ /* 0x000fe20000000f00 */
[----:B------:R-:W-:Y:S01]  /*2c30*/  BAR.SYNC.DEFER_BLOCKING 0x0 ;  /* 0x0000000000007b1d */ /* 0x000fe20000010000 */
[----:B------:R-:W-:Y:S02]  /*2c40*/  LOP3.LUT R2, R15, R2, RZ, 0xc0, !PT ;  /* 0x000000020f027212 */ /* 0x000fe400078ec0ff */
[----:B------:R-:W-:Y:S02]  /*2c50*/  SHF.R.U32.HI R25, RZ, 0x1, R18 ;  /* 0x00000001ff197819 */ /* 0x000fe40000011612 */
[----:B------:R-:W-:Y:S01]  /*2c60*/  LOP3.LUT R26, R26, R15, RZ, 0xc0, !PT ;  /* 0x0000000f1a1a7212 */ /* 0x000fe200078ec0ff */
[----:B------:R-:W-:Y:S01]  /*2c70*/  IMAD R2, R2, 0x5, RZ ;  /* 0x0000000502027824 */ /* 0x000fe200078e02ff */
[----:B------:R-:W-:Y:S03]  /*2c80*/  BSSY.RECONVERGENT B0, `(.L_x_47) ;  /* 0x0000031000007945 */ /* 0x000fe60003800200 */
[----:B------:R-:W-:-:S05]  /*2c90*/  IMAD R26, R26, 0x5, RZ ;  /* 0x000000051a1a7824 */ /* 0x000fca00078e02ff */
[----:B------:R-:W-:Y:S02]  /*2ca0*/  VIMNMX R27, PT, PT, R13, R26, PT ;  /* 0x0000001a0d1b7248 */ /* 0x000fe40003fe0100 */
[----:B0-----:R-:W-:Y:S02]  /*2cb0*/  LEA R0, R23, R0, 0x18 ;  /* 0x0000000017007211 */ /* 0x001fe400078ec0ff */
[----:B------:R-:W-:-:S03]  /*2cc0*/  VIMNMX R23, PT, PT, R13, R2, PT ;  /* 0x000000020d177248 */ /* 0x000fc60003fe0100 */
[----:B------:R-:W-:Y:S02]  /*2cd0*/  IMAD R22, R15, 0x3c, R0 ;  /* 0x0000003c0f167824 */ /* 0x000fe400078e0200 */
[----:B------:R-:W-:-:S03]  /*2ce0*/  IMAD R2, R25, 0x5, R23 ;  /* 0x0000000519027824 */ /* 0x000fc600078e0217 */
[----:B------:R-:W-:Y:S02]  /*2cf0*/  STS [R22], R10 ;  /* 0x0000000a16007388 */ /* 0x000fe40000000800 */
[----:B------:R-:W-:Y:S02]  /*2d00*/  VIMNMX R2, PT, PT, R13, R2, PT ;  /* 0x000000020d027248 */ /* 0x000fe40003fe0100 */
[----:B------:R0:W-:Y:S03]  /*2d10*/  STS [R22+0x4], R11 ;  /* 0x0000040b16007388 */ /* 0x0001e60000000800 */
[----:B------:R-:W-:Y:S01]  /*2d20*/  IMAD R25, R25, 0x5, R2 ;  /* 0x0000000519197824 */ /* 0x000fe200078e0202 */
[----:B------:R1:W-:Y:S04]  /*2d30*/  STS [R22+0x8], R8 ;  /* 0x0000080816007388 */ /* 0x0003e80000000800 */
[----:B------:R-:W-:Y:S01]  /*2d40*/  VIMNMX R25, PT, PT, R13, R25, PT ;  /* 0x000000190d197248 */ /* 0x000fe20003fe0100 */
[----:B------:R1:W-:Y:S01]  /*2d50*/  STS [R22+0xc], R21 ;  /* 0x00000c1516007388 */ /* 0x0003e20000000800 */
[----:B0-----:R-:W-:-:S03]  /*2d60*/  VIADDMNMX R11, R2, -R23, R27, PT ;  /* 0x80000017020b7246 */ /* 0x001fc6000380011b */
[----:B------:R-:W-:Y:S01]  /*2d70*/  IMAD.IADD R10, R25, 0x1, -R2 ;  /* 0x00000001190a7824 */ /* 0x000fe200078e0a02 */
[----:B------:R1:W-:Y:S04]  /*2d80*/  STS [R22+0x10], R24 ;  /* 0x0000101816007388 */ /* 0x0003e80000000800 */
[CC--:B------:R-:W-:Y:S01]  /*2d90*/  ISETP.GE.AND P0, PT, R27.reuse, R10.reuse, PT ;  /* 0x0000000a1b00720c */ /* 0x0c0fe20003f06270 */
[----:B------:R1:W-:Y:S01]  /*2da0*/  STS [R22+0x14], R17 ;  /* 0x0000141116007388 */ /* 0x0003e20000000800 */
[----:B------:R-:W-:-:S03]  /*2db0*/  IADD3 R10, PT, PT, R27, -R10, RZ ;  /* 0x8000000a1b0a7210 */ /* 0x000fc60007ffe0ff */
[----:B------:R1:W-:Y:S01]  /*2dc0*/  STS [R22+0x18], R7 ;  /* 0x0000180716007388 */ /* 0x0003e20000000800 */
[----:B------:R-:W-:-:S03]  /*2dd0*/  SEL R10, R10, RZ, P0 ;  /* 0x000000ff0a0a7207 */ /* 0x000fc60000000000 */
[----:B------:R1:W-:Y:S01]  /*2de0*/  STS [R22+0x1c], R9 ;  /* 0x00001c0916007388 */ /* 0x0003e20000000800 */
[----:B------:R-:W-:-:S03]  /*2df0*/  ISETP.GE.AND P0, PT, R10, R11, PT ;  /* 0x0000000b0a00720c */ /* 0x000fc60003f06270 */
[----:B------:R1:W-:Y:S04]  /*2e00*/  STS [R22+0x20], R6 ;  /* 0x0000200616007388 */ /* 0x0003e80000000800 */
        /* <DEDUP_REMOVED lines=8> */
[----:B-1----:R-:W-:-:S07]  /*2e90*/  IMAD.IADD R8, R27, 0x1, R2 ;  /* 0x000000011b087824 */ /* 0x002fce00078e0202 */
.L_x_49:
[----:B------:R-:W-:-:S05]  /*2ea0*/  IMAD.IADD R3, R11, 0x1, -R10 ;  /* 0x000000010b037824 */ /* 0x000fca00078e0a0a */
[----:B------:R-:W-:-:S04]  /*2eb0*/  LEA.HI R3, R3, R3, RZ, 0x1 ;  /* 0x0000000303037211 */ /* 0x000fc800078f08ff */
[----:B------:R-:W-:-:S04]  /*2ec0*/  LEA.HI.SX32 R4, R3, R10, 0x1f ;  /* 0x0000000a03047211 */ /* 0x000fc800078ffaff */
[-C--:B------:R-:W-:Y:S02]  /*2ed0*/  LOP3.LUT R5, RZ, R4.reuse, RZ, 0x33, !PT ;  /* 0x00000004ff057212 */ /* 0x080fe400078e33ff */
[----:B------:R-:W-:-:S03]  /*2ee0*/  IADD3 R3, PT, PT, R23, R4, RZ ;  /* 0x0000000417037210 */ /* 0x000fc60007ffe0ff */
        /* <DEDUP_REMOVED lines=10> */
.L_x_48:
[----:B------:R-:W-:Y:S05]  /*2f90*/  BSYNC.RECONVERGENT B0 ;  /* 0x0000000000007941 */ /* 0x000fea0003800200 */
.L_x_47:
[----:B------:R-:W-:Y:S02]  /*2fa0*/  IADD3 R23, PT, PT, R23, R10, RZ ;  /* 0x0000000a17177210 */ /* 0x000fe40007ffe0ff */
[----:B------:R-:W-:Y:S02]  /*2fb0*/  IADD3 R10, PT, PT, -R10, R2, R27 ;  /* 0x000000020a0a7210 */ /* 0x000fe40007ffe11b */
[----:B------:R-:W-:Y:S01]  /*2fc0*/  PLOP3.LUT P0, PT, PT, PT, PT, 0x8, 0x80 ;  /* 0x000000000080781c */ /* 0x000fe20003f0e170 */
[C-C-:B------:R-:W-:Y:S01]  /*2fd0*/  IMAD R27, R23.reuse, 0xc, R0.reuse ;  /* 0x0000000c171b7824 */ /* 0x140fe200078e0200 */
[C---:B------:R-:W-:Y:S01]  /*2fe0*/  ISETP.GE.AND P1, PT, R10.reuse, R25, PT ;  /* 0x000000190a00720c */ /* 0x040fe20003f26270 */
[C---:B-1----:R-:W-:Y:S01]  /*2ff0*/  IMAD R21, R10.reuse, 0xc, R0 ;  /* 0x0000000c0a157824 */ /* 0x042fe200078e0200 */
[----:B------:R-:W-:Y:S01]  /*3000*/  IADD3 R7, PT, PT, R23, 0x1, RZ ;  /* 0x0000000117077810 */ /* 0x000fe20007ffe0ff */
[----:B------:R-:W-:Y:S01]  /*3010*/  VIADD R8, R10, 0x1 ;  /* 0x000000010a087836 */ /* 0x000fe20000000000 */
[----:B------:R-:W-:Y:S04]  /*3020*/  LDS R5, [R27+0x4] ;  /* 0x000004001b057984 */ /* 0x000fe80000000800 */
[----:B------:R-:W0:Y:S04]  /*3030*/  LDS R6, [R21+0x4] ;  /* 0x0000040015067984 */ /* 0x000e280000000800 */
[----:B------:R-:W-:Y:S04]  /*3040*/  LDS R22, [R27] ;  /* 0x000000001b167984 */ /* 0x000fe80000000800 */
[----:B------:R-:W1:Y:S04]  /*3050*/  LDS R3, [R21] ;  /* 0x0000000015037984 */ /* 0x000e680000000800 */
[----:B------:R-:W-:Y:S01]  /*3060*/  LDS R4, [R27+0x8] ;  /* 0x000008001b047984 */ /* 0x000fe20000000800 */
[----:B0-----:R-:W-:-:S04]  /*3070*/  @!P1 ISETP.GE.AND P2, PT, R6, R5, PT ;  /* 0x000000050600920c */ /* 0x001fc80003f46270 */
[----:B------:R-:W-:Y:S02]  /*3080*/  @!P1 ISETP.GE.OR P0, PT, R23, R2, !P2 ;  /* 0x000000021700920c */ /* 0x000fe40005706670 */
[----:B------:R-:W-:Y:S02]  /*3090*/  PLOP3.LUT P1, PT, PT, PT, PT, 0x8, 0x80 ;  /* 0x000000000080781c */ /* 0x000fe40003f2e170 */
[----:B------:R-:W-:-:S09]  /*30a0*/  SEL R11, R6, R5, P0 ;  /* 0x00000005060b7207 */ /* 0x000fd20000000000 */
[----:B------:R-:W-:Y:S01]  /*30b0*/  @P0 LDS R6, [R21+0x10] ;  /* 0x0000100015060984 */ /* 0x000fe20000000800 */
[----:B------:R-:W-:Y:S01]  /*30c0*/  @!P0 IMAD.MOV R8, RZ, RZ, R10 ;  /* 0x000000ffff088224 */ /* 0x000fe200078e020a */
[----:B-1----:R-:W-:Y:S01]  /*30d0*/  SEL R10, R3, R22, P0 ;  /* 0x00000016030a7207 */ /* 0x002fe20000000000 */
[----:B------:R-:W-:Y:S01]  /*30e0*/  @P0 IMAD.MOV R7, RZ, RZ, R23 ;  /* 0x000000ffff070224 */ /* 0x000fe200078e0217 */
[----:B------:R-:W0:Y:S02]  /*30f0*/  @!P0 LDS R5, [R27+0x10] ;  /* 0x000010001b058984 */ /* 0x000e240000000800 */
[C---:B------:R-:W-:Y:S01]  /*3100*/  ISETP.GE.AND P2, PT, R8.reuse, R25, PT ;  /* 0x000000190800720c */ /* 0x040fe20003f46270 */
[----:B------:R-:W-:Y:S01]  /*3110*/  VIADD R17, R7, 0x1 ;  /* 0x0000000107117836 */ /* 0x000fe20000000000 */
[----:B------:R-:W-:Y:S01]  /*3120*/  IADD3 R9, PT, PT, R8, 0x1, RZ ;  /* 0x0000000108097810 */ /* 0x000fe20007ffe0ff */
[----:B------:R-:W1:Y:S04]  /*3130*/  LDS R23, [R21+0x8] ;  /* 0x0000080015177984 */ /* 0x000e680000000800 */
[----:B------:R-:W-:Y:S04]  /*3140*/  @P0 LDS R3, [R21+0xc] ;  /* 0x00000c0015030984 */ /* 0x000fe80000000800 */
[----:B------:R-:W2:Y:S02]  /*3150*/  @!P0 LDS R22, [R27+0xc] ;  /* 0x00000c001b168984 */ /* 0x000ea40000000800 */
[----:B0-----:R-:W-:-:S04]  /*3160*/  @!P2 ISETP.GE.AND P3, PT, R6, R5, PT ;  /* 0x000000050600a20c */ /* 0x001fc80003f66270 */
[----:B------:R-:W-:-:S04]  /*3170*/  @!P2 ISETP.GE.OR P1, PT, R7, R2, !P3 ;  /* 0x000000020700a20c */ /* 0x000fc80005f26670 */
[----:B------:R-:W-:-:S09]  /*3180*/  SEL R24, R6, R5, P1 ;  /* 0x0000000506187207 */ /* 0x000fd20000800000 */
[----:B------:R-:W-:Y:S02]  /*3190*/  @P1 IMAD.MOV R17, RZ, RZ, R7 ;  /* 0x000000ffff111224 */ /* 0x000fe400078e0207 */
[----:B------:R-:W-:Y:S01]  /*31a0*/  @!P1 IMAD.MOV R9, RZ, RZ, R8 ;  /* 0x000000ffff099224 */ /* 0x000fe200078e0208 */
[----:B-1----:R-:W-:Y:S01]  /*31b0*/  SEL R8, R23, R4, P0 ;  /* 0x0000000417087207 */ /* 0x002fe20000000000 */
[--C-:B------:R-:W-:Y:S01]  /*31c0*/  @!P1 IMAD R20, R17, 0xc, R0.reuse ;  /* 0x0000000c11149824 */ /* 0x100fe200078e0200 */
[----:B------:R2:W-:Y:S01]  /*31d0*/  @P0 LDS R23, [R21+0x14] ;  /* 0x0000140015170984 */ /* 0x0005e20000000800 */
[C---:B------:R-:W-:Y:S01]  /*31e0*/  @P1 IMAD R26, R9.reuse, 0xc, R0 ;  /* 0x0000000c091a1824 */ /* 0x040fe200078e0200 */
[----:B------:R-:W-:Y:S01]  /*31f0*/  ISETP.GE.AND P2, PT, R9, R25, PT ;  /* 0x000000190900720c */ /* 0x000fe20003f46270 */
[----:B------:R-:W-:Y:S01]  /*3200*/  VIADD R7, R17, 0x1 ;  /* 0x0000000111077836 */ /* 0x000fe20000000000 */
[----:B------:R-:W-:Y:S01]  /*3210*/  @!P1 LDS R5, [R20+0x4] ;  /* 0x0000040014059984 */ /* 0x000fe20000000800 */
[----:B------:R-:W-:-:S03]  /*3220*/  IADD3 R19, PT, PT, R9, 0x1, RZ ;  /* 0x0000000109137810 */ /* 0x000fc60007ffe0ff */
[----:B------:R-:W0:Y:S01]  /*3230*/  @P1 LDS R6, [R26+0x4] ;  /* 0x000004001a061984 */ /* 0x000e220000000800 */
[----:B--2---:R-:W-:-:S03]  /*3240*/  SEL R21, R3, R22, P1 ;  /* 0x0000001603157207 */ /* 0x004fc60000800000 */
[----:B------:R-:W1:Y:S01]  /*3250*/  @!P0 LDS R4, [R27+0x14] ;  /* 0x000014001b048984 */ /* 0x000e620000000800 */
[----:B------:R-:W-:-:S03]  /*3260*/  PLOP3.LUT P0, PT, PT, PT, PT, 0x8, 0x80 ;  /* 0x000000000080781c */ /* 0x000fc60003f0e170 */
[----:B------:R-:W-:Y:S04]  /*3270*/  @!P1 LDS R22, [R20] ;  /* 0x0000000014169984 */ /* 0x000fe80000000800 */
[----:B------:R-:W-:Y:S01]  /*3280*/  @P1 LDS R3, [R26] ;  /* 0x000000001a031984 */ /* 0x000fe20000000800 */
[----:B0-----:R-:W-:-:S04]  /*3290*/  @!P2 ISETP.GE.AND P3, PT, R6, R5, PT ;  /* 0x000000050600a20c */ /* 0x001fc80003f66270 */
[----:B------:R-:W-:-:S13]  /*32a0*/  @!P2 ISETP.GE.OR P0, PT, R17, R2, !P3 ;  /* 0x000000021100a20c */ /* 0x000fda0005f06670 */
[----:B------:R-:W-:Y:S01]  /*32b0*/  @P0 IADD3 R7, PT, PT, R17, RZ, RZ ;  /* 0x000000ff11070210 */ /* 0x000fe20007ffe0ff */
[----:B------:R-:W-:Y:S01]  /*32c0*/  @!P0 IMAD.MOV R19, RZ, RZ, R9 ;  /* 0x000000ffff138224 */ /* 0x000fe200078e0209 */
[----:B------:R-:W-:Y:S02]  /*32d0*/  SEL R9, R6, R5, P0 ;  /* 0x0000000506097207 */ /* 0x000fe40000000000 */
[----:B-1----:R-:W-:Y:S01]  /*32e0*/  SEL R17, R23, R4, P1 ;  /* 0x0000000417117207 */ /* 0x002fe20000800000 */
[--C-:B------:R-:W-:Y:S01]  /*32f0*/  @!P0 IMAD R27, R7, 0xc, R0.reuse ;  /* 0x0000000c071b8824 */ /* 0x100fe200078e0200 */
[C---:B------:R-:W-:Y:S01]  /*3300*/  ISETP.GE.AND P2, PT, R19.reuse, R25, PT ;  /* 0x000000191300720c */ /* 0x040fe20003f46270 */
[C---:B------:R-:W-:Y:S01]  /*3310*/  @P0 IMAD R29, R19.reuse, 0xc, R0 ;  /* 0x0000000c131d0824 */ /* 0x040fe200078e0200 */
[----:B------:R0:W-:Y:S04]  /*3320*/  @!P1 LDS R4, [R20+0x8] ;  /* 0x0000080014049984 */ /* 0x0001e80000000800 */
[----:B------:R-:W-:Y:S04]  /*3330*/  @!P0 LDS R5, [R27+0x4] ;  /* 0x000004001b058984 */ /* 0x000fe80000000800 */
[----:B------:R-:W1:Y:S01]  /*3340*/  @P0 LDS R6, [R29+0x4] ;  /* 0x000004001d060984 */ /* 0x000e620000000800 */
[----:B0-----:R-:W-:-:S03]  /*3350*/  VIADD R20, R19, 0x1 ;  /* 0x0000000113147836 */ /* 0x001fc60000000000 */
[----:B------:R0:W-:Y:S01]  /*3360*/  @P1 LDS R23, [R26+0x8] ;  /* 0x000008001a171984 */ /* 0x0001e20000000800 */
[----:B------:R-:W-:Y:S02]  /*3370*/  PLOP3.LUT P1, PT, PT, PT, PT, 0x8, 0x80 ;  /* 0x000000000080781c */ /* 0x000fe40003f2e170 */
[----:B-1----:R-:W-:-:S04]  /*3380*/  @!P2 ISETP.GE.AND P3, PT, R6, R5, PT ;  /* 0x000000050600a20c */ /* 0x002fc80003f66270 */
[----:B------:R-:W-:Y:S02]  /*3390*/  @!P2 ISETP.GE.OR P1, PT, R7, R2, !P3 ;  /* 0x000000020700a20c */ /* 0x000fe40005f26670 */
[----:B------:R-:W-:Y:S02]  /*33a0*/  PLOP3.LUT P2, PT, PT, PT, PT, 0x8, 0x80 ;  /* 0x000000000080781c */ /* 0x000fe40003f4e170 */
[----:B------:R-:W-:-:S09]  /*33b0*/  SEL R28, R6, R5, P1 ;  /* 0x00000005061c7207 */ /* 0x000fd20000800000 */
[----:B------:R-:W-:Y:S01]  /*33c0*/  @!P1 IMAD.MOV R20, RZ, RZ, R19 ;  /* 0x000000ffff149224 */ /* 0x000fe200078e0213 */
[----:B------:R-:W-:Y:S01]  /*33d0*/  IADD3 R19, PT, PT, R7, 0x1, RZ ;  /* 0x0000000107137810 */ /* 0x000fe20007ffe0ff */
[----:B------:R-:W-:Y:S01]  /*33e0*/  @P1 IMAD.MOV R19, RZ, RZ, R7 ;  /* 0x000000ffff131224 */ /* 0x000fe200078e0207 */
[----:B------:R-:W-:Y:S02]  /*33f0*/  SEL R7, R3, R22, P0 ;  /* 0x0000001603077207 */ /* 0x000fe40000000000 */
[C---:B------:R-:W-:Y:S01]  /*3400*/  ISETP.GE.AND P3, PT, R20.reuse, R25, PT ;  /* 0x000000191400720c */ /* 0x040fe20003f66270 */
[--C-:B------:R-:W-:Y:S01]  /*3410*/  @P1 IMAD R25, R20, 0xc, R0.reuse ;  /* 0x0000000c14191824 */ /* 0x100fe200078e0200 */
[----:B------:R-:W-:Y:S01]  /*3420*/  @!P0 LDS R22, [R27] ;  /* 0x000000001b168984 */ /* 0x000fe20000000800 */
[----:B0-----:R-:W-:-:S03]  /*3430*/  @!P1 IMAD R26, R19, 0xc, R0 ;  /* 0x0000000c131a9824 */ /* 0x001fc600078e0200 */
[----:B------:R-:W-:Y:S04]  /*3440*/  @P1 LDS R6, [R25+0x4] ;  /* 0x0000040019061984 */ /* 0x000fe80000000800 */
[----:B------:R-:W0:Y:S04]  /*3450*/  @!P1 LDS R5, [R26+0x4] ;  /* 0x000004001a059984 */ /* 0x000e280000000800 */
[----:B------:R-:W1:Y:S01]  /*3460*/  @P0 LDS R3, [R29] ;  /* 0x000000001d030984 */ /* 0x000e620000000800 */
[----:B0-----:R-:W-:-:S04]  /*3470*/  @!P3 ISETP.GE.AND P4, PT, R6, R5, PT ;  /* 0x000000050600b20c */ /* 0x001fc80003f86270 */
[----:B------:R-:W-:Y:S02]  /*3480*/  @!P3 ISETP.GE.OR P2, PT, R19, R2, !P4 ;  /* 0x000000021300b20c */ /* 0x000fe40006746670 */
[----:B-1----:R-:W-:Y:S02]  /*3490*/  SEL R19, R3, R22, P1 ;  /* 0x0000001603137207 */ /* 0x002fe40000800000 */
[----:B------:R-:W-:Y:S01]  /*34a0*/  SEL R5, R6, R5, P2 ;  /* 0x0000000506057207 */ /* 0x000fe20001000000 */
[----:B------:R-:W-:Y:S01]  /*34b0*/  @!P1 LDS R22, [R26] ;  /* 0x000000001a169984 */ /* 0x000fe20000000800 */
[----:B------:R-:W-:-:S03]  /*34c0*/  SEL R6, R23, R4, P0 ;  /* 0x0000000417067207 */ /* 0x000fc60000000000 */
[----:B------:R-:W-:Y:S04]  /*34d0*/  @!P0 LDS R4, [R27+0x8] ;  /* 0x000008001b048984 */ /* 0x000fe80000000800 */
[----:B------:R-:W0:Y:S01]  /*34e0*/  @P0 LDS R23, [R29+0x8] ;  /* 0x000008001d170984 */ /* 0x000e220000000800 */
[C---:B------:R-:W-:Y:S01]  /*34f0*/  ISETP.GE.U32.AND P0, PT, R18.reuse, 0x81, PT ;  /* 0x000000811200780c */ /* 0x040fe20003f06070 */
[----:B------:R-:W-:Y:S02]  /*3500*/  IMAD.SHL.U32 R18, R18, 0x2, RZ ;  /* 0x0000000212127824 */ /* 0x000fe400078e00ff */
[----:B------:R-:W1:Y:S01]  /*3510*/  @P1 LDS R3, [R25] ;  /* 0x0000000019031984 */ /* 0x000e620000000800 */
[----:B0-----:R-:W-:-:S03]  /*3520*/  SEL R20, R23, R4, P1 ;  /* 0x0000000417147207 */ /* 0x001fc60000800000 */
[----:B------:R-:W-:Y:S01]  /*3530*/  @!P1 LDS R4, [R26+0x8] ;  /* 0x000008001a049984 */ /* 0x000fe20000000800 */
[----:B-1----:R-:W-:-:S03]  /*3540*/  SEL R3, R3, R22, P2 ;  /* 0x0000001603037207 */ /* 0x002fc60001000000 */
[----:B------:R-:W0:Y:S02]  /*3550*/  @P1 LDS R23, [R25+0x8] ;  /* 0x0000080019171984 */ /* 0x000e240000000800 */
[----:B0-----:R-:W-:Y:S01]  /*3560*/  SEL R4, R23, R4, P2 ;  /* 0x0000000417047207 */ /* 0x001fe20001000000 */
[----:B------:R-:W-:Y:S06]  /*3570*/  @!P0 BRA `(.L_x_50) ;  /* 0xfffffff4009c8947 */ /* 0x000fec000383ffff */
[----:B------:R-:W0:Y:S01]  /*3580*/  LDCU.U8 UR4, c[0x0][0x380] ;  /* 0x00007000ff0477ac */ /* 0x000e220008000000 */
[----:B------:R-:W1:Y:S01]  /*3590*/  S2R R25, SR_LANEID ;  /* 0x0000000000197919 */ /* 0x000e620000000000 */
[----:B------:R-:W-:Y:S01]  /*35a0*/  IMAD.WIDE.U32 R22, R16, 0x500, RZ ;  /* 0x0000050010167825 */ /* 0x000fe200078e00ff */
[----:B0-----:R-:W-:-:S04]  /*35b0*/  UPRMT UR4, UR4, 0x8880, URZ ;  /* 0x0000888004047896 */ /* 0x001fc800080000ff */
[----:B------:R-:W-:Y:S01]  /*35c0*/  UISETP.NE.AND UP0, UPT, UR4, URZ, UPT ;  /* 0x000000ff0400728c */ /* 0x000fe2000bf05270 */
[----:B-1----:R-:W-:Y:S01]  /*35d0*/  IMAD R2, R25, 0x30, R12 ;  /* 0x0000003019027824 */ /* 0x002fe200078e020c */
[----:B------:R-:W-:Y:S07]  /*35e0*/  BAR.SYNC.DEFER_BLOCKING 0x0 ;  /* 0x0000000000007b1d */ /* 0x000fee0000010000 */
[----:B------:R-:W-:Y:S05]  /*35f0*/  BRA.U !UP0, `(.L_x_51) ;  /* 0x0000000508247547 */ /* 0x000fea000b800000 */
[----:B------:R-:W-:Y:S01]  /*3600*/  ISETP.NE.AND P0, PT, R15, RZ, PT ;  /* 0x000000ff0f00720c */ /* 0x000fe20003f05270 */
[----:B------:R-:W-:Y:S01]  /*3610*/  STS [R2], R10 ;  /* 0x0000000a02007388 */ /* 0x000fe20000000800 */
[----:B------:R-:W-:-:S03]  /*3620*/  IMAD R16, R16, 0x500, RZ ;  /* 0x0000050010107824 */ /* 0x000fc600078e02ff */
        /* <DEDUP_REMOVED lines=14> */
[----:B------:R-:W-:-:S03]  /*3710*/  NOP ;  /* 0x0000000000007918 */ /* 0x000fc60000000000 */
[----:B------:R-:W-:Y:S01]  /*3720*/  LDS R9, [R12] ;  /* 0x000000000c097984 */ /* 0x000fe20000000800 */
[----:B0-----:R-:W0:Y:S03]  /*3730*/  LDC.64 R2, c[0x0][0x398] ;  /* 0x0000e600ff027b82 */ /* 0x001e260000000a00 */
        /* <DEDUP_REMOVED lines=15> */
[----:B------:R-:W-:Y:S06]  /*3830*/  BAR.SYNC.DEFER_BLOCKING 0x0 ;  /* 0x0000000000007b1d */ /* 0x000fec0000010000 */
[----:B------:R-:W2:Y:S01]  /*3840*/  S2R R22, SR_TID.X ;  /* 0x0000000000167919 */ /* 0x000ea20000002100 */
[----:B------:R3:W4:Y:S01]  /*3850*/  LDS R18, [R0+0x3c00] ;  /* 0x003c000000127984 */ /* 0x0007220000000800 */
[----:B--2---:R-:W-:-:S05]  /*3860*/  LOP3.LUT R20, R22, 0x3e0, RZ, 0xc0, !PT ;  /* 0x000003e016147812 */ /* 0x004fca00078ec0ff */
[----:B------:R-:W-:Y:S01]  /*3870*/  IMAD R24, R20, 0x5, RZ ;  /* 0x0000000514187824 */ /* 0x000fe200078e02ff */
[----:B------:R-:W-:-:S04]  /*3880*/  LOP3.LUT R20, R22, 0x1f, RZ, 0xc0, !PT ;  /* 0x0000001f16147812 */ /* 0x000fc800078ec0ff */
[C---:B------:R-:W-:Y:S02]  /*3890*/  IADD3 R16, P0, P1, R24.reuse, R16, R20 ;  /* 0x0000001018107210 */ /* 0x040fe4000791e014 */
[----:B------:R-:W-:Y:S02]  /*38a0*/  LOP3.LUT R22, R24, 0x1f, R22, 0xf8, !PT ;  /* 0x0000001f18167812 */ /* 0x000fe400078ef816 */
[----:B------:R-:W-:Y:S01]  /*38b0*/  IADD3.X R23, PT, PT, RZ, R23, RZ, P0, P1 ;  /* 0x00000017ff177210 */ /* 0x000fe200007e24ff */
[----:B0-----:R-:W-:Y:S01]  /*38c0*/  IMAD.WIDE.U32 R2, R16, 0xc, R2 ;  /* 0x0000000c10027825 */ /* 0x001fe200078e0002 */
[----:B-1----:R-:W-:-:S03]  /*38d0*/  IADD3 R13, PT, PT, R22, 0x20, RZ ;  /* 0x00000020160d7810 */ /* 0x002fc60007ffe0ff */
[----:B------:R-:W-:Y:S02]  /*38e0*/  IMAD R23, R23, 0xc, RZ ;  /* 0x0000000c17177824 */ /* 0x000fe400078e02ff */
[----:B---3--:R-:W-:Y:S01]  /*38f0*/  VIADD R0, R22, 0x40 ;  /* 0x0000004016007836 */ /* 0x008fe20000000000 */
[-C--:B----4-:R-:W-:Y:S02]  /*3900*/  ISETP.GE.AND P0, PT, R14, R18.reuse, PT ;  /* 0x000000120e00720c */ /* 0x090fe40003f06270 */
[----:B------:R-:W-:Y:S02]  /*3910*/  IADD3 R3, PT, PT, R3, R23, RZ ;  /* 0x0000001703037210 */ /* 0x000fe40007ffe0ff */
[-C--:B------:R-:W-:Y:S01]  /*3920*/  ISETP.GE.AND P1, PT, R13, R18.reuse, PT ;  /* 0x000000120d00720c */ /* 0x080fe20003f26270 */
[----:B------:R-:W-:Y:S01]  /*3930*/  VIADD R13, R22, 0x60 ;  /* 0x00000060160d7836 */ /* 0x000fe20000000000 */
[----:B------:R-:W-:-:S04]  /*3940*/  ISETP.GE.AND P2, PT, R0, R18, PT ;  /* 0x000000120000720c */ /* 0x000fc80003f46270 */
[----:B------:R-:W-:-:S03]  /*3950*/  ISETP.GE.AND P3, PT, R13, R18, PT ;  /* 0x000000120d00720c */ /* 0x000fc60003f66270 */
[----:B------:R0:W-:Y:S04]  /*3960*/  @!P0 STG.E desc[UR6][R2.64], R9 ;  /* 0x0000000902008986 */ /* 0x0001e8000c101906 */
[----:B------:R1:W-:Y:S04]  /*3970*/  @!P0 STG.E desc[UR6][R2.64+0x4], R11 ;  /* 0x0000040b02008986 */ /* 0x0003e8000c101906 */
[----:B------:R1:W-:Y:S01]  /*3980*/  @!P0 STG.E desc[UR6][R2.64+0x8], R15 ;  /* 0x0000080f02008986 */ /* 0x0003e2000c101906 */
[----:B0-----:R-:W-:-:S03]  /*3990*/  VIADD R9, R22, 0x80 ;  /* 0x0000008016097836 */ /* 0x001fc60000000000 */
[----:B------:R1:W-:Y:S02]  /*39a0*/  @!P1 STG.E desc[UR6][R2.64+0x180], R17 ;  /* 0x0001801102009986 */ /* 0x0003e4000c101906 */
[----:B------:R-:W-:Y:S02]  /*39b0*/  ISETP.GE.AND P0, PT, R9, R18, PT ;  /* 0x000000120900720c */ /* 0x000fe40003f06270 */
        /* <DEDUP_REMOVED lines=13> */
.L_x_51:
[----:B------:R-:W-:Y:S01]  /*3a90*/  ISETP.NE.AND P0, PT, R15, RZ, PT ;  /* 0x000000ff0f00720c */ /* 0x000fe20003f05270 */
[----:B------:R-:W-:Y:S04]  /*3aa0*/  STS [R2], R10 ;  /* 0x0000000a02007388 */ /* 0x000fe80000000800 */
        /* <DEDUP_REMOVED lines=30> */
[----:B------:R1:W-:Y:S04]  /*3c90*/  LDS R4, [R12+0x608] ;  /* 0x000608000c047984 */ /* 0x0003e80000000800 */
[----:B------:R2:W-:Y:S01]  /*3ca0*/  @!P0 STS [R0+0x3c00], R13 ;  /* 0x003c000d00008388 */ /* 0x0005e20000000800 */
[----:B------:R-:W-:Y:S06]  /*3cb0*/  BAR.SYNC.DEFER_BLOCKING 0x0 ;  /* 0x0000000000007b1d */ /* 0x000fec0000010000 */
[----:B------:R-:W3:Y:S01]  /*3cc0*/  S2R R18, SR_TID.X ;  /* 0x0000000000127919 */ /* 0x000ee20000002100 */
[----:B------:R-:W4:Y:S01]  /*3cd0*/  LDS R16, [R0+0x3c00] ;  /* 0x003c000000107984 */ /* 0x000f220000000800 */
[----:B---3--:R-:W-:-:S05]  /*3ce0*/  LOP3.LUT R20, R18, 0x3e0, RZ, 0xc0, !PT ;  /* 0x000003e012147812 */ /* 0x008fca00078ec0ff */
[----:B------:R-:W-:Y:S01]  /*3cf0*/  IMAD R24, R20, 0x5, RZ ;  /* 0x0000000514187824 */ /* 0x000fe200078e02ff */
[----:B------:R-:W-:-:S04]  /*3d00*/  IADD3 R20, P0, PT, R22, R14, RZ ;  /* 0x0000000e16147210 */ /* 0x000fc80007f1e0ff */
[----:B------:R-:W-:Y:S01]  /*3d10*/  LOP3.LUT R18, R24, 0x1f, R18, 0xf8, !PT ;  /* 0x0000001f18127812 */ /* 0x000fe200078ef812 */
[----:B------:R-:W-:Y:S02]  /*3d20*/  IMAD.X R22, RZ, RZ, R23, P0 ;  /* 0x000000ffff167224 */ /* 0x000fe400000e0617 */
[----:B0-----:R-:W-:Y:S01]  /*3d30*/  IMAD.WIDE.U32 R2, R20, 0xc, R2 ;  /* 0x0000000c14027825 */ /* 0x001fe200078e0002 */
[----:B-1----:R-:W-:-:S03]  /*3d40*/  IADD3 R12, PT, PT, R18, 0x20, RZ ;  /* 0x00000020120c7810 */ /* 0x002fc60007ffe0ff */
[----:B------:R-:W-:Y:S02]  /*3d50*/  VIADD R23, R18, 0x40 ;  /* 0x0000004012177836 */ /* 0x000fe40000000000 */
[----:B--2---:R-:W-:-:S03]  /*3d60*/  IMAD R13, R22, 0xc, RZ ;  /* 0x0000000c160d7824 */ /* 0x004fc600078e02ff */
[-C--:B----4-:R-:W-:Y:S01]  /*3d70*/  ISETP.GE.AND P2, PT, R23, R16.reuse, PT ;  /* 0x000000101700720c */ /* 0x090fe20003f46270 */
[C---:B------:R-:W-:Y:S01]  /*3d80*/  VIADD R23, R18.reuse, 0x60 ;  /* 0x0000006012177836 */ /* 0x040fe20000000000 */
[----:B------:R-:W-:Y:S01]  /*3d90*/  IADD3 R3, PT, PT, R13, R3, RZ ;  /* 0x000000030d037210 */ /* 0x000fe20007ffe0ff */
[----:B------:R-:W-:Y:S01]  /*3da0*/  VIADD R13, R18, 0x80 ;  /* 0x00000080120d7836 */ /* 0x000fe20000000000 */
[-C--:B------:R-:W-:Y:S02]  /*3db0*/  ISETP.GE.AND P0, PT, R14, R16.reuse, PT ;  /* 0x000000100e00720c */ /* 0x080fe40003f06270 */
[-C--:B------:R-:W-:Y:S02]  /*3dc0*/  ISETP.GE.AND P1, PT, R12, R16.reuse, PT ;  /* 0x000000100c00720c */ /* 0x080fe40003f26270 */
[-C--:B------:R-:W-:Y:S02]  /*3dd0*/  ISETP.GE.AND P3, PT, R23, R16.reuse, PT ;  /* 0x000000101700720c */ /* 0x080fe40003f66270 */
        /* <DEDUP_REMOVED lines=18> */
.L_x_52:
        /* <DEDUP_REMOVED lines=16> */
.L_x_268:


//--------------------- .text._ZN3cub18CUB_300001_SM_10006detail10merge_sort26DeviceMergeSortMergeKernelINS2_10policy_hubIN6thrust24THRUST_300001_SM_1000_NS6detail15normal_iteratorINS6_10device_ptrI5FilmeEEEEE9Policy600ESC_PNS0_8NullTypeESC_SG_j13CompareFilmesSA_SF_EEvbT2_T3_T4_PT6_PT7_T5_PSK_SK_NS1_7vsmem_tE --------------------------
	.section	.text._ZN3cub18CUB_300001_SM_10006detail10merge_sort26DeviceMergeSortMergeKernelINS2_10policy_hubIN6thrust24THRUST_300001_SM_1000_NS6detail15normal_iteratorINS6_10device_ptrI5FilmeEEEEE9Policy600ESC_PNS0_8NullTypeESC_SG_j13CompareFilmesSA_SF_EEvbT2_T3_T4_PT6_PT7_T5_PSK_SK_NS1_7vsmem_tE,"ax",@progbits
	.align	128
        .global         _ZN3cub18CUB_300001_SM_10006detail10merge_sort26DeviceMergeSortMergeKernelINS2_10policy_hubIN6thrust24THRUST_300001_SM_1000_NS6detail15normal_iteratorINS6_10device_ptrI5FilmeEEEEE9Policy600ESC_PNS0_8NullTypeESC_SG_j13CompareFilmesSA_SF_EEvbT2_T3_T4_PT6_PT7_T5_PSK_SK_NS1_7vsmem_tE
        .type           _ZN3cub18CUB_300001_SM_10006detail10merge_sort26DeviceMergeSortMergeKernelINS2_10policy_hubIN6thrust24THRUST_300001_SM_1000_NS6detail15normal_iteratorINS6_10device_ptrI5FilmeEEEEE9Policy600ESC_PNS0_8NullTypeESC_SG_j13CompareFilmesSA_SF_EEvbT2_T3_T4_PT6_PT7_T5_PSK_SK_NS1_7vsmem_tE,@function
        .size           _ZN3cub18CUB_300001_SM_10006detail10merge_sort26DeviceMergeSortMergeKernelINS2_10policy_hubIN6thrust24THRUST_300001_SM_1000_NS6detail15normal_iteratorINS6_10device_ptrI5FilmeEEEEE9Policy600ESC_PNS0_8NullTypeESC_SG_j13CompareFilmesSA_SF_EEvbT2_T3_T4_PT6_PT7_T5_PSK_SK_NS1_7vsmem_tE,(.L_x_269 - _ZN3cub18CUB_300001_SM_10006detail10merge_sort26DeviceMergeSortMergeKernelINS2_10policy_hubIN6thrust24THRUST_300001_SM_1000_NS6detail15normal_iteratorINS6_10device_ptrI5FilmeEEEEE9Policy600ESC_PNS0_8NullTypeESC_SG_j13CompareFilmesSA_SF_EEvbT2_T3_T4_PT6_PT7_T5_PSK_SK_NS1_7vsmem_tE)
        .other          _ZN3cub18CUB_300001_SM_10006detail10merge_sort26DeviceMergeSortMergeKernelINS2_10policy_hubIN6thrust24THRUST_300001_SM_1000_NS6detail15normal_iteratorINS6_10device_ptrI5FilmeEEEEE9Policy600ESC_PNS0_8NullTypeESC_SG_j13CompareFilmesSA_SF_EEvbT2_T3_T4_PT6_PT7_T5_PSK_SK_NS1_7vsmem_tE,@"STO_CUDA_ENTRY STV_DEFAULT"
_ZN3cub18CUB_300001_SM_10006detail10merge_sort26DeviceMergeSortMergeKernelINS2_10policy_hubIN6thrust24THRUST_300001_SM_1000_NS6detail15normal_iteratorINS6_10device_ptrI5FilmeEEEEE9Policy600ESC_PNS0_8NullTypeESC_SG_j13CompareFilmesSA_SF_EEvbT2_T3_T4_PT6_PT7_T5_PSK_SK_NS1_7vsmem_tE:
.text._ZN3cub18CUB_300001_SM_10006detail10merge_sort26DeviceMergeSortMergeKernelINS2_10policy_hubIN6thrust24THRUST_300001_SM_1000_NS6detail15normal_iteratorINS6_10device_ptrI5FilmeEEEEE9Policy600ESC_PNS0_8NullTypeESC_SG_j13CompareFilmesSA_SF_EEvbT2_T3_T4_PT6_PT7_T5_PSK_SK_NS1_7vsmem_tE:
[----:B------:R-:W-:Y:S01]  /*0000*/  LDC R1, c[0x0][0x37c] ;  /* 0x0000df00ff017b82 */ /* 0x000fe20000000800 */
[----:B------:R-:W0:Y:S01]  /*0010*/  S2R R3, SR_CTAID.X ;  /* 0x0000000000037919 */ /* 0x000e220000002500 */
[----:B------:R-:W1:Y:S01]  /*0020*/  LDCU UR4, c[0x0][0x370] ;  /* 0x00006e00ff0477ac */ /* 0x000e620008000800 */
[----:B------:R-:W2:Y:S01]  /*0030*/  S2R R2, SR_TID.X ;  /* 0x0000000000027919 */ /* 0x000ea20000002100 */
[----:B------:R-:W3:Y:S01]  /*0040*/  LDCU.64 UR6, c[0x0][0x358] ;  /* 0x00006b00ff0677ac */ /* 0x000ee20008000a00 */
[----:B-1----:R-:W-:-:S06]  /*0050*/  UIADD3 UR4, UPT, UPT, UR4, -0x1, URZ ;  /* 0xffffffff04047890 */ /* 0x002fcc000fffe0ff */
[C---:B0-----:R-:W-:Y:S01]  /*0060*/  ISETP.GE.U32.AND P0, PT, R3.reuse, UR4, PT ;  /* 0x0000000403007c0c */ /* 0x041fe2000bf06070 */
[----:B------:R-:W-:-:S12]  /*0070*/  IMAD R0, R3, 0x500, RZ ;  /* 0x0000050003007824 */ /* 0x000fd800078e02ff */
[----:B--23--:R-:W-:Y:S05]  /*0080*/  @P0 BRA `(.L_x_53) ;  /* 0x0000001800780947 */ /* 0x00cfea0003800000 */
[----:B------:R-:W0:Y:S01]  /*0090*/  LDC.64 R4, c[0x0][0x3b8] ;  /* 0x0000ee00ff047b82 */ /* 0x000e220000000a00 */
[----:B------:R-:W1:Y:S07]  /*00a0*/  LDCU.U8 UR4, c[0x0][0x380] ;  /* 0x00007000ff0477ac */ /* 0x000e6e0008000000 */
[----:B------:R-:W2:Y:S08]  /*00b0*/  LDC R10, c[0x0][0x3c0] ;  /* 0x0000f000ff0a7b82 */ /* 0x000eb00000000800 */
[----:B------:R-:W3:Y:S01]  /*00c0*/  LDC R14, c[0x0][0x398] ;  /* 0x0000e600ff0e7b82 */ /* 0x000ee20000000800 */
[----:B0-----:R-:W-:-:S05]  /*00d0*/  IMAD.WIDE.U32 R4, R3, 0x4, R4 ;  /* 0x0000000403047825 */ /* 0x001fca00078e0004 */
[----:B------:R-:W4:Y:S04]  /*00e0*/  LDG.E R8, desc[UR6][R4.64+0x4] ;  /* 0x0000040604087981 */ /* 0x000f28000c1e1900 */
[----:B------:R3:W5:Y:S01]  /*00f0*/  LDG.E R6, desc[UR6][R4.64] ;  /* 0x0000000604067981 */ /* 0x000762000c1e1900 */
[----:B--2---:R-:W-:Y:S01]  /*0100*/  IMAD.MOV R12, RZ, RZ, -R10 ;  /* 0x000000ffff0c7224 */ /* 0x004fe200078e0a0a */
[----:B-1----:R-:W-:Y:S01]  /*0110*/  UPRMT UR4, UR4, 0x8880, URZ ;  /* 0x0000888004047896 */ /* 0x002fe200080000ff */
[----:B------:R-:W-:-:S03]  /*0120*/  ACQBULK ;  /* 0x000000000000782e */ /* 0x000fc60000000000 */
[CC--:B------:R-:W-:Y:S01]  /*0130*/  LOP3.LUT R7, R3.reuse, R12.reuse, RZ, 0xc0, !PT ;  /* 0x0000000c03077212 */ /* 0x0c0fe200078ec0ff */
[----:B------:R-:W-:Y:S01]  /*0140*/  UISETP.NE.AND UP0, UPT, UR4, URZ, UPT ;  /* 0x000000ff0400728c */ /* 0x000fe2000bf05270 */
[----:B------:R-:W-:-:S03]  /*0150*/  LOP3.LUT R9, R3, R12, RZ, 0xfc, !PT ;  /* 0x0000000c03097212 */ /* 0x000fc600078efcff */
[----:B------:R-:W-:Y:S01]  /*0160*/  IMAD.IADD R3, R3, 0x1, -R7 ;  /* 0x0000000103037824 */ /* 0x000fe200078e0a07 */
[----:B------:R-:W-:Y:S01]  /*0170*/  ISETP.NE.AND P0, PT, R9, -0x1, PT ;  /* 0xffffffff0900780c */ /* 0x000fe20003f05270 */
[----:B------:R-:W-:Y:S02]  /*0180*/  IMAD R7, R7, 0x500, RZ ;  /* 0x0000050007077824 */ /* 0x000fe400078e02ff */
[----:B------:R-:W-:Y:S01]  /*0190*/  IMAD R9, R3, 0x500, RZ ;  /* 0x0000050003097824 */ /* 0x000fe200078e02ff */
[----:B------:R-:W-:Y:S01]  /*01a0*/  SHF.R.U32.HI R3, RZ, 0x1, R10 ;  /* 0x00000001ff037819 */ /* 0x000fe2000001160a */
[----:B---3--:R-:W-:-:S03]  /*01b0*/  IMAD.IADD R5, R14, 0x1, -R7 ;  /* 0x000000010e057824 */ /* 0x008fc600078e0a07 */
[----:B------:R-:W-:Y:S01]  /*01c0*/  VIMNMX.U32 R4, PT, PT, R9, -0x501, !PT ;  /* 0xfffffaff09047848 */ /* 0x000fe20007fe0000 */
[----:B------:R-:W-:-:S03]  /*01d0*/  IMAD R10, R3, 0x500, RZ ;  /* 0x00000500030a7824 */ /* 0x000fc600078e02ff */
[----:B------:R-:W-:Y:S02]  /*01e0*/  LOP3.LUT R4, RZ, R4, RZ, 0x33, !PT ;  /* 0x00000004ff047212 */ /* 0x000fe400078e33ff */
[----:B------:R-:W-:-:S05]  /*01f0*/  VIMNMX.U32 R11, PT, PT, R10, R5, !PT ;  /* 0x000000050a0b7248 */ /* 0x000fca0007fe0000 */
[----:B------:R-:W-:Y:S02]  /*0200*/  IMAD.IADD R11, R11, 0x1, -R10 ;  /* 0x000000010b0b7824 */ /* 0x000fe400078e0a0a */
[--C-:B----4-:R-:W-:Y:S02]  /*0210*/  IMAD.IADD R3, R8, 0x1, -R7.reuse ;  /* 0x0000000108037824 */ /* 0x110fe400078e0a07 */
[----:B-----5:R-:W-:-:S03]  /*0220*/  IMAD.IADD R6, R6, 0x1, -R7 ;  /* 0x0000000106067824 */ /* 0x020fc600078e0a07 */
[----:B------:R-:W-:Y:S02]  /*0230*/  IADD3 R13, PT, PT, -R3, R9, R4 ;  /* 0x00000009030d7210 */ /* 0x000fe40007ffe104 */
[C---:B------:R-:W-:Y:S02]  /*0240*/  @!P0 VIMNMX.U32 R3, PT, PT, R10.reuse, R5, PT ;  /* 0x000000050a038248 */ /* 0x040fe40003fe0000 */
[----:B------:R-:W-:Y:S02]  /*0250*/  SEL R4, R10, R13, !P0 ;  /* 0x0000000d0a047207 */ /* 0x000fe40004000000 */
[----:B------:R-:W-:Y:S01]  /*0260*/  VIADDMNMX.U32 R8, R9, -R6, R11, PT ;  /* 0x8000000609087246 */ /* 0x000fe2000380000b */
[----:B------:R-:W-:Y:S01]  /*0270*/  IMAD.IADD R3, R3, 0x1, -R6 ;  /* 0x0000000103037824 */ /* 0x000fe200078e0a06 */
[----:B------:R-:W-:Y:S01]  /*0280*/  VIMNMX.U32 R9, PT, PT, R11, R4, PT ;  /* 0x000000040b097248 */ /* 0x000fe20003fe0000 */
[----:B------:R-:W-:Y:S06]  /*0290*/  BRA.U !UP0, `(.L_x_54) ;  /* 0x0000000108e07547 */ /* 0x000fec000b800000 */
[----:B------:R-:W0:Y:S01]  /*02a0*/  LDC.64 R4, c[0x0][0x388] ;  /* 0x0000e200ff047b82 */ /* 0x000e220000000a00 */
[----:B------:R-:W-:Y:S01]  /*02b0*/  IADD3 R11, P0, P2, R8, R7, R10 ;  /* 0x00000007080b7210 */ /* 0x000fe20007a1e00a */
[C---:B------:R-:W-:Y:S02]  /*02c0*/  IMAD.IADD R10, R2.reuse, 0x1, -R3 ;  /* 0x00000001020a7824 */ /* 0x040fe400078e0a03 */
[----:B------:R-:W-:Y:S01]  /*02d0*/  VIADD R12, R2, 0x100 ;  /* 0x00000100020c7836 */ /* 0x000fe20000000000 */
[----:B------:R-:W-:Y:S02]  /*02e0*/  IADD3.X R13, PT, PT, RZ, RZ, RZ, P0, P2 ;  /* 0x000000ffff0d7210 */ /* 0x000fe400007e44ff */
[----:B------:R-:W-:Y:S02]  /*02f0*/  IADD3 R11, P1, PT, R10, R11, RZ ;  /* 0x0000000b0a0b7210 */ /* 0x000fe40007f3e0ff */
[----:B------:R-:W-:Y:S02]  /*0300*/  IADD3 R7, P2, P3, R2, R6, R7 ;  /* 0x0000000602077210 */ /* 0x000fe40007b5e007 */
[----:B------:R-:W-:-:S02]  /*0310*/  ISETP.GE.AND P0, PT, R12, R3, PT ;  /* 0x000000030c00720c */ /* 0x000fc40003f06270 */
[----:B------:R-:W-:Y:S02]  /*0320*/  LEA.HI.X.SX32 R12, R10, R13, 0x1, P1 ;  /* 0x0000000d0a0c7211 */ /* 0x000fe400008f0eff */
[----:B------:R-:W-:Y:S02]  /*0330*/  IADD3.X R13, PT, PT, RZ, RZ, RZ, P2, P3 ;  /* 0x000000ffff0d7210 */ /* 0x000fe400017e64ff */
[----:B------:R-:W-:Y:S01]  /*0340*/  ISETP.GE.AND P1, PT, R2, R3, PT ;  /* 0x000000030200720c */ /* 0x000fe20003f26270 */
[----:B------:R-:W-:Y:S01]  /*0350*/  IMAD R15, R12, 0xc, RZ ;  /* 0x0000000c0c0f7824 */ /* 0x000fe200078e02ff */
[----:B------:R-:W-:Y:S01]  /*0360*/  LOP3.LUT R12, R2, 0x400, RZ, 0xfc, !PT ;  /* 0x00000400020c7812 */ /* 0x000fe200078efcff */
[----:B------:R-:W-:-:S03]  /*0370*/  IMAD R13, R13, 0xc, RZ ;  /* 0x0000000c0d0d7824 */ /* 0x000fc600078e02ff */
[----:B------:R-:W-:Y:S01]  /*0380*/  ISETP.GE.AND P4, PT, R12, R3, PT ;  /* 0x000000030c00720c */ /* 0x000fe20003f86270 */
[----:B0-----:R-:W-:-:S04]  /*0390*/  IMAD.WIDE.U32 R6, R7, 0xc, R4 ;  /* 0x0000000c07067825 */ /* 0x001fc800078e0004 */
[----:B------:R-:W-:-:S04]  /*03a0*/  IMAD.WIDE.U32 R10, R11, 0xc, R4 ;  /* 0x0000000c0b0a7825 */ /* 0x000fc800078e0004 */
[----:B------:R-:W-:Y:S02]  /*03b0*/  VIADD R4, R2, 0x200 ;  /* 0x0000020002047836 */ /* 0x000fe40000000000 */
[----:B------:R-:W-:Y:S02]  /*03c0*/  IMAD.IADD R5, R7, 0x1, R13 ;  /* 0x0000000107057824 */ /* 0x000fe400078e020d */
[----:B------:R-:W-:Y:S01]  /*03d0*/  IMAD.IADD R7, R11, 0x1, R15 ;  /* 0x000000010b077824 */ /* 0x000fe200078e020f */
[----:B------:R-:W-:Y:S01]  /*03e0*/  ISETP.GE.AND P2, PT, R4, R3, PT ;  /* 0x000000030400720c */ /* 0x000fe20003f46270 */
[----:B------:R-:W-:-:S05]  /*03f0*/  VIADD R4, R2, 0x300 ;  /* 0x0000030002047836 */ /* 0x000fca0000000000 */
[----:B------:R-:W-:Y:S01]  /*0400*/  ISETP.GE.AND P3, PT, R4, R3, PT ;  /* 0x000000030400720c */ /* 0x000fe20003f66270 */
[----:B------:R-:W-:Y:S02]  /*0410*/  IMAD.MOV.U32 R4, RZ, RZ, R6 ;  /* 0x000000ffff047224 */ /* 0x000fe400078e0006 */
[----:B------:R-:W-:-:S03]  /*0420*/  IMAD.MOV.U32 R6, RZ, RZ, R10 ;  /* 0x000000ffff067224 */ /* 0x000fc600078e000a */
        /* <DEDUP_REMOVED lines=31> */
.L_x_54:
[----:B------:R-:W0:Y:S01]  /*0620*/  LDC.64 R4, c[0x0][0x3a0] ;  /* 0x0000e800ff047b82 */ /* 0x000e220000000a00 */
[----:B------:R-:W-:Y:S01]  /*0630*/  IMAD.IADD R11, R2, 0x1, -R3 ;  /* 0x00000001020b7824 */ /* 0x000fe200078e0a03 */
[----:B------:R-:W-:Y:S01]  /*0640*/  IADD3 R10, P1, P2, R8, R7, R10 ;  /* 0x00000007080a7210 */ /* 0x000fe20007a3e00a */
[----:B------:R-:W-:-:S03]  /*0650*/  VIADD R12, R2, 0x100 ;  /* 0x00000100020c7836 */ /* 0x000fc60000000000 */
[C---:B------:R-:W-:Y:S02]  /*0660*/  IADD3 R13, P0, PT, R11.reuse, R10, RZ ;  /* 0x0000000a0b0d7210 */ /* 0x040fe40007f1e0ff */
[----:B------:R-:W-:Y:S02]  /*0670*/  IADD3.X R10, PT, PT, RZ, RZ, RZ, P1, P2 ;  /* 0x000000ffff0a7210 */ /* 0x000fe40000fe44ff */
[----:B------:R-:W-:Y:S02]  /*0680*/  IADD3 R7, P2, P3, R2, R6, R7 ;  /* 0x0000000602077210 */ /* 0x000fe40007b5e007 */
[----:B------:R-:W-:Y:S02]  /*0690*/  LEA.HI.X.SX32 R14, R11, R10, 0x1, P0 ;  /* 0x0000000a0b0e7211 */ /* 0x000fe400000f0eff */
[----:B------:R-:W-:Y:S02]  /*06a0*/  ISETP.GE.AND P1, PT, R12, R3, PT ;  /* 0x000000030c00720c */ /* 0x000fe40003f26270 */
[----:B------:R-:W-:-:S02]  /*06b0*/  IADD3.X R12, PT, PT, RZ, RZ, RZ, P2, P3 ;  /* 0x000000ffff0c7210 */ /* 0x000fc400017e64ff */
[----:B------:R-:W-:Y:S01]  /*06c0*/  ISETP.GE.AND P0, PT, R2, R3, PT ;  /* 0x000000030200720c */ /* 0x000fe20003f06270 */
[----:B0-----:R-:W-:-:S04]  /*06d0*/  IMAD.WIDE.U32 R6, R7, 0xc, R4 ;  /* 0x0000000c07067825 */ /* 0x001fc800078e0004 */
[----:B------:R-:W-:-:S04]  /*06e0*/  IMAD.WIDE.U32 R10, R13, 0xc, R4 ;  /* 0x0000000c0d0a7825 */ /* 0x000fc800078e0004 */
[----:B------:R-:W-:Y:S02]  /*06f0*/  VIADD R4, R2, 0x200 ;  /* 0x0000020002047836 */ /* 0x000fe40000000000 */
[----:B------:R-:W-:Y:S01]  /*0700*/  IMAD R5, R12, 0xc, RZ ;  /* 0x0000000c0c057824 */ /* 0x000fe200078e02ff */
[----:B------:R-:W-:Y:S01]  /*0710*/  LOP3.LUT R12, R2, 0x400, RZ, 0xfc, !PT ;  /* 0x00000400020c7812 */ /* 0x000fe200078efcff */
[----:B------:R-:W-:Y:S01]  /*0720*/  IMAD R13, R14, 0xc, RZ ;  /* 0x0000000c0e0d7824 */ /* 0x000fe200078e02ff */
[-C--:B------:R-:W-:Y:S01]  /*0730*/  ISETP.GE.AND P2, PT, R4, R3.reuse, PT ;  /* 0x000000030400720c */ /* 0x080fe20003f46270 */
[----:B------:R-:W-:Y:S01]  /*0740*/  VIADD R4, R2, 0x300 ;  /* 0x0000030002047836 */ /* 0x000fe20000000000 */
[-C--:B------:R-:W-:Y:S01]  /*0750*/  ISETP.GE.AND P4, PT, R12, R3.reuse, PT ;  /* 0x000000030c00720c */ /* 0x080fe20003f86270 */
[----:B------:R-:W-:Y:S02]  /*0760*/  IMAD.IADD R5, R5, 0x1, R7 ;  /* 0x0000000105057824 */ /* 0x000fe400078e0207 */
[----:B------:R-:W-:Y:S01]  /*0770*/  IMAD.IADD R7, R13, 0x1, R11 ;  /* 0x000000010d077824 */ /* 0x000fe200078e020b */
[----:B------:R-:W-:Y:S01]  /*0780*/  ISETP.GE.AND P3, PT, R4, R3, PT ;  /* 0x000000030400720c */ /* 0x000fe20003f66270 */
[----:B------:R-:W-:-:S02]  /*0790*/  IMAD.MOV.U32 R4, RZ, RZ, R6 ;  /* 0x000000ffff047224 */ /* 0x000fc400078e0006 */
        /* <DEDUP_REMOVED lines=31> */
.L_x_55:
[----:B01----:R-:W0:Y:S01]  /*0990*/  S2R R4, SR_CgaCtaId ;  /* 0x0000000000047919 */ /* 0x003e220000008800 */
[----:B------:R-:W-:Y:S01]  /*09a0*/  MOV R5, 0x400 ;  /* 0x0000040000057802 */ /* 0x000fe20000000f00 */
[----:B------:R-:W-:-:S03]  /*09b0*/  IMAD.IADD R8, R9, 0x1, -R8 ;  /* 0x0000000109087824 */ /* 0x000fc600078e0a08 */
        /* <DEDUP_REMOVED lines=15> */
[----:B------:R1:W-:Y:S04]  /*0ab0*/  STS [R7+0x3004], R13 ;  /* 0x0030040d07007388 */ /* 0x0003e80000000800 */
[----:B------:R1:W-:Y:S01]  /*0ac0*/  STS [R7+0x3008], R11 ;  /* 0x0030080b07007388 */ /* 0x0003e20000000800 */
[----:B------:R-:W-:Y:S01]  /*0ad0*/  BAR.SYNC.DEFER_BLOCKING 0x0 ;  /* 0x0000000000007b1d */ /* 0x000fe20000010000 */
[----:B------:R-:W-:-:S07]  /*0ae0*/  IMAD R4, R2, 0x5, RZ ;  /* 0x0000000502047824 */ /* 0x000fce00078e02ff */
[----:B------:R-:W-:Y:S01]  /*0af0*/  PREEXIT ;  /* 0x000000000000782d */ /* 0x000fe20000000000 */
[----:B0-----:R-:W-:Y:S01]  /*0b00*/  IMAD.IADD R15, R3, 0x1, R8 ;  /* 0x00000001030f7824 */ /* 0x001fe200078e0208 */
[----:B------:R-:W-:Y:S04]  /*0b10*/  BSSY.RECONVERGENT B0, `(.L_x_56) ;  /* 0x0000017000007945 */ /* 0x000fe80003800200 */
[----:B------:R-:W-:-:S04]  /*0b20*/  VIMNMX R4, PT, PT, R15, R4, PT ;  /* 0x000000040f047248 */ /* 0x000fc80003fe0100 */
[C---:B------:R-:W-:Y:S01]  /*0b30*/  ISETP.GE.AND P0, PT, R4.reuse, R8, PT ;  /* 0x000000080400720c */ /* 0x040fe20003f06270 */
[----:B------:R-:W-:Y:S01]  /*0b40*/  IMAD.IADD R8, R4, 0x1, -R8 ;  /* 0x0000000104087824 */ /* 0x000fe200078e0a08 */
[----:B------:R-:W-:-:S04]  /*0b50*/  VIMNMX R6, PT, PT, R3, R4, PT ;  /* 0x0000000403067248 */ /* 0x000fc80003fe0100 */
[----:B------:R-:W-:-:S04]  /*0b60*/  SEL R8, R8, RZ, P0 ;  /* 0x000000ff08087207 */ /* 0x000fc80000000000 */
[----:B------:R-:W-:-:S13]  /*0b70*/  ISETP.GE.AND P0, PT, R8, R6, PT ;  /* 0x000000060800720c */ /* 0x000fda0003f06270 */
[----:B-1----:R-:W-:Y:S05]  /*0b80*/  @P0 BRA `(.L_x_57) ;  /* 0x00000000003c0947 */ /* 0x002fea0003800000 */
[----:B------:R-:W-:-:S07]  /*0b90*/  IMAD.IADD R7, R3, 0x1, R4 ;  /* 0x0000000103077824 */ /* 0x000fce00078e0204 */
.L_x_58:
        /* <DEDUP_REMOVED lines=14> */
.L_x_57:
[----:B------:R-:W-:Y:S05]  /*0c80*/  BSYNC.RECONVERGENT B0 ;  /* 0x0000000000007941 */ /* 0x000fea0003800200 */
.L_x_56:
        /* <DEDUP_REMOVED lines=29> */
[----:B------:R-:W-:Y:S04]  /*0e60*/  @!P1 LDS R19, [R25+0xc] ;  /* 0x00000c0019139984 */ /* 0x000fe80000000800 */
[----:B------:R-:W2:Y:S01]  /*0e70*/  @!P1 LDS R17, [R25+0x14] ;  /* 0x0000140019119984 */ /* 0x000ea20000000800 */
        /* <DEDUP_REMOVED lines=14> */
[----:B------:R-:W-:Y:S04]  /*0f60*/  @!P0 LDS R17, [R4+0x8] ;  /* 0x0000080004118984 */ /* 0x000fe80000000800 */
[----:B------:R-:W2:Y:S01]  /*0f70*/  @P0 LDS R16, [R23+0x8] ;  /* 0x0000080017100984 */ /* 0x000ea20000000800 */
[----:B-1----:R-:W-:-:S04]  /*0f80*/  @!P2 ISETP.GE.AND P3, PT, R21, R20, PT ;  /* 0x000000141500a20c */ /* 0x002fc80003f66270 */
[----:B------:R-:W-:-:S04]  /*0f90*/  @!P2 ISETP.GE.OR P1, PT, R10, R3, !P3 ;  /* 0x000000030a00a20c */ /* 0x000fc80005f26670 */
[----:B--2---:R-:W-:-:S09]  /*0fa0*/  SEL R6, R16, R17, P1 ;  /* 0x0000001110067207 */ /* 0x004fd20000800000 */
[----:B------:R-:W-:Y:S01]  /*0fb0*/  @!P1 IMAD.MOV R24, RZ, RZ, R8 ;  /* 0x000000ffff189224 */ /* 0x000fe200078e0208 */
[----:B------:R-:W-:Y:S01]  /*0fc0*/  SEL R8, R21, R20, P1 ;  /* 0x0000001415087207 */ /* 0x000fe20000800000 */
[----:B------:R-:W-:Y:S01]  /*0fd0*/  @P1 IMAD.MOV R22, RZ, RZ, R10 ;  /* 0x000000ffff161224 */ /* 0x000fe200078e020a */
[----:B------:R-:W-:Y:S01]  /*0fe0*/  SEL R10, R18, R19, P0 ;  /* 0x00000013120a7207 */ /* 0x000fe20000000000 */
[--C-:B------:R-:W-:Y:S01]  /*0ff0*/  @P1 IMAD R27, R24, 0xc, R5.reuse ;  /* 0x0000000c181b1824 */ /* 0x100fe200078e0205 */
[----:B------:R1:W-:Y:S01]  /*1000*/  @!P0 LDS R19, [R4] ;  /* 0x0000000004138984 */ /* 0x0003e20000000800 */
[----:B------:R-:W-:Y:S01]  /*1010*/  @!P1 IMAD R25, R22, 0xc, R5 ;  /* 0x0000000c16199824 */ /* 0x000fe200078e0205 */
[----:B------:R-:W-:Y:S01]  /*1020*/  ISETP.GE.AND P2, PT, R24, R15, PT ;  /* 0x0000000f1800720c */ /* 0x000fe20003f46270 */
[----:B------:R-:W-:Y:S01]  /*1030*/  VIADD R26, R22, 0x1 ;  /* 0x00000001161a7836 */ /* 0x000fe20000000000 */
[----:B------:R-:W2:Y:S01]  /*1040*/  @P0 LDS R18, [R23] ;  /* 0x0000000017120984 */ /* 0x000ea20000000800 */
[----:B------:R-:W-:-:S03]  /*1050*/  PLOP3.LUT P0, PT, PT, PT, PT, 0x8, 0x80 ;  /* 0x000000000080781c */ /* 0x000fc60003f0e170 */
[----:B------:R-:W-:Y:S01]  /*1060*/  @!P1 LDS R20, [R25+0x4] ;  /* 0x0000040019149984 */ /* 0x000fe20000000800 */
[----:B-1----:R-:W-:-:S03]  /*1070*/  MOV R4, 0x400 ;  /* 0x0000040000047802 */ /* 0x002fc60000000f00 */
[----:B------:R-:W1:Y:S01]  /*1080*/  @P1 LDS R21, [R27+0x4] ;  /* 0x000004001b151984 */ /* 0x000e620000000800 */
[----:B0-----:R-:W-:-:S03]  /*1090*/  LEA R4, R29, R4, 0x18 ;  /* 0x000000041d047211 */ /* 0x001fc600078ec0ff */
[----:B------:R-:W-:Y:S04]  /*10a0*/  @!P1 LDS R17, [R25+0x8] ;  /* 0x0000080019119984 */ /* 0x000fe80000000800 */
[----:B------:R-:W0:Y:S01]  /*10b0*/  @P1 LDS R16, [R27+0x8] ;  /* 0x000008001b101984 */ /* 0x000e220000000800 */
[----:B--2---:R-:W-:-:S03]  /*10c0*/  SEL R7, R18, R19, P1 ;  /* 0x0000001312077207 */ /* 0x004fc60000800000 */
[----:B------:R-:W-:Y:S04]  /*10d0*/  @!P1 LDS R19, [R25] ;  /* 0x0000000019139984 */ /* 0x000fe80000000800 */
[----:B------:R-:W2:Y:S01]  /*10e0*/  @P1 LDS R18, [R27] ;  /* 0x000000001b121984 */ /* 0x000ea20000000800 */
[----:B-1----:R-:W-:-:S04]  /*10f0*/  @!P2 ISETP.GE.AND P1, PT, R21, R20, PT ;  /* 0x000000141500a20c */ /* 0x002fc80003f26270 */
[----:B------:R-:W-:-:S13]  /*1100*/  @!P2 ISETP.GE.OR P0, PT, R22, R3, !P1 ;  /* 0x000000031600a20c */ /* 0x000fda0004f06670 */
[----:B------:R-:W-:Y:S02]  /*1110*/  @P0 IMAD.MOV R26, RZ, RZ, R22 ;  /* 0x000000ffff1a0224 */ /* 0x000fe400078e0216 */
[----:B------:R-:W-:Y:S02]  /*1120*/  VIADD R22, R24, 0x1 ;  /* 0x0000000118167836 */ /* 0x000fe40000000000 */
[----:B------:R-:W-:Y:S02]  /*1130*/  @!P0 IMAD.MOV R22, RZ, RZ, R24 ;  /* 0x000000ffff168224 */ /* 0x000fe400078e0218 */
[----:B------:R-:W-:Y:S01]  /*1140*/  @!P0 IMAD R23, R26, 0xc, R5 ;  /* 0x0000000c1a178824 */ /* 0x000fe200078e0205 */
[----:B0-----:R-:W-:Y:S01]  /*1150*/  SEL R5, R16, R17, P0 ;  /* 0x0000001110057207 */ /* 0x001fe20000000000 */
[C---:B------:R-:W-:Y:S01]  /*1160*/  @P0 IMAD R24, R22.reuse, 0xc, R4 ;  /* 0x0000000c16180824 */ /* 0x040fe200078e0204 */
[----:B------:R-:W-:Y:S02]  /*1170*/  ISETP.GE.AND P1, PT, R22, R15, PT ;  /* 0x0000000f1600720c */ /* 0x000fe40003f26270 */
[----:B------:R-:W-:Y:S01]  /*1180*/  SEL R15, R21, R20, P0 ;  /* 0x00000014150f7207 */ /* 0x000fe20000000000 */
[----:B------:R-:W-:Y:S04]  /*1190*/  @!P0 LDS R17, [R23+0x8] ;  /* 0x0000080017118984 */ /* 0x000fe80000000800 */
[----:B------:R-:W-:Y:S04]  /*11a0*/  @!P0 LDS R20, [R23+0x4] ;  /* 0x0000040017148984 */ /* 0x000fe80000000800 */
[----:B------:R-:W0:Y:S01]  /*11b0*/  @P0 LDS R21, [R24+0x4] ;  /* 0x0000040018150984 */ /* 0x000e220000000800 */
[----:B--2---:R-:W-:-:S03]  /*11c0*/  SEL R22, R18, R19, P0 ;  /* 0x0000001312167207 */ /* 0x004fc60000000000 */
[----:B------:R-:W-:Y:S04]  /*11d0*/  @!P0 LDS R19, [R23] ;  /* 0x0000000017138984 */ /* 0x000fe80000000800 */
        /* <DEDUP_REMOVED lines=14> */
[----:B------:R-:W-:Y:S02]  /*12c0*/  IMAD R17, R3, 0xc, R4 ;  /* 0x0000000c03117824 */ /* 0x000fe400078e0204 */
[----:B------:R-:W-:-:S03]  /*12d0*/  IMAD R3, R24, -0x4, R3 ;  /* 0xfffffffc18037824 */ /* 0x000fc600078e0203 */
[----:B------:R0:W-:Y:S01]  /*12e0*/  STS [R17], R12 ;  /* 0x0000000c11007388 */ /* 0x0001e20000000800 */
[----:B------:R-:W-:-:S03]  /*12f0*/  IMAD R4, R3, 0xc, R4 ;  /* 0x0000000c03047824 */ /* 0x000fc600078e0204 */
[----:B------:R-:W-:Y:S04]  /*1300*/  STS [R17+0x4], R14 ;  /* 0x0000040e11007388 */ /* 0x000fe80000000800 */
[----:B------:R-:W-:Y:S01]  /*1310*/  STS [R17+0x8], R11 ;  /* 0x0000080b11007388 */ /* 0x000fe20000000800 */
[----:B0-----:R-:W-:-:S03]  /*1320*/  LOP3.LUT R12, R2, 0x3e0, RZ, 0xc0, !PT ;  /* 0x000003e0020c7812 */ /* 0x001fc600078ec0ff */
[----:B------:R0:W-:Y:S04]  /*1330*/  STS [R17+0xc], R10 ;  /* 0x00000c0a11007388 */ /* 0x0001e80000000800 */
[----:B------:R-:W-:Y:S04]  /*1340*/  STS [R17+0x10], R13 ;  /* 0x0000100d11007388 */ /* 0x000fe80000000800 */
[----:B------:R-:W-:Y:S01]  /*1350*/  STS [R17+0x14], R9 ;  /* 0x0000140911007388 */ /* 0x000fe20000000800 */
[----:B0-----:R-:W-:-:S03]  /*1360*/  LOP3.LUT R10, R2, 0x1f, RZ, 0xc0, !PT ;  /* 0x0000001f020a7812 */ /* 0x001fc600078ec0ff */
[----:B------:R-:W-:Y:S01]  /*1370*/  STS [R17+0x18], R7 ;  /* 0x0000180711007388 */ /* 0x000fe20000000800 */
[----:B------:R-:W0:Y:S01]  /*1380*/  LDC.64 R2, c[0x0][0x3a0] ;  /* 0x0000e800ff027b82 */ /* 0x000e220000000a00 */
[----:B------:R-:W-:Y:S02]  /*1390*/  IMAD R10, R12, 0x5, R10 ;  /* 0x000000050c0a7824 */ /* 0x000fe400078e020a */
[----:B------:R-:W-:Y:S04]  /*13a0*/  STS [R17+0x1c], R8 ;  /* 0x00001c0811007388 */ /* 0x000fe80000000800 */
[----:B------:R-:W-:Y:S01]  /*13b0*/  STS [R17+0x20], R6 ;  /* 0x0000200611007388 */ /* 0x000fe20000000800 */
[----:B------:R-:W-:-:S03]  /*13c0*/  IADD3 R10, P0, PT, R0, R10, RZ ;  /* 0x0000000a000a7210 */ /* 0x000fc60007f1e0ff */
[----:B------:R-:W-:Y:S02]  /*13d0*/  STS [R17+0x24], R22 ;  /* 0x0000241611007388 */ /* 0x000fe40000000800 */
[----:B------:R-:W-:Y:S02]  /*13e0*/  IMAD.X R0, RZ, RZ, RZ, P0 ;  /* 0x000000ffff007224 */ /* 0x000fe400000e06ff */
[----:B------:R-:W-:Y:S02]  /*13f0*/  STS [R17+0x28], R15 ;  /* 0x0000280f11007388 */ /* 0x000fe40000000800 */
[----:B------:R-:W-:Y:S02]  /*1400*/  IMAD R0, R0, 0xc, RZ ;  /* 0x0000000c00007824 */ /* 0x000fe400078e02ff */
[----:B------:R-:W-:Y:S04]  /*1410*/  STS [R17+0x2c], R5 ;  /* 0x00002c0511007388 */ /* 0x000fe80000000800 */
[----:B------:R-:W-:Y:S01]  /*1420*/  STS [R17+0x30], R18 ;  /* 0x0000301211007388 */ /* 0x000fe20000000800 */
[----:B0-----:R-:W-:-:S03]  /*1430*/  IMAD.WIDE.U32 R2, R10, 0xc, R2 ;  /* 0x0000000c0a027825 */ /* 0x001fc600078e0002 */
[----:B------:R-:W-:Y:S01]  /*1440*/  STS [R17+0x34], R20 ;  /* 0x0000341411007388 */ /* 0x000fe20000000800 */
[----:B------:R-:W-:-:S03]  /*1450*/  IMAD.IADD R3, R3, 0x1, R0 ;  /* 0x0000000103037824 */ /* 0x000fc600078e0200 */
        /* <DEDUP_REMOVED lines=33> */
.L_x_59:
[----:B------:R-:W0:Y:S01]  /*1670*/  S2R R3, SR_LANEID ;  /* 0x0000000000037919 */ /* 0x000e220000000000 */
[----:B------:R-:W-:-:S05]  /*1680*/  SHF.R.U32.HI R24, RZ, 0x5, R2 ;  /* 0x00000005ff187819 */ /* 0x000fca0000011602 */
[----:B0-----:R-:W-:-:S04]  /*1690*/  IMAD R24, R24, 0x20, R3 ;  /* 0x0000002018187824 */ /* 0x001fc800078e0203 */
[----:B------:R-:W-:-:S04]  /*16a0*/  IMAD R24, R24, 0x5, RZ ;  /* 0x0000000518187824 */ /* 0x000fc800078e02ff */
[----:B------:R-:W-:Y:S02]  /*16b0*/  IMAD R17, R24, 0xc, R4 ;  /* 0x0000000c18117824 */ /* 0x000fe400078e0204 */
[----:B------:R-:W-:-:S03]  /*16c0*/  IMAD R3, R3, -0x4, R24 ;  /* 0xfffffffc03037824 */ /* 0x000fc600078e0218 */
[----:B------:R0:W-:Y:S04]  /*16d0*/  STS [R17+0xc], R10 ;  /* 0x00000c0a11007388 */ /* 0x0001e80000000800 */
[----:B------:R1:W-:Y:S04]  /*16e0*/  STS [R17], R12 ;  /* 0x0000000c11007388 */ /* 0x0003e80000000800 */
[----:B------:R2:W-:Y:S01]  /*16f0*/  STS [R17+0x4], R14 ;  /* 0x0000040e11007388 */ /* 0x0005e20000000800 */
[----:B0-----:R-:W-:-:S03]  /*1700*/  IMAD R10, R3, 0xc, R4 ;  /* 0x0000000c030a7824 */ /* 0x001fc600078e0204 */
[----:B------:R-:W-:Y:S01]  /*1710*/  STS [R17+0x8], R11 ;  /* 0x0000080b11007388 */ /* 0x000fe20000000800 */
[----:B-1----:R-:W-:-:S03]  /*1720*/  LOP3.LUT R12, R2, 0x1f, RZ, 0xc0, !PT ;  /* 0x0000001f020c7812 */ /* 0x002fc600078ec0ff */
[----:B------:R-:W-:Y:S01]  /*1730*/  STS [R17+0x10], R13 ;  /* 0x0000100d11007388 */ /* 0x000fe20000000800 */
[----:B--2---:R-:W-:Y:S01]  /*1740*/  LOP3.LUT R14, R2, 0x3e0, RZ, 0xc0, !PT ;  /* 0x000003e0020e7812 */ /* 0x004fe200078ec0ff */
[----:B------:R-:W-:Y:S02]  /*1750*/  IMAD.IADD R0, R0, 0x1, R12 ;  /* 0x0000000100007824 */ /* 0x000fe400078e020c */
[----:B------:R-:W-:Y:S01]  /*1760*/  STS [R17+0x14], R9 ;  /* 0x0000140911007388 */ /* 0x000fe20000000800 */
[----:B------:R-:W0:Y:S01]  /*1770*/  LDC.64 R2, c[0x0][0x388] ;  /* 0x0000e200ff027b82 */ /* 0x000e220000000a00 */
[----:B------:R-:W-:Y:S02]  /*1780*/  IMAD R14, R14, 0x5, RZ ;  /* 0x000000050e0e7824 */ /* 0x000fe400078e02ff */
[----:B------:R-:W-:Y:S04]  /*1790*/  STS [R17+0x18], R7 ;  /* 0x0000180711007388 */ /* 0x000fe80000000800 */
[----:B------:R1:W-:Y:S01]  /*17a0*/  STS [R17+0x1c], R8 ;  /* 0x00001c0811007388 */ /* 0x0003e20000000800 */
[----:B------:R-:W-:-:S03]  /*17b0*/  IADD3 R0, P0, PT, R14, R0, RZ ;  /* 0x000000000e007210 */ /* 0x000fc60007f1e0ff */
[----:B------:R-:W-:Y:S04]  /*17c0*/  STS [R17+0x20], R6 ;  /* 0x0000200611007388 */ /* 0x000fe80000000800 */
[----:B------:R-:W-:Y:S01]  /*17d0*/  STS [R17+0x24], R22 ;  /* 0x0000241611007388 */ /* 0x000fe20000000800 */
[----:B-1----:R-:W-:-:S03]  /*17e0*/  IMAD.X R8, RZ, RZ, RZ, P0 ;  /* 0x000000ffff087224 */ /* 0x002fc600000e06ff */
[----:B------:R-:W-:Y:S01]  /*17f0*/  STS [R17+0x28], R15 ;  /* 0x0000280f11007388 */ /* 0x000fe20000000800 */
[----:B------:R-:W-:-:S03]  /*1800*/  IMAD R8, R8, 0xc, RZ ;  /* 0x0000000c08087824 */ /* 0x000fc600078e02ff */
[----:B------:R-:W-:Y:S01]  /*1810*/  STS [R17+0x2c], R5 ;  /* 0x00002c0511007388 */ /* 0x000fe20000000800 */
[----:B0-----:R-:W-:-:S03]  /*1820*/  IMAD.WIDE.U32 R2, R0, 0xc, R2 ;  /* 0x0000000c00027825 */ /* 0x001fc600078e0002 */
[----:B------:R-:W-:Y:S01]  /*1830*/  STS [R17+0x30], R18 ;  /* 0x0000301211007388 */ /* 0x000fe20000000800 */
[----:B------:R-:W-:-:S03]  /*1840*/  IMAD.IADD R3, R3, 0x1, R8 ;  /* 0x0000000103037824 */ /* 0x000fc600078e0208 */
        /* <DEDUP_REMOVED lines=34> */
.L_x_53:
[----:B------:R-:W0:Y:S01]  /*1a70*/  LDC.64 R4, c[0x0][0x3b8] ;  /* 0x0000ee00ff047b82 */ /* 0x000e220000000a00 */
[----:B------:R-:W1:Y:S07]  /*1a80*/  LDCU.U8 UR4, c[0x0][0x380] ;  /* 0x00007000ff0477ac */ /* 0x000e6e0008000000 */
[----:B------:R-:W2:Y:S08]  /*1a90*/  LDC R7, c[0x0][0x3c0] ;  /* 0x0000f000ff077b82 */ /* 0x000eb00000000800 */
[----:B------:R-:W3:Y:S01]  /*1aa0*/  LDC R14, c[0x0][0x398] ;  /* 0x0000e600ff0e7b82 */ /* 0x000ee20000000800 */
[----:B0-----:R-:W-:-:S05]  /*1ab0*/  IMAD.WIDE.U32 R4, R3, 0x4, R4 ;  /* 0x0000000403047825 */ /* 0x001fca00078e0004 */
[----:B------:R-:W4:Y:S04]  /*1ac0*/  LDG.E R8, desc[UR6][R4.64+0x4] ;  /* 0x0000040604087981 */ /* 0x000f28000c1e1900 */
[----:B------:R0:W5:Y:S01]  /*1ad0*/  LDG.E R6, desc[UR6][R4.64] ;  /* 0x0000000604067981 */ /* 0x000162000c1e1900 */
[--C-:B--2---:R-:W-:Y:S01]  /*1ae0*/  IMAD.MOV R10, RZ, RZ, -R7.reuse ;  /* 0x000000ffff0a7224 */ /* 0x104fe200078e0a07 */
[----:B------:R-:W-:Y:S01]  /*1af0*/  SHF.R.U32.HI R7, RZ, 0x1, R7 ;  /* 0x00000001ff077819 */ /* 0x000fe20000011607 */
[----:B-1----:R-:W-:Y:S01]  /*1b00*/  UPRMT UR4, UR4, 0x8880, URZ ;  /* 0x0000888004047896 */ /* 0x002fe200080000ff */
[----:B------:R-:W-:Y:S01]  /*1b10*/  BSSY.RECONVERGENT B0, `(.L_x_60) ;  /* 0x00000ac000007945 */ /* 0x000fe20003800200 */
[----:B------:R-:W-:Y:S01]  /*1b20*/  ACQBULK ;  /* 0x000000000000782e */ /* 0x000fe20000000000 */
[CC--:B------:R-:W-:Y:S01]  /*1b30*/  LOP3.LUT R12, R3.reuse, R10.reuse, RZ, 0xc0, !PT ;  /* 0x0000000a030c7212 */ /* 0x0c0fe200078ec0ff */
[----:B------:R-:W-:Y:S01]  /*1b40*/  UISETP.NE.AND UP0, UPT, UR4, URZ, UPT ;  /* 0x000000ff0400728c */ /* 0x000fe2000bf05270 */
[----:B------:R-:W-:-:S03]  /*1b50*/  LOP3.LUT R11, R3, R10, RZ, 0xfc, !PT ;  /* 0x0000000a030b7212 */ /* 0x000fc600078efcff */
[----:B------:R-:W-:Y:S01]  /*1b60*/  IMAD.IADD R9, R3, 0x1, -R12 ;  /* 0x0000000103097824 */ /* 0x000fe200078e0a0c */
[----:B------:R-:W-:Y:S01]  /*1b70*/  ISETP.NE.AND P0, PT, R11, -0x1, PT ;  /* 0xffffffff0b00780c */ /* 0x000fe20003f05270 */
[----:B------:R-:W-:Y:S02]  /*1b80*/  IMAD R3, R12, 0x500, RZ ;  /* 0x000005000c037824 */ /* 0x000fe400078e02ff */
[----:B------:R-:W-:Y:S02]  /*1b90*/  IMAD R10, R9, 0x500, RZ ;  /* 0x00000500090a7824 */ /* 0x000fe400078e02ff */
[----:B------:R-:W-:Y:S02]  /*1ba0*/  IMAD R9, R7, 0x500, RZ ;  /* 0x0000050007097824 */ /* 0x000fe400078e02ff */
[----:B---3--:R-:W-:Y:S01]  /*1bb0*/  IMAD.IADD R14, R14, 0x1, -R3 ;  /* 0x000000010e0e7824 */ /* 0x008fe200078e0a03 */
[----:B0-----:R-:W-:-:S04]  /*1bc0*/  VIMNMX.U32 R4, PT, PT, R10, -0x501, !PT ;  /* 0xfffffaff0a047848 */ /* 0x001fc80007fe0000 */
        /* <DEDUP_REMOVED lines=10> */
[----:B------:R-:W-:-:S05]  /*1c70*/  VIMNMX.U32 R7, PT, PT, R7, R4, PT ;  /* 0x0000000407077248 */ /* 0x000fca0003fe0000 */
[----:B------:R-:W-:Y:S01]  /*1c80*/  IMAD.IADD R4, R7, 0x1, -R10 ;  /* 0x0000000107047824 */ /* 0x000fe200078e0a0a */
[----:B------:R-:W-:Y:S06]  /*1c90*/  BRA.U !UP0, `(.L_x_61) ;  /* 0x0000000508247547 */ /* 0x000fec000b800000 */
[----:B------:R-:W0:Y:S01]  /*1ca0*/  LDC.64 R6, c[0x0][0x388] ;  /* 0x0000e200ff067b82 */ /* 0x000e220000000a00 */
[----:B------:R-:W-:Y:S01]  /*1cb0*/  IADD3 R10, P0, P1, R10, R3, R9 ;  /* 0x000000030a0a7210 */ /* 0x000fe2000791e009 */
[C---:B------:R-:W-:Y:S01]  /*1cc0*/  IMAD.IADD R9, R2.reuse, 0x1, -R5 ;  /* 0x0000000102097824 */ /* 0x040fe200078e0a05 */
[----:B------:R-:W-:Y:S01]  /*1cd0*/  IADD3 R11, P2, P3, R2, R8, R3 ;  /* 0x00000008020b7210 */ /* 0x000fe20007b5e003 */
[----:B------:R-:W-:Y:S03]  /*1ce0*/  BSSY.RECONVERGENT B1, `(.L_x_62) ;  /* 0x0000015000017945 */ /* 0x000fe60003800200 */
[----:B------:R-:W-:Y:S02]  /*1cf0*/  IADD3 R3, P4, PT, R9, R10, RZ ;  /* 0x0000000a09037210 */ /* 0x000fe40007f9e0ff */
[----:B------:R-:W-:Y:S02]  /*1d00*/  IADD3.X R10, PT, PT, RZ, RZ, RZ, P0, P1 ;  /* 0x000000ffff0a7210 */ /* 0x000fe400007e24ff */
[----:B------:R-:W-:-:S02]  /*1d10*/  IADD3.X R12, PT, PT, RZ, RZ, RZ, P2, P3 ;  /* 0x000000ffff0c7210 */ /* 0x000fc400017e64ff */
[----:B------:R-:W-:-:S05]  /*1d20*/  LEA.HI.X.SX32 R10, R9, R10, 0x1, P4 ;  /* 0x0000000a090a7211 */ /* 0x000fca00020f0eff */
[----:B------:R-:W-:Y:S02]  /*1d30*/  IMAD R13, R10, 0xc, RZ ;  /* 0x0000000c0a0d7824 */ /* 0x000fe400078e02ff */
[----:B0-----:R-:W-:-:S04]  /*1d40*/  IMAD.WIDE.U32 R8, R11, 0xc, R6 ;  /* 0x0000000c0b087825 */ /* 0x001fc800078e0006 */
[----:B------:R-:W-:-:S04]  /*1d50*/  IMAD.WIDE.U32 R6, R3, 0xc, R6 ;  /* 0x0000000c03067825 */ /* 0x000fc800078e0006 */
[----:B------:R-:W-:Y:S02]  /*1d60*/  IMAD.IADD R3, R5, 0x1, R4 ;  /* 0x0000000105037824 */ /* 0x000fe400078e0204 */
[----:B------:R-:W-:Y:S02]  /*1d70*/  IMAD R11, R12, 0xc, RZ ;  /* 0x0000000c0c0b7824 */ /* 0x000fe400078e02ff */
[----:B------:R-:W-:Y:S01]  /*1d80*/  IMAD.IADD R7, R7, 0x1, R13 ;  /* 0x0000000107077824 */ /* 0x000fe200078e020d */
[----:B------:R-:W-:Y:S01]  /*1d90*/  ISETP.GE.AND P0, PT, R2, R3, PT ;  /* 0x000000030200720c */ /* 0x000fe20003f06270 */
[----:B------:R-:W-:-:S12]  /*1da0*/  IMAD.IADD R9, R9, 0x1, R11 ;  /* 0x0000000109097824 */ /* 0x000fd800078e020b */
        /* <DEDUP_REMOVED lines=8> */
.L_x_63:
[----:B------:R-:W-:Y:S05]  /*1e30*/  BSYNC.RECONVERGENT B1 ;  /* 0x0000000000017941 */ /* 0x000fea0003800200 */
.L_x_62:
        /* <DEDUP_REMOVED lines=11> */
.L_x_65:
[----:B------:R-:W-:Y:S05]  /*1ef0*/  BSYNC.RECONVERGENT B1 ;  /* 0x0000000000017941 */ /* 0x000fea0003800200 */
.L_x_64:
        /* <DEDUP_REMOVED lines=11> */
.L_x_67:
[----:B------:R-:W-:Y:S05]  /*1fb0*/  BSYNC.RECONVERGENT B1 ;  /* 0x0000000000017941 */ /* 0x000fea0003800200 */
.L_x_66:
        /* <DEDUP_REMOVED lines=11> */
.L_x_69:
[----:B------:R-:W-:Y:S05]  /*2070*/  BSYNC.RECONVERGENT B1 ;  /* 0x0000000000017941 */ /* 0x000fea0003800200 */
.L_x_68:
        /* <DEDUP_REMOVED lines=11> */
.L_x_61:
[----:B------:R-:W0:Y:S01]  /*2130*/  LDC.64 R6, c[0x0][0x3a0] ;  /* 0x0000e800ff067b82 */ /* 0x000e220000000a00 */
[----:B------:R-:W-:Y:S01]  /*2140*/  IADD3 R9, P0, P1, R10, R3, R9 ;  /* 0x000000030a097210 */ /* 0x000fe2000791e009 */
[C---:B------:R-:W-:Y:S01]  /*2150*/  IMAD.IADD R10, R2.reuse, 0x1, -R5 ;  /* 0x00000001020a7824 */ /* 0x040fe200078e0a05 */
[----:B------:R-:W-:Y:S01]  /*2160*/  IADD3 R11, P2, P3, R2, R8, R3 ;  /* 0x00000008020b7210 */ /* 0x000fe20007b5e003 */
[----:B------:R-:W-:Y:S01]  /*2170*/  BSSY.RECONVERGENT B1, `(.L_x_71) ;  /* 0x0000017000017945 */ /* 0x000fe20003800200 */
[----:B------:R-:W-:Y:S02]  /*2180*/  IADD3.X R3, PT, PT, RZ, RZ, RZ, P0, P1 ;  /* 0x000000ffff037210 */ /* 0x000fe400007e24ff */
[C---:B------:R-:W-:Y:S02]  /*2190*/  IADD3 R13, P4, PT, R10.reuse, R9, RZ ;  /* 0x000000090a0d7210 */ /* 0x040fe40007f9e0ff */
[----:B------:R-:W-:Y:S02]  /*21a0*/  IADD3.X R12, PT, PT, RZ, RZ, RZ, P2, P3 ;  /* 0x000000ffff0c7210 */ /* 0x000fe400017e64ff */
[----:B------:R-:W-:Y:S01]  /*21b0*/  LEA.HI.X.SX32 R14, R10, R3, 0x1, P4 ;  /* 0x000000030a0e7211 */ /* 0x000fe200020f0eff */
[----:B------:R-:W-:-:S05]  /*21c0*/  IMAD.IADD R3, R5, 0x1, R4 ;  /* 0x0000000105037824 */ /* 0x000fca00078e0204 */
[----:B------:R-:W-:Y:S01]  /*21d0*/  ISETP.GE.AND P0, PT, R2, R3, PT ;  /* 0x000000030200720c */ /* 0x000fe20003f06270 */
[----:B0-----:R-:W-:-:S04]  /*21e0*/  IMAD.WIDE.U32 R8, R11, 0xc, R6 ;  /* 0x0000000c0b087825 */ /* 0x001fc800078e0006 */
[----:B------:R-:W-:-:S04]  /*21f0*/  IMAD.WIDE.U32 R10, R13, 0xc, R6 ;  /* 0x0000000c0d0a7825 */ /* 0x000fc800078e0006 */
[----:B------:R-:W-:Y:S02]  /*2200*/  IMAD R7, R12, 0xc, RZ ;  /* 0x0000000c0c077824 */ /* 0x000fe400078e02ff */
[----:B------:R-:W-:Y:S02]  /*2210*/  IMAD R13, R14, 0xc, RZ ;  /* 0x0000000c0e0d7824 */ /* 0x000fe400078e02ff */
[----:B------:R-:W-:Y:S02]  /*2220*/  IMAD.IADD R7, R7, 0x1, R9 ;  /* 0x0000000107077824 */ /* 0x000fe400078e0209 */
[----:B------:R-:W-:Y:S02]  /*2230*/  IMAD.MOV.U32 R6, RZ, RZ, R8 ;  /* 0x000000ffff067224 */ /* 0x000fe400078e0008 */
[----:B------:R-:W-:Y:S02]  /*2240*/  IMAD.IADD R9, R13, 0x1, R11 ;  /* 0x000000010d097824 */ /* 0x000fe400078e020b */
[----:B------:R-:W-:Y:S01]  /*2250*/  IMAD.MOV.U32 R8, RZ, RZ, R10 ;  /* 0x000000ffff087224 */ /* 0x000fe200078e000a */
        /* <DEDUP_REMOVED lines=8> */
.L_x_72:
[----:B------:R-:W-:Y:S05]  /*22e0*/  BSYNC.RECONVERGENT B1 ;  /* 0x0000000000017941 */ /* 0x000fea0003800200 */
.L_x_71:
        /* <DEDUP_REMOVED lines=11> */
.L_x_74:
[----:B------:R-:W-:Y:S05]  /*23a0*/  BSYNC.RECONVERGENT B1 ;  /* 0x0000000000017941 */ /* 0x000fea0003800200 */
.L_x_73:
        /* <DEDUP_REMOVED lines=11> */
.L_x_76:
[----:B------:R-:W-:Y:S05]  /*2460*/  BSYNC.RECONVERGENT B1 ;  /* 0x0000000000017941 */ /* 0x000fea0003800200 */
.L_x_75:
        /* <DEDUP_REMOVED lines=11> */
.L_x_78:
[----:B------:R-:W-:Y:S05]  /*2520*/  BSYNC.RECONVERGENT B1 ;  /* 0x0000000000017941 */ /* 0x000fea0003800200 */
.L_x_77:
        /* <DEDUP_REMOVED lines=10> */
.L_x_70:
[----:B------:R-:W-:Y:S05]  /*25d0*/  BSYNC.RECONVERGENT B0 ;  /* 0x0000000000007941 */ /* 0x000fea0003800200 */
.L_x_60:
        /* <DEDUP_REMOVED lines=31> */
.L_x_81:
        /* <DEDUP_REMOVED lines=14> */
.L_x_80:
[----:B------:R-:W-:Y:S05]  /*28b0*/  BSYNC.RECONVERGENT B0 ;  /* 0x0000000000007941 */ /* 0x000fea0003800200 */
.L_x_79:
        /* <DEDUP_REMOVED lines=55> */
[C-C-:B------:R-:W-:Y:S01]  /*2c30*/  @P1 IMAD R26, R22.reuse, 0xc, R7.reuse ;  /* 0x0000000c161a1824 */ /* 0x140fe200078e0207 */
[----:B------:R-:W-:Y:S01]  /*2c40*/  ISETP.GE.AND P2, PT, R22, R3, PT ;  /* 0x000000031600720c */ /* 0x000fe20003f46270 */
[C---:B------:R-:W-:Y:S01]  /*2c50*/  @!P1 IMAD R25, R4.reuse, 0xc, R7 ;  /* 0x0000000c04199824 */ /* 0x040fe200078e0207 */
[----:B------:R1:W2:Y:S01]  /*2c60*/  @P0 LDS R16, [R23+0x8] ;  /* 0x0000080017100984 */ /* 0x0002a20000000800 */
[----:B------:R-:W-:Y:S01]  /*2c70*/  PLOP3.LUT P0, PT, PT, PT, PT, 0x8, 0x80 ;  /* 0x000000000080781c */ /* 0x000fe20003f0e170 */
        /* <DEDUP_REMOVED lines=40> */
[----:B------:R-:W-:Y:S02]  /*2f00*/  IMAD R5, R5, -0x4, R24 ;  /* 0xfffffffc05057824 */ /* 0x000fe400078e0218 */
[--C-:B------:R-:W-:Y:S02]  /*2f10*/  IMAD R17, R24, 0xc, R4.reuse ;  /* 0x0000000c18117824 */ /* 0x100fe400078e0204 */
[----:B------:R-:W-:-:S03]  /*2f20*/  IMAD R24, R5, 0xc, R4 ;  /* 0x0000000c05187824 */ /* 0x000fc600078e0204 */
        /* <DEDUP_REMOVED lines=11> */
[----:B------:R-:W-:Y:S04]  /*2fe0*/  STS [R17+0x2c], R22 ;  /* 0x00002c1611007388 */ /* 0x000fe80000000800 */
[----:B------:R-:W-:Y:S01]  /*2ff0*/  STS [R17+0x30], R18 ;  /* 0x0000301211007388 */ /* 0x000fe20000000800 */
[----:B0-----:R-:W0:Y:S03]  /*3000*/  LDC.64 R6, c[0x0][0x3a0] ;  /* 0x0000e800ff067b82 */ /* 0x001e260000000a00 */
[----:B------:R-:W-:Y:S04]  /*3010*/  STS [R17+0x34], R20 ;  /* 0x0000341411007388 */ /* 0x000fe80000000800 */
[----:B------:R1:W-:Y:S01]  /*3020*/  STS [R17+0x38], R16 ;  /* 0x0000381011007388 */ /* 0x0003e20000000800 */
[----:B------:R-:W-:-:S03]  /*3030*/  NOP ;  /* 0x0000000000007918 */ /* 0x000fc60000000000 */
[----:B------:R-:W-:Y:S01]  /*3040*/  LDS R13, [R24] ;  /* 0x00000000180d7984 */ /* 0x000fe20000000800 */
[----:B-1----:R-:W-:-:S03]  /*3050*/  LOP3.LUT R16, R2, 0x1f, RZ, 0xc0, !PT ;  /* 0x0000001f02107812 */ /* 0x002fc600078ec0ff */
[----:B------:R-:W-:Y:S01]  /*3060*/  LDS R12, [R24+0x4] ;  /* 0x00000400180c7984 */ /* 0x000fe20000000800 */
[----:B------:R-:W-:-:S03]  /*3070*/  LOP3.LUT R2, R2, 0x3e0, RZ, 0xc0, !PT ;  /* 0x000003e002027812 */ /* 0x000fc600078ec0ff */
[----:B------:R-:W-:Y:S02]  /*3080*/  LDS R10, [R24+0x8] ;  /* 0x00000800180a7984 */ /* 0x000fe40000000800 */
[----:B------:R-:W-:Y:S02]  /*3090*/  IMAD R16, R2, 0x5, R16 ;  /* 0x0000000502107824 */ /* 0x000fe400078e0210 */
        /* <DEDUP_REMOVED lines=14> */
[----:B------:R-:W-:-:S05]  /*3180*/  IADD3 R0, P0, PT, R0, R16, RZ ;  /* 0x0000001000007210 */ /* 0x000fca0007f1e0ff */
[----:B------:R-:W-:Y:S02]  /*3190*/  IMAD.X R2, RZ, RZ, RZ, P0 ;  /* 0x000000ffff027224 */ /* 0x000fe400000e06ff */
[----:B0-----:R-:W-:-:S04]  /*31a0*/  IMAD.WIDE.U32 R6, R0, 0xc, R6 ;  /* 0x0000000c00067825 */ /* 0x001fc800078e0006 */
[C---:B-1----:R-:W-:Y:S02]  /*31b0*/  VIADD R3, R16.reuse, 0x40 ;  /* 0x0000004010037836 */ /* 0x042fe40000000000 */
[----:B------:R-:W-:Y:S02]  /*31c0*/  VIADD R0, R16, 0x20 ;  /* 0x0000002010007836 */ /* 0x000fe40000000000 */
[----:B------:R-:W-:Y:S01]  /*31d0*/  IMAD R2, R2, 0xc, RZ ;  /* 0x0000000c02027824 */ /* 0x000fe200078e02ff */
[----:B------:R-:W0:Y:S02]  /*31e0*/  LDS R14, [R4+0x3c00] ;  /* 0x003c0000040e7984 */ /* 0x000e240000000800 */
[-C--:B0-----:R-:W-:Y:S02]  /*31f0*/  ISETP.GE.AND P0, PT, R16, R14.reuse, PT ;  /* 0x0000000e1000720c */ /* 0x081fe40003f06270 */
[-C--:B------:R-:W-:Y:S01]  /*3200*/  ISETP.GE.AND P2, PT, R3, R14.reuse, PT ;  /* 0x0000000e0300720c */ /* 0x080fe20003f46270 */
[----:B------:R-:W-:Y:S01]  /*3210*/  IMAD.IADD R3, R7, 0x1, R2 ;  /* 0x0000000107037824 */ /* 0x000fe200078e0202 */
[----:B------:R-:W-:Y:S01]  /*3220*/  ISETP.GE.AND P1, PT, R0, R14, PT ;  /* 0x0000000e0000720c */ /* 0x000fe20003f26270 */
[----:B------:R-:W-:-:S02]  /*3230*/  VIADD R0, R16, 0x60 ;  /* 0x0000006010007836 */ /* 0x000fc40000000000 */
[----:B------:R-:W-:Y:S02]  /*3240*/  IMAD.MOV.U32 R2, RZ, RZ, R6 ;  /* 0x000000ffff027224 */ /* 0x000fe400078e0006 */
[----:B------:R-:W-:Y:S01]  /*3250*/  VIADD R7, R16, 0x80 ;  /* 0x0000008010077836 */ /* 0x000fe20000000000 */
[----:B------:R-:W-:-:S03]  /*3260*/  ISETP.GE.AND P3, PT, R0, R14, PT ;  /* 0x0000000e0000720c */ /* 0x000fc60003f66270 */
        /* <DEDUP_REMOVED lines=18> */
.L_x_82:
        /* <DEDUP_REMOVED lines=20> */
[----:B------:R1:W-:Y:S01]  /*34d0*/  STS [R17+0x30], R18 ;  /* 0x0000301211007388 */ /* 0x0003e20000000800 */
[----:B0-----:R-:W0:Y:S03]  /*34e0*/  LDC.64 R6, c[0x0][0x388] ;  /* 0x0000e200ff067b82 */ /* 0x001e260000000a00 */
[----:B------:R-:W-:Y:S04]  /*34f0*/  STS [R17+0x34], R20 ;  /* 0x0000341411007388 */ /* 0x000fe80000000800 */
[----:B------:R2:W-:Y:S01]  /*3500*/  STS [R17+0x38], R16 ;  /* 0x0000381011007388 */ /* 0x0005e20000000800 */
[----:B------:R-:W-:-:S03]  /*3510*/  NOP ;  /* 0x0000000000007918 */ /* 0x000fc60000000000 */
[----:B------:R-:W-:Y:S01]  /*3520*/  LDS R13, [R24] ;  /* 0x00000000180d7984 */ /* 0x000fe20000000800 */
[C---:B-1----:R-:W-:Y:S02]  /*3530*/  LOP3.LUT R18, R2.reuse, 0x3e0, RZ, 0xc0, !PT ;  /* 0x000003e002127812 */ /* 0x042fe400078ec0ff */
[----:B--2---:R-:W-:Y:S01]  /*3540*/  LOP3.LUT R16, R2, 0x1f, RZ, 0xc0, !PT ;  /* 0x0000001f02107812 */ /* 0x004fe200078ec0ff */
[----:B------:R-:W-:Y:S02]  /*3550*/  LDS R12, [R24+0x4] ;  /* 0x00000400180c7984 */ /* 0x000fe40000000800 */
[----:B------:R-:W-:Y:S02]  /*3560*/  IMAD R18, R18, 0x5, RZ ;  /* 0x0000000512127824 */ /* 0x000fe400078e02ff */
[----:B------:R-:W-:Y:S01]  /*3570*/  LDS R10, [R24+0x8] ;  /* 0x00000800180a7984 */ /* 0x000fe20000000800 */
[----:B------:R-:W-:Y:S02]  /*3580*/  IMAD.IADD R16, R0, 0x1, R16 ;  /* 0x0000000100107824 */ /* 0x000fe400078e0210 */
[C---:B------:R-:W-:Y:S01]  /*3590*/  LOP3.LUT R0, R18.reuse, 0x1f, R2, 0xf8, !PT ;  /* 0x0000001f12007812 */ /* 0x040fe200078ef802 */
        /* <DEDUP_REMOVED lines=14> */
[----:B------:R-:W-:Y:S01]  /*3680*/  IADD3 R20, P0, PT, R18, R16, RZ ;  /* 0x0000001012147210 */ /* 0x000fe20007f1e0ff */
[----:B------:R-:W-:-:S02]  /*3690*/  VIADD R16, R0, 0x20 ;  /* 0x0000002000107836 */ /* 0x000fc40000000000 */
[----:B------:R-:W-:Y:S02]  /*36a0*/  VIADD R18, R0, 0x40 ;  /* 0x0000004000127836 */ /* 0x000fe40000000000 */
[----:B------:R-:W-:Y:S02]  /*36b0*/  IMAD.X R22, RZ, RZ, RZ, P0 ;  /* 0x000000ffff167224 */ /* 0x000fe400000e06ff */
[----:B0-----:R-:W-:-:S04]  /*36c0*/  IMAD.WIDE.U32 R2, R20, 0xc, R6 ;  /* 0x0000000c14027825 */ /* 0x001fc800078e0006 */
[----:B------:R-:W-:Y:S02]  /*36d0*/  VIADD R7, R0, 0x60 ;  /* 0x0000006000077836 */ /* 0x000fe40000000000 */
[----:B------:R-:W-:-:S04]  /*36e0*/  IMAD R22, R22, 0xc, RZ ;  /* 0x0000000c16167824 */ /* 0x000fc800078e02ff */
[----:B------:R-:W-:Y:S01]  /*36f0*/  IMAD.IADD R3, R3, 0x1, R22 ;  /* 0x0000000103037824 */ /* 0x000fe200078e0216 */
[----:B------:R-:W0:Y:S02]  /*3700*/  LDS R14, [R4+0x3c00] ;  /* 0x003c0000040e7984 */ /* 0x000e240000000800 */
[CC--:B0-----:R-:W-:Y:S01]  /*3710*/  ISETP.GE.AND P0, PT, R0.reuse, R14.reuse, PT ;  /* 0x0000000e0000720c */ /* 0x0c1fe20003f06270 */
[----:B------:R-:W-:Y:S01]  /*3720*/  VIADD R0, R0, 0x80 ;  /* 0x0000008000007836 */ /* 0x000fe20000000000 */
[-C--:B------:R-:W-:Y:S02]  /*3730*/  ISETP.GE.AND P1, PT, R16, R14.reuse, PT ;  /* 0x0000000e1000720c */ /* 0x080fe40003f26270 */
        /* <DEDUP_REMOVED lines=20> */
.L_x_83:
        /* <DEDUP_REMOVED lines=16> */
.L_x_269:


//--------------------- .text._ZN3cub18CUB_300001_SM_10006detail10merge_sort30DeviceMergeSortPartitionKernelIN6thrust24THRUST_300001_SM_1000_NS6detail15normal_iteratorINS5_10device_ptrI5FilmeEEEEj13CompareFilmesS9_EEvbT_PT2_T0_SG_PSG_T1_SG_i --------------------------
	.section	.text._ZN3cub18CUB_300001_SM_10006detail10merge_sort30DeviceMergeSortPartitionKernelIN6thrust24THRUST_300001_SM_1000_NS6detail15normal_iteratorINS5_10device_ptrI5FilmeEEEEj13CompareFilmesS9_EEvbT_PT2_T0_SG_PSG_T1_SG_i,"ax",@progbits
	.align	128
        .global         _ZN3cub18CUB_300001_SM_10006detail10merge_sort30DeviceMergeSortPartitionKernelIN6thrust24THRUST_300001_SM_1000_NS6detail15normal_iteratorINS5_10device_ptrI5FilmeEEEEj13CompareFilmesS9_EEvbT_PT2_T0_SG_PSG_T1_SG_i
        .type           _ZN3cub18CUB_300001_SM_10006detail10merge_sort30DeviceMergeSortPartitionKernelIN6thrust24THRUST_300001_SM_1000_NS6detail15normal_iteratorINS5_10device_ptrI5FilmeEEEEj13CompareFilmesS9_EEvbT_PT2_T0_SG_PSG_T1_SG_i,@function
        .size           _ZN3cub18CUB_300001_SM_10006detail10merge_sort30DeviceMergeSortPartitionKernelIN6thrust24THRUST_300001_SM_1000_NS6detail15normal_iteratorINS5_10device_ptrI5FilmeEEEEj13CompareFilmesS9_EEvbT_PT2_T0_SG_PSG_T1_SG_i,(.L_x_270 - _ZN3cub18CUB_300001_SM_10006detail10merge_sort30DeviceMergeSortPartitionKernelIN6thrust24THRUST_300001_SM_1000_NS6detail15normal_iteratorINS5_10device_ptrI5FilmeEEEEj13CompareFilmesS9_EEvbT_PT2_T0_SG_PSG_T1_SG_i)
        .other          _ZN3cub18CUB_300001_SM_10006detail10merge_sort30DeviceMergeSortPartitionKernelIN6thrust24THRUST_300001_SM_1000_NS6detail15normal_iteratorINS5_10device_ptrI5FilmeEEEEj13CompareFilmesS9_EEvbT_PT2_T0_SG_PSG_T1_SG_i,@"STO_CUDA_ENTRY STV_DEFAULT"
_ZN3cub18CUB_300001_SM_10006detail10merge_sort30DeviceMergeSortPartitionKernelIN6thrust24THRUST_300001_SM_1000_NS6detail15normal_iteratorINS5_10device_ptrI5FilmeEEEEj13CompareFilmesS9_EEvbT_PT2_T0_SG_PSG_T1_SG_i:
.text._ZN3cub18CUB_300001_SM_10006detail10merge_sort30DeviceMergeSortPartitionKernelIN6thrust24THRUST_300001_SM_1000_NS6detail15normal_iteratorINS5_10device_ptrI5FilmeEEEEj13CompareFilmesS9_EEvbT_PT2_T0_SG_PSG_T1_SG_i:
[----:B------:R-:W-:Y:S01]  /*0000*/  LDC R1, c[0x0][0x37c] ;  /* 0x0000df00ff017b82 */ /* 0x000fe20000000800 */
[----:B------:R-:W0:Y:S01]  /*0010*/  S2R R0, SR_CTAID.X ;  /* 0x0000000000007919 */ /* 0x000e220000002500 */
[----:B------:R-:W0:Y:S01]  /*0020*/  LDCU UR4, c[0x0][0x360] ;  /* 0x00006c00ff0477ac */ /* 0x000e220008000800 */
[----:B------:R-:W0:Y:S01]  /*0030*/  S2R R3, SR_TID.X ;  /* 0x0000000000037919 */ /* 0x000e220000002100 */
[----:B------:R-:W1:Y:S01]  /*0040*/  LDCU UR6, c[0x0][0x39c] ;  /* 0x00007380ff0677ac */ /* 0x000e620008000800 */
[----:B0-----:R-:W-:-:S05]  /*0050*/  IMAD R0, R0, UR4, R3 ;  /* 0x0000000400007c24 */ /* 0x001fca000f8e0203 */
[----:B-1----:R-:W-:-:S13]  /*0060*/  ISETP.GE.U32.AND P0, PT, R0, UR6, PT ;  /* 0x0000000600007c0c */ /* 0x002fda000bf06070 */
[----:B------:R-:W-:Y:S05]  /*0070*/  @P0 EXIT ;  /* 0x000000000000094d */ /* 0x000fea0003800000 */
[----:B------:R-:W0:Y:S01]  /*0080*/  LDCU UR5, c[0x0][0x3ac] ;  /* 0x00007580ff0577ac */ /* 0x000e220008000800 */
[----:B------:R-:W-:Y:S01]  /*0090*/  VIADD R2, R0, 0x1 ;  /* 0x0000000100027836 */ /* 0x000fe20000000000 */
[----:B------:R-:W-:Y:S01]  /*00a0*/  ACQBULK ;  /* 0x000000000000782e */ /* 0x000fe20000000000 */
[----:B------:R-:W1:Y:S03]  /*00b0*/  LDCU UR7, c[0x0][0x3b0] ;  /* 0x00007600ff0777ac */ /* 0x000e660008000800 */
[----:B------:R-:W-:Y:S01]  /*00c0*/  ISETP.NE.AND P0, PT, R2, UR6, PT ;  /* 0x0000000602007c0c */ /* 0x000fe2000bf05270 */
[----:B------:R-:W2:Y:S01]  /*00d0*/  LDCU UR10, c[0x0][0x398] ;  /* 0x00007300ff0a77ac */ /* 0x000ea20008000800 */
[----:B------:R-:W3:Y:S01]  /*00e0*/  LDCU.64 UR8, c[0x0][0x358] ;  /* 0x00006b00ff0877ac */ /* 0x000ee20008000a00 */
[----:B0-----:R-:W-:-:S10]  /*00f0*/  UIADD3 UR4, UPT, UPT, -UR5, URZ, URZ ;  /* 0x000000ff05047290 */ /* 0x001fd4000fffe1ff */
[----:B------:R-:W0:Y:S01]  /*0100*/  @!P0 LDC.64 R4, c[0x0][0x3a0] ;  /* 0x0000e800ff048b82 */ /* 0x000e220000000a00 */
[----:B------:R-:W-:Y:S01]  /*0110*/  LOP3.LUT R2, R0, UR4, RZ, 0xc0, !PT ;  /* 0x0000000400027c12 */ /* 0x000fe2000f8ec0ff */
[----:B------:R-:W-:-:S04]  /*0120*/  USHF.R.U32.HI UR4, URZ, 0x1, UR5 ;  /* 0x00000001ff047899 */ /* 0x000fc80008011605 */
[----:B-1----:R-:W-:Y:S01]  /*0130*/  IMAD R3, R2, UR7, RZ ;  /* 0x0000000702037c24 */ /* 0x002fe2000f8e02ff */
[----:B------:R-:W-:-:S04]  /*0140*/  UIMAD UR4, UR4, UR7, URZ ;  /* 0x00000007040472a4 */ /* 0x000fc8000f8e02ff */
[----:B------:R-:W-:-:S04]  /*0150*/  LOP3.LUT R2, RZ, R3, RZ, 0x33, !PT ;  /* 0x00000003ff027212 */ /* 0x000fc800078e33ff */
[----:B------:R-:W-:-:S04]  /*0160*/  VIMNMX.U32 R2, PT, PT, R2, UR4, PT ;  /* 0x0000000402027c48 */ /* 0x000fc8000bfe0000 */
[----:B--2---:R-:W-:Y:S01]  /*0170*/  VIADDMNMX.U32 R2, R2, R3, UR10, PT ;  /* 0x0000000a02027e46 */ /* 0x004fe2000b800003 */
[----:B0-----:R-:W-:Y:S01]  /*0180*/  @!P0 IMAD.WIDE.U32 R4, R0, 0x4, R4 ;  /* 0x0000000400048825 */ /* 0x001fe200078e0004 */
[----:B------:R-:W-:Y:S02]  /*0190*/  VIMNMX.U32 R3, PT, PT, R3, UR10, PT ;  /* 0x0000000a03037c48 */ /* 0x000fe4000bfe0000 */
[----:B------:R-:W-:Y:S02]  /*01a0*/  LOP3.LUT R6, RZ, R2, RZ, 0x33, !PT ;  /* 0x00000002ff067212 */ /* 0x000fe400078e33ff */
[----:B---3--:R0:W-:Y:S02]  /*01b0*/  @!P0 STG.E desc[UR8][R4.64], R2 ;  /* 0x0000000204008986 */ /* 0x0081e4000c101908 */
[----:B------:R-:W-:-:S04]  /*01c0*/  VIMNMX.U32 R7, PT, PT, R6, UR4, PT ;  /* 0x0000000406077c48 */ /* 0x000fc8000bfe0000 */
[----:B------:R-:W-:Y:S01]  /*01d0*/  VIADDMNMX.U32 R7, R7, R2, UR10, PT ;  /* 0x0000000a07077e46 */ /* 0x000fe2000b800002 */
[----:B------:R-:W-:Y:S06]  /*01e0*/  @!P0 EXIT ;  /* 0x000000000000894d */ /* 0x000fec0003800000 */
[----:B------:R-:W1:Y:S01]  /*01f0*/  LDCU.U8 UR6, c[0x0][0x380] ;  /* 0x00007000ff0677ac */ /* 0x000e620008000000 */
[----:B------:R-:W-:Y:S01]  /*0200*/  BSSY.RECONVERGENT B0, `(.L_x_84) ;  /* 0x0000044000007945 */ /* 0x000fe20003800200 */
[----:B------:R-:W-:-:S06]  /*0210*/  UIADD3 UR4, UPT, UPT, UR5, -0x1, URZ ;  /* 0xffffffff05047890 */ /* 0x000fcc000fffe0ff */
[----:B0-----:R-:W-:-:S05]  /*0220*/  LOP3.LUT R4, R0, UR4, RZ, 0xc0, !PT ;  /* 0x0000000400047c12 */ /* 0x001fca000f8ec0ff */
[----:B------:R-:W-:Y:S01]  /*0230*/  IMAD R4, R4, UR7, RZ ;  /* 0x0000000704047c24 */ /* 0x000fe2000f8e02ff */
[----:B-1----:R-:W-:-:S04]  /*0240*/  UPRMT UR6, UR6, 0x8880, URZ ;  /* 0x0000888006067896 */ /* 0x002fc800080000ff */
[----:B------:R-:W-:-:S03]  /*0250*/  VIADDMNMX.U32 R4, R7, -R3, R4, PT ;  /* 0x8000000307047246 */ /* 0x000fc60003800004 */
[----:B------:R-:W-:Y:S02]  /*0260*/  UMOV UR4, UR6 ;  /* 0x0000000600047c82 */ /* 0x000fe40008000000 */
[----:B------:R-:W-:-:S09]  /*0270*/  UISETP.NE.AND UP0, UPT, UR4, URZ, UPT ;  /* 0x000000ff0400728c */ /* 0x000fd2000bf05270 */
[----:B------:R-:W-:Y:S05]  /*0280*/  BRA.U !UP0, `(.L_x_85) ;  /* 0x00000001087c7547 */ /* 0x000fea000b800000 */
[----:B------:R-:W-:Y:S01]  /*0290*/  IMAD.IADD R7, R7, 0x1, -R2 ;  /* 0x0000000107077824 */ /* 0x000fe200078e0a02 */
[----:B------:R-:W-:Y:S01]  /*02a0*/  VIADDMNMX.U32 R5, R2, -R3, R4, PT ;  /* 0x8000000302057246 */ /* 0x000fe20003800004 */
[----:B------:R-:W-:Y:S03]  /*02b0*/  BSSY.RECONVERGENT B1, `(.L_x_86) ;  /* 0x000001b000017945 */ /* 0x000fe60003800200 */
[----:B------:R-:W-:-:S05]  /*02c0*/  VIMNMX.U32 R6, PT, PT, R4, R7, !PT ;  /* 0x0000000704067248 */ /* 0x000fca0007fe0000 */
[----:B------:R-:W-:-:S05]  /*02d0*/  IMAD.IADD R6, R6, 0x1, -R7 ;  /* 0x0000000106067824 */ /* 0x000fca00078e0a07 */
[----:B------:R-:W-:-:S13]  /*02e0*/  ISETP.GE.U32.AND P0, PT, R6, R5, PT ;  /* 0x000000050600720c */ /* 0x000fda0003f06070 */
[----:B------:R-:W-:Y:S05]  /*02f0*/  @P0 BRA `(.L_x_87) ;  /* 0x0000000000580947 */ /* 0x000fea0003800000 */
[----:B------:R-:W0:Y:S02]  /*0300*/  LDC.64 R8, c[0x0][0x388] ;  /* 0x0000e200ff087b82 */ /* 0x000e240000000a00 */
.L_x_88:
[----:B------:R-:W-:-:S05]  /*0310*/  IMAD.IADD R7, R5, 0x1, -R6 ;  /* 0x0000000105077824 */ /* 0x000fca00078e0a06 */
[----:B------:R-:W-:-:S04]  /*0320*/  LEA.HI R14, R7, R6, RZ, 0x1f ;  /* 0x00000006070e7211 */ /* 0x000fc800078ff8ff */
[-C--:B------:R-:W-:Y:S02]  /*0330*/  LOP3.LUT R7, RZ, R14.reuse, RZ, 0x33, !PT ;  /* 0x0000000eff077212 */ /* 0x080fe400078e33ff */
[----:B------:R-:W-:-:S03]  /*0340*/  IADD3 R13, P0, PT, R3, R14, RZ ;  /* 0x0000000e030d7210 */ /* 0x000fc60007f1e0ff */
[----:B------:R-:W-:Y:S02]  /*0350*/  IMAD.IADD R7, R4, 0x1, R7 ;  /* 0x0000000104077824 */ /* 0x000fe400078e0207 */
[----:B------:R-:W-:Y:S02]  /*0360*/  IMAD.X R10, RZ, RZ, RZ, P0 ;  /* 0x000000ffff0a7224 */ /* 0x000fe400000e06ff */
[----:B0-----:R-:W-:Y:S01]  /*0370*/  IMAD.WIDE.U32 R12, R13, 0xc, R8 ;  /* 0x0000000c0d0c7825 */ /* 0x001fe200078e0008 */
[----:B------:R-:W-:-:S03]  /*0380*/  IADD3 R7, P1, PT, R2, R7, RZ ;  /* 0x0000000702077210 */ /* 0x000fc60007f3e0ff */
[----:B------:R-:W-:Y:S02]  /*0390*/  IMAD R17, R10, 0xc, RZ ;  /* 0x0000000c0a117824 */ /* 0x000fe400078e02ff */
[----:B------:R-:W-:Y:S02]  /*03a0*/  IMAD.X R15, RZ, RZ, RZ, P1 ;  /* 0x000000ffff0f7224 */ /* 0x000fe400008e06ff */
[----:B------:R-:W-:-:S04]  /*03b0*/  IMAD.WIDE.U32 R10, R7, 0xc, R8 ;  /* 0x0000000c070a7825 */ /* 0x000fc800078e0008 */
[----:B------:R-:W-:Y:S02]  /*03c0*/  IMAD R15, R15, 0xc, RZ ;  /* 0x0000000c0f0f7824 */ /* 0x000fe400078e02ff */
[----:B------:R-:W-:Y:S02]  /*03d0*/  IMAD.IADD R13, R13, 0x1, R17 ;  /* 0x000000010d0d7824 */ /* 0x000fe400078e0211 */
[----:B------:R-:W-:-:S03]  /*03e0*/  IMAD.IADD R11, R11, 0x1, R15 ;  /* 0x000000010b0b7824 */ /* 0x000fc600078e020f */
[----:B------:R-:W2:Y:S04]  /*03f0*/  LDG.E R12, desc[UR8][R12.64+0x4] ;  /* 0x000004080c0c7981 */ /* 0x000ea8000c1e1900 */
[----:B------:R-:W2:Y:S02]  /*0400*/  LDG.E R11, desc[UR8][R10.64+0x4] ;  /* 0x000004080a0b7981 */ /* 0x000ea4000c1e1900 */
[----:B--2---:R-:W-:-:S04]  /*0410*/  ISETP.GE.AND P0, PT, R11, R12, PT ;  /* 0x0000000c0b00720c */ /* 0x004fc80003f06270 */
[----:B------:R-:W-:-:S09]  /*0420*/  SEL R5, R14, R5, !P0 ;  /* 0x000000050e057207 */ /* 0x000fd20004000000 */
[----:B------:R-:W-:-:S05]  /*0430*/  @P0 VIADD R6, R14, 0x1 ;  /* 0x000000010e060836 */ /* 0x000fca0000000000 */
[----:B------:R-:W-:-:S13]  /*0440*/  ISETP.GE.U32.AND P0, PT, R6, R5, PT ;  /* 0x000000050600720c */ /* 0x000fda0003f06070 */
[----:B------:R-:W-:Y:S05]  /*0450*/  @!P0 BRA `(.L_x_88) ;  /* 0xfffffffc00ac8947 */ /* 0x000fea000383ffff */
.L_x_87:
[----:B------:R-:W-:Y:S05]  /*0460*/  BSYNC.RECONVERGENT B1 ;  /* 0x0000000000017941 */ /* 0x000fea0003800200 */
.L_x_86:
[----:B------:R-:W-:Y:S05]  /*0470*/  BRA `(.L_x_89) ;  /* 0x0000000000707947 */ /* 0x000fea0003800000 */
.L_x_85:
[C---:B------:R-:W-:Y:S02]  /*0480*/  IADD3 R7, PT, PT, -R2.reuse, R7, RZ ;  /* 0x0000000702077210 */ /* 0x040fe40007ffe1ff */
[----:B------:R-:W-:Y:S02]  /*0490*/  VIADDMNMX.U32 R5, R2, -R3, R4, PT ;  /* 0x8000000302057246 */ /* 0x000fe40003800004 */
[----:B------:R-:W-:-:S05]  /*04a0*/  VIMNMX.U32 R6, PT, PT, R4, R7, !PT ;  /* 0x0000000704067248 */ /* 0x000fca0007fe0000 */
[----:B------:R-:W-:-:S05]  /*04b0*/  IMAD.IADD R6, R6, 0x1, -R7 ;  /* 0x0000000106067824 */ /* 0x000fca00078e0a07 */
[----:B------:R-:W-:-:S13]  /*04c0*/  ISETP.GE.U32.AND P0, PT, R6, R5, PT ;  /* 0x000000050600720c */ /* 0x000fda0003f06070 */
[----:B------:R-:W-:Y:S05]  /*04d0*/  @P0 BRA `(.L_x_89) ;  /* 0x0000000000580947 */ /* 0x000fea0003800000 */
[----:B------:R-:W0:Y:S02]  /*04e0*/  LDC.64 R8, c[0x0][0x390] ;  /* 0x0000e400ff087b82 */ /* 0x000e240000000a00 */
.L_x_90:
        /* <DEDUP_REMOVED lines=10> */
[----:B------:R-:W-:Y:S01]  /*0590*/  IMAD.WIDE.U32 R10, R7, 0xc, R8 ;  /* 0x0000000c070a7825 */ /* 0x000fe200078e0008 */
[----:B------:R-:W-:-:S03]  /*05a0*/  IADD3 R13, PT, PT, R13, R17, RZ ;  /* 0x000000110d0d7210 */ /* 0x000fc60007ffe0ff */
[----:B------:R-:W-:Y:S02]  /*05b0*/  IMAD R15, R15, 0xc, RZ ;  /* 0x0000000c0f0f7824 */ /* 0x000fe400078e02ff */
[----:B------:R-:W2:Y:S02]  /*05c0*/  LDG.E R12, desc[UR8][R12.64+0x4] ;  /* 0x000004080c0c7981 */ /* 0x000ea4000c1e1900 */
[----:B------:R-:W-:-:S06]  /*05d0*/  IMAD.IADD R11, R11, 0x1, R15 ;  /* 0x000000010b0b7824 */ /* 0x000fcc00078e020f */
[----:B------:R-:W2:Y:S02]  /*05e0*/  LDG.E R11, desc[UR8][R10.64+0x4] ;  /* 0x000004080a0b7981 */ /* 0x000ea4000c1e1900 */
[----:B--2---:R-:W-:-:S04]  /*05f0*/  ISETP.GE.AND P0, PT, R11, R12, PT ;  /* 0x0000000c0b00720c */ /* 0x004fc80003f06270 */
[----:B------:R-:W-:-:S09]  /*0600*/  SEL R5, R14, R5, !P0 ;  /* 0x000000050e057207 */ /* 0x000fd20004000000 */
[----:B------:R-:W-:-:S05]  /*0610*/  @P0 VIADD R6, R14, 0x1 ;  /* 0x000000010e060836 */ /* 0x000fca0000000000 */
[----:B------:R-:W-:-:S13]  /*0620*/  ISETP.GE.U32.AND P0, PT, R6, R5, PT ;  /* 0x000000050600720c */ /* 0x000fda0003f06070 */
[----:B------:R-:W-:Y:S05]  /*0630*/  @!P0 BRA `(.L_x_90) ;  /* 0xfffffffc00ac8947 */ /* 0x000fea000383ffff */
.L_x_89:
[----:B------:R-:W-:Y:S05]  /*0640*/  BSYNC.RECONVERGENT B0 ;  /* 0x0000000000007941 */ /* 0x000fea0003800200 */
.L_x_84:
[----:B------:R-:W0:Y:S01]  /*0650*/  LDC.64 R4, c[0x0][0x3a0] ;  /* 0x0000e800ff047b82 */ /* 0x000e220000000a00 */
[----:B------:R-:W-:Y:S02]  /*0660*/  IMAD.IADD R3, R3, 0x1, R6 ;  /* 0x0000000103037824 */ /* 0x000fe400078e0206 */
[----:B0-----:R-:W-:-:S05]  /*0670*/  IMAD.WIDE.U32 R4, R0, 0x4, R4 ;  /* 0x0000000400047825 */ /* 0x001fca00078e0004 */
[----:B------:R-:W-:Y:S01]  /*0680*/  STG.E desc[UR8][R4.64], R3 ;  /* 0x0000000304007986 */ /* 0x000fe2000c101908 */
[----:B------:R-:W-:Y:S05]  /*0690*/  EXIT ;  /* 0x000000000000794d */ /* 0x000fea0003800000 */
.L_x_91:
        /* <DEDUP_REMOVED lines=14> */
.L_x_270:


//--------------------- .text._ZN3cub18CUB_300001_SM_10006detail10merge_sort30DeviceMergeSortBlockSortKernelINS2_10policy_hubIN6thrust24THRUST_300001_SM_1000_NS6detail15normal_iteratorINS6_10device_ptrI5FilmeEEEEE9Policy600ESC_PNS0_8NullTypeESC_SG_j13CompareFilmesSA_SF_EEvbT0_T1_T2_T3_T4_PT6_PT7_T5_NS1_7vsmem_tE --------------------------
	.section	.text._ZN3cub18CUB_300001_SM_10006detail10merge_sort30DeviceMergeSortBlockSortKernelINS2_10policy_hubIN6thrust24THRUST_300001_SM_1000_NS6detail15normal_iteratorINS6_10device_ptrI5FilmeEEEEE9Policy600ESC_PNS0_8NullTypeESC_SG_j13CompareFilmesSA_SF_EEvbT0_T1_T2_T3_T4_PT6_PT7_T5_NS1_7vsmem_tE,"ax",@progbits
	.align	128
        .global         _ZN3cub18CUB_300001_SM_10006detail10merge_sort30DeviceMergeSortBlockSortKernelINS2_10policy_hubIN6thrust24THRUST_300001_SM_1000_NS6detail15normal_iteratorINS6_10device_ptrI5FilmeEEEEE9Policy600ESC_PNS0_8NullTypeESC_SG_j13CompareFilmesSA_SF_EEvbT0_T1_T2_T3_T4_PT6_PT7_T5_NS1_7vsmem_tE
        .type           _ZN3cub18CUB_300001_SM_10006detail10merge_sort30DeviceMergeSortBlockSortKernelINS2_10policy_hubIN6thrust24THRUST_300001_SM_1000_NS6detail15normal_iteratorINS6_10device_ptrI5FilmeEEEEE9Policy600ESC_PNS0_8NullTypeESC_SG_j13CompareFilmesSA_SF_EEvbT0_T1_T2_T3_T4_PT6_PT7_T5_NS1_7vsmem_tE,@function
        .size           _ZN3cub18CUB_300001_SM_10006detail10merge_sort30DeviceMergeSortBlockSortKernelINS2_10policy_hubIN6thrust24THRUST_300001_SM_1000_NS6detail15normal_iteratorINS6_10device_ptrI5FilmeEEEEE9Policy600ESC_PNS0_8NullTypeESC_SG_j13CompareFilmesSA_SF_EEvbT0_T1_T2_T3_T4_PT6_PT7_T5_NS1_7vsmem_tE,(.L_x_271 - _ZN3cub18CUB_300001_SM_10006detail10merge_sort30DeviceMergeSortBlockSortKernelINS2_10policy_hubIN6thrust24THRUST_300001_SM_1000_NS6detail15normal_iteratorINS6_10device_ptrI5FilmeEEEEE9Policy600ESC_PNS0_8NullTypeESC_SG_j13CompareFilmesSA_SF_EEvbT0_T1_T2_T3_T4_PT6_PT7_T5_NS1_7vsmem_tE)
        .other          _ZN3cub18CUB_300001_SM_10006detail10merge_sort30DeviceMergeSortBlockSortKernelINS2_10policy_hubIN6thrust24THRUST_300001_SM_1000_NS6detail15normal_iteratorINS6_10device_ptrI5FilmeEEEEE9Policy600ESC_PNS0_8NullTypeESC_SG_j13CompareFilmesSA_SF_EEvbT0_T1_T2_T3_T4_PT6_PT7_T5_NS1_7vsmem_tE,@"STO_CUDA_ENTRY STV_DEFAULT"
_ZN3cub18CUB_300001_SM_10006detail10merge_sort30DeviceMergeSortBlockSortKernelINS2_10policy_hubIN6thrust24THRUST_300001_SM_1000_NS6detail15normal_iteratorINS6_10device_ptrI5FilmeEEEEE9Policy600ESC_PNS0_8NullTypeESC_SG_j13CompareFilmesSA_SF_EEvbT0_T1_T2_T3_T4_PT6_PT7_T5_NS1_7vsmem_tE:
.text._ZN3cub18CUB_300001_SM_10006detail10merge_sort30DeviceMergeSortBlockSortKernelINS2_10policy_hubIN6thrust24THRUST_300001_SM_1000_NS6detail15normal_iteratorINS6_10device_ptrI5FilmeEEEEE9Policy600ESC_PNS0_8NullTypeESC_SG_j13CompareFilmesSA_SF_EEvbT0_T1_T2_T3_T4_PT6_PT7_T5_NS1_7vsmem_tE:
[----:B------:R-:W-:Y:S01]  /*0000*/  LDC R1, c[0x0][0x37c] ;  /* 0x0000df00ff017b82 */ /* 0x000fe20000000800 */
[----:B------:R-:W0:Y:S01]  /*0010*/  S2R R17, SR_CTAID.X ;  /* 0x0000000000117919 */ /* 0x000e220000002500 */
[----:B------:R-:W1:Y:S01]  /*0020*/  LDCU UR4, c[0x0][0x370] ;  /* 0x00006e00ff0477ac */ /* 0x000e620008000800 */
[----:B------:R-:W2:Y:S01]  /*0030*/  LDCU.64 UR6, c[0x0][0x358] ;  /* 0x00006b00ff0677ac */ /* 0x000ea20008000a00 */
[----:B-1----:R-:W-:-:S06]  /*0040*/  UIADD3 UR4, UPT, UPT, UR4, -0x1, URZ ;  /* 0xffffffff04047890 */ /* 0x002fcc000fffe0ff */
[C---:B0-----:R-:W-:Y:S01]  /*0050*/  ISETP.GE.U32.AND P0, PT, R17.reuse, UR4, PT ;  /* 0x0000000411007c0c */ /* 0x041fe2000bf06070 */
[----:B------:R-:W-:-:S12]  /*0060*/  IMAD R17, R17, 0x500, RZ ;  /* 0x0000050011117824 */ /* 0x000fd800078e02ff */
[----:B--2---:R-:W-:Y:S05]  /*0070*/  @P0 BRA `(.L_x_92) ;  /* 0x0000001800f80947 */ /* 0x004fea0003800000 */
[----:B------:R-:W0:Y:S01]  /*0080*/  S2R R6, SR_TID.X ;  /* 0x0000000000067919 */ /* 0x000e220000002100 */
[----:B------:R-:W1:Y:S01]  /*0090*/  LDC.64 R2, c[0x0][0x388] ;  /* 0x0000e200ff027b82 */ /* 0x000e620000000a00 */
[----:B------:R-:W-:Y:S01]  /*00a0*/  ACQBULK ;  /* 0x000000000000782e */ /* 0x000fe20000000000 */
[----:B0-----:R-:W-:-:S05]  /*00b0*/  LOP3.LUT R0, R6, 0x3e0, RZ, 0xc0, !PT ;  /* 0x000003e006007812 */ /* 0x001fca00078ec0ff */
[----:B------:R-:W-:-:S05]  /*00c0*/  IMAD R5, R0, 0x5, RZ ;  /* 0x0000000500057824 */ /* 0x000fca00078e02ff */
[----:B------:R-:W-:-:S04]  /*00d0*/  LOP3.LUT R0, R5, 0x1f, R6, 0xf8, !PT ;  /* 0x0000001f05007812 */ /* 0x000fc800078ef806 */
[----:B------:R-:W-:-:S05]  /*00e0*/  IADD3 R5, P0, PT, R17, R0, RZ ;  /* 0x0000000011057210 */ /* 0x000fca0007f1e0ff */
[----:B------:R-:W-:Y:S02]  /*00f0*/  IMAD.X R4, RZ, RZ, RZ, P0 ;  /* 0x000000ffff047224 */ /* 0x000fe400000e06ff */
        /* <DEDUP_REMOVED lines=61> */
[----:B------:R-:W-:Y:S01]  /*04d0*/  IMAD.MOV.U32 R9, RZ, RZ, R8 ;  /* 0x000000ffff097224 */ /* 0x000fe200078e0008 */
[----:B---3--:R-:W-:Y:S01]  /*04e0*/  MOV R7, R11 ;  /* 0x0000000b00077202 */ /* 0x008fe20000000f00 */
[----:B-1----:R-:W-:-:S02]  /*04f0*/  IMAD.MOV.U32 R22, RZ, RZ, R24 ;  /* 0x000000ffff167224 */ /* 0x002fc400078e0018 */
[----:B------:R-:W-:Y:S01]  /*0500*/  PREEXIT ;  /* 0x000000000000782d */ /* 0x000fe20000000000 */
[----:B------:R-:W-:-:S05]  /*0510*/  IMAD R19, R6, 0x3c, R19 ;  /* 0x0000003c06137824 */ /* 0x000fca00078e0213 */
[----:B------:R-:W-:Y:S01]  /*0520*/  @!P2 MOV R13, R20 ;  /* 0x00000014000da202 */ /* 0x000fe20000000f00 */
[----:B------:R-:W-:Y:S02]  /*0530*/  @!P2 IMAD.MOV.U32 R20, RZ, RZ, R23 ;  /* 0x000000ffff14a224 */ /* 0x000fe400078e0017 */
[----:B------:R-:W-:Y:S01]  /*0540*/  @!P1 IMAD.MOV.U32 R7, RZ, RZ, R2 ;  /* 0x000000ffff079224 */ /* 0x000fe200078e0002 */
[----:B--2---:R-:W-:Y:S01]  /*0550*/  ISETP.GE.AND P3, PT, R12, R13, PT ;  /* 0x0000000d0c00720c */ /* 0x004fe20003f66270 */
[----:B------:R-:W-:Y:S02]  /*0560*/  @!P1 IMAD.MOV.U32 R9, RZ, RZ, R0 ;  /* 0x000000ffff099224 */ /* 0x000fe400078e0000 */
[----:B------:R-:W-:Y:S01]  /*0570*/  @!P1 IMAD.MOV.U32 R0, RZ, RZ, R8 ;  /* 0x000000ffff009224 */ /* 0x000fe200078e0008 */
[----:B------:R-:W-:Y:S01]  /*0580*/  ISETP.GE.AND P0, PT, R20, R7, PT ;  /* 0x000000071400720c */ /* 0x000fe20003f06270 */
[----:B------:R-:W-:Y:S01]  /*0590*/  IMAD.MOV.U32 R23, RZ, RZ, R12 ;  /* 0x000000ffff177224 */ /* 0x000fe200078e000c */
[----:B------:R-:W-:Y:S01]  /*05a0*/  MOV R8, R10 ;  /* 0x0000000a00087202 */ /* 0x000fe20000000f00 */
[----:B------:R-:W-:-:S02]  /*05b0*/  @!P1 IMAD.MOV.U32 R8, RZ, RZ, R3 ;  /* 0x000000ffff089224 */ /* 0x000fc400078e0003 */
[----:B------:R-:W-:Y:S01]  /*05c0*/  @!P1 IMAD.MOV.U32 R3, RZ, RZ, R10 ;  /* 0x000000ffff039224 */ /* 0x000fe200078e000a */
[----:B------:R-:W-:Y:S01]  /*05d0*/  MOV R10, R16 ;  /* 0x00000010000a7202 */ /* 0x000fe20000000f00 */
[----:B------:R-:W-:Y:S01]  /*05e0*/  @!P1 IMAD.MOV.U32 R2, RZ, RZ, R11 ;  /* 0x000000ffff029224 */ /* 0x000fe200078e000b */
[----:B------:R-:W-:Y:S01]  /*05f0*/  @!P2 MOV R10, R14 ;  /* 0x0000000e000aa202 */ /* 0x000fe20000000f00 */
[----:B------:R-:W-:Y:S01]  /*0600*/  @!P2 IMAD.MOV.U32 R14, RZ, RZ, R16 ;  /* 0x000000ffff0ea224 */ /* 0x000fe200078e0010 */
[----:B------:R-:W-:Y:S01]  /*0610*/  @!P3 MOV R23, R13 ;  /* 0x0000000d0017b202 */ /* 0x000fe20000000f00 */
[----:B------:R-:W-:Y:S02]  /*0620*/  IMAD.MOV.U32 R16, RZ, RZ, R20 ;  /* 0x000000ffff107224 */ /* 0x000fe400078e0014 */
[----:B------:R-:W-:Y:S02]  /*0630*/  @!P3 IMAD.MOV.U32 R13, RZ, RZ, R12 ;  /* 0x000000ffff0db224 */ /* 0x000fe400078e000c */
[----:B------:R-:W-:-:S02]  /*0640*/  @!P0 IMAD.MOV.U32 R16, RZ, RZ, R7 ;  /* 0x000000ffff108224 */ /* 0x000fc400078e0007 */
[----:B------:R-:W-:Y:S02]  /*0650*/  @!P0 IMAD.MOV.U32 R7, RZ, RZ, R20 ;  /* 0x000000ffff078224 */ /* 0x000fe400078e0014 */
[----:B------:R-:W-:Y:S02]  /*0660*/  @!P2 IMAD.MOV.U32 R22, RZ, RZ, R15 ;  /* 0x000000ffff16a224 */ /* 0x000fe400078e000f */
[----:B------:R-:W-:Y:S01]  /*0670*/  @!P2 IMAD.MOV.U32 R15, RZ, RZ, R24 ;  /* 0x000000ffff0fa224 */ /* 0x000fe200078e0018 */
[----:B------:R-:W-:Y:S01]  /*0680*/  ISETP.GE.AND P2, PT, R13, R16, PT ;  /* 0x000000100d00720c */ /* 0x000fe20003f46270 */
[--C-:B----4-:R-:W-:Y:S01]  /*0690*/  IMAD.MOV.U32 R11, RZ, RZ, R18.reuse ;  /* 0x000000ffff0b7224 */ /* 0x110fe200078e0012 */
[----:B------:R-:W-:Y:S01]  /*06a0*/  ISETP.GE.AND P1, PT, R7, R2, PT ;  /* 0x000000020700720c */ /* 0x000fe20003f26270 */
[----:B------:R-:W-:Y:S01]  /*06b0*/  IMAD.MOV.U32 R12, RZ, RZ, R21 ;  /* 0x000000ffff0c7224 */ /* 0x000fe200078e0015 */
[----:B------:R-:W-:Y:S01]  /*06c0*/  @!P3 MOV R11, R22 ;  /* 0x00000016000bb202 */ /* 0x000fe20000000f00 */
[----:B------:R-:W-:Y:S01]  /*06d0*/  @!P3 IMAD.MOV.U32 R22, RZ, RZ, R18 ;  /* 0x000000ffff16b224 */ /* 0x000fe200078e0012 */
[----:B------:R-:W-:Y:S01]  /*06e0*/  MOV R24, R13 ;  /* 0x0000000d00187202 */ /* 0x000fe20000000f00 */
[----:B------:R-:W-:-:S02]  /*06f0*/  IMAD.MOV.U32 R18, RZ, RZ, R15 ;  /* 0x000000ffff127224 */ /* 0x000fc400078e000f */
[----:B------:R-:W-:Y:S01]  /*0700*/  @!P0 IMAD.MOV.U32 R18, RZ, RZ, R9 ;  /* 0x000000ffff128224 */ /* 0x000fe200078e0009 */
[----:B------:R-:W-:Y:S01]  /*0710*/  @!P0 MOV R9, R15 ;  /* 0x0000000f00098202 */ /* 0x000fe20000000f00 */
[----:B------:R-:W-:Y:S02]  /*0720*/  IMAD.MOV.U32 R15, RZ, RZ, R7 ;  /* 0x000000ffff0f7224 */ /* 0x000fe400078e0007 */
[----:B------:R-:W-:Y:S01]  /*0730*/  @!P2 MOV R24, R16 ;  /* 0x000000100018a202 */ /* 0x000fe20000000f00 */
[----:B------:R-:W-:Y:S01]  /*0740*/  @!P2 IMAD.MOV.U32 R16, RZ, RZ, R13 ;  /* 0x000000ffff10a224 */ /* 0x000fe200078e000d */
[----:B------:R-:W-:Y:S01]  /*0750*/  @!P1 MOV R15, R2 ;  /* 0x00000002000f9202 */ /* 0x000fe20000000f00 */
[----:B------:R-:W-:Y:S01]  /*0760*/  @!P3 IMAD.MOV.U32 R12, RZ, RZ, R10 ;  /* 0x000000ffff0cb224 */ /* 0x000fe200078e000a */
[----:B------:R-:W-:Y:S01]  /*0770*/  @!P3 MOV R10, R21 ;  /* 0x00000015000ab202 */ /* 0x000fe20000000f00 */
[----:B------:R-:W-:Y:S01]  /*0780*/  IMAD.MOV.U32 R20, RZ, RZ, R14 ;  /* 0x000000ffff147224 */ /* 0x000fe200078e000e */
[----:B------:R-:W-:Y:S01]  /*0790*/  ISETP.GE.AND P3, PT, R23, R24, PT ;  /* 0x000000181700720c */ /* 0x000fe20003f66270 */
[----:B------:R-:W-:-:S02]  /*07a0*/  @!P0 IMAD.MOV.U32 R20, RZ, RZ, R8 ;  /* 0x000000ffff148224 */ /* 0x000fc400078e0008 */
[----:B------:R-:W-:Y:S01]  /*07b0*/  @!P0 IMAD.MOV.U32 R8, RZ, RZ, R14 ;  /* 0x000000ffff088224 */ /* 0x000fe200078e000e */
[----:B------:R-:W-:Y:S01]  /*07c0*/  ISETP.GE.AND P0, PT, R16, R15, PT ;  /* 0x0000000f1000720c */ /* 0x000fe20003f06270 */
[----:B------:R-:W-:Y:S02]  /*07d0*/  IMAD.MOV.U32 R21, RZ, RZ, R22 ;  /* 0x000000ffff157224 */ /* 0x000fe400078e0016 */
[----:B------:R-:W-:Y:S02]  /*07e0*/  @!P2 IMAD.MOV.U32 R21, RZ, RZ, R18 ;  /* 0x000000ffff15a224 */ /* 0x000fe400078e0012 */
[----:B------:R-:W-:Y:S02]  /*07f0*/  @!P2 IMAD.MOV.U32 R18, RZ, RZ, R22 ;  /* 0x000000ffff12a224 */ /* 0x000fe400078e0016 */
[----:B------:R-:W-:Y:S01]  /*0800*/  IMAD.MOV.U32 R14, RZ, RZ, R9 ;  /* 0x000000ffff0e7224 */ /* 0x000fe200078e0009 */
[----:B------:R-:W-:Y:S01]  /*0810*/  @!P1 MOV R14, R0 ;  /* 0x00000000000e9202 */ /* 0x000fe20000000f00 */
[----:B------:R-:W-:-:S02]  /*0820*/  @!P1 IMAD.MOV.U32 R2, RZ, RZ, R7 ;  /* 0x000000ffff029224 */ /* 0x000fc400078e0007 */
[----:B------:R-:W-:Y:S02]  /*0830*/  IMAD.MOV.U32 R22, RZ, RZ, R10 ;  /* 0x000000ffff167224 */ /* 0x000fe400078e000a */
[----:B------:R-:W-:Y:S02]  /*0840*/  IMAD.MOV.U32 R7, RZ, RZ, R23 ;  /* 0x000000ffff077224 */ /* 0x000fe400078e0017 */
[----:B------:R-:W-:Y:S02]  /*0850*/  @!P2 IMAD.MOV.U32 R22, RZ, RZ, R20 ;  /* 0x000000ffff16a224 */ /* 0x000fe400078e0014 */
[----:B------:R-:W-:Y:S01]  /*0860*/  IMAD.MOV.U32 R13, RZ, RZ, R8 ;  /* 0x000000ffff0d7224 */ /* 0x000fe200078e0008 */
[----:B------:R-:W-:Y:S01]  /*0870*/  @!P1 MOV R13, R3 ;  /* 0x00000003000d9202 */ /* 0x000fe20000000f00 */
[----:B------:R-:W-:Y:S01]  /*0880*/  @!P1 IMAD.MOV.U32 R0, RZ, RZ, R9 ;  /* 0x000000ffff009224 */ /* 0x000fe200078e0009 */
[-C--:B------:R-:W-:Y:S01]  /*0890*/  MOV R9, R16.reuse ;  /* 0x0000001000097202 */ /* 0x080fe20000000f00 */
[----:B------:R-:W-:Y:S01]  /*08a0*/  @!P3 IMAD.MOV.U32 R7, RZ, RZ, R24 ;  /* 0x000000ffff07b224 */ /* 0x000fe200078e0018 */
[----:B------:R-:W-:Y:S01]  /*08b0*/  @!P0 MOV R9, R15 ;  /* 0x0000000f00098202 */ /* 0x000fe20000000f00 */
[----:B------:R-:W-:Y:S01]  /*08c0*/  @!P3 IMAD.MOV.U32 R24, RZ, RZ, R23 ;  /* 0x000000ffff18b224 */ /* 0x000fe200078e0017 */
[----:B------:R-:W-:Y:S01]  /*08d0*/  @!P0 MOV R15, R16 ;  /* 0x00000010000f8202 */ /* 0x000fe20000000f00 */
[----:B------:R-:W-:-:S02]  /*08e0*/  @!P2 IMAD.MOV.U32 R20, RZ, RZ, R10 ;  /* 0x000000ffff14a224 */ /* 0x000fc400078e000a */
[----:B------:R-:W-:Y:S01]  /*08f0*/  @!P1 IMAD.MOV.U32 R3, RZ, RZ, R8 ;  /* 0x000000ffff039224 */ /* 0x000fe200078e0008 */
[----:B------:R-:W-:Y:S01]  /*0900*/  ISETP.GE.AND P1, PT, R24, R9, PT ;  /* 0x000000091800720c */ /* 0x000fe20003f26270 */
[----:B------:R-:W-:Y:S02]  /*0910*/  IMAD.MOV.U32 R8, RZ, RZ, R11 ;  /* 0x000000ffff087224 */ /* 0x000fe400078e000b */
[----:B------:R-:W-:Y:S02]  /*0920*/  IMAD.MOV.U32 R10, RZ, RZ, R12 ;  /* 0x000000ffff0a7224 */ /* 0x000fe400078e000c */
[----:B------:R-:W-:Y:S02]  /*0930*/  @!P3 IMAD.MOV.U32 R8, RZ, RZ, R21 ;  /* 0x000000ffff08b224 */ /* 0x000fe400078e0015 */
[----:B------:R-:W-:Y:S01]  /*0940*/  @!P3 IMAD.MOV.U32 R10, RZ, RZ, R22 ;  /* 0x000000ffff0ab224 */ /* 0x000fe200078e0016 */
[----:B------:R-:W-:Y:S01]  /*0950*/  @!P3 MOV R22, R12 ;  /* 0x0000000c0016b202 */ /* 0x000fe20000000f00 */
[----:B------:R-:W-:-:S02]  /*0960*/  @!P3 IMAD.MOV.U32 R21, RZ, RZ, R11 ;  /* 0x000000ffff15b224 */ /* 0x000fc400078e000b */
[----:B------:R-:W-:Y:S02]  /*0970*/  IMAD.MOV.U32 R11, RZ, RZ, R18 ;  /* 0x000000ffff0b7224 */ /* 0x000fe400078e0012 */
[----:B------:R-:W-:Y:S02]  /*0980*/  IMAD.MOV.U32 R12, RZ, RZ, R20 ;  /* 0x000000ffff0c7224 */ /* 0x000fe400078e0014 */
[----:B------:R-:W-:Y:S02]  /*0990*/  @!P0 IMAD.MOV.U32 R11, RZ, RZ, R14 ;  /* 0x000000ffff0b8224 */ /* 0x000fe400078e000e */
[----:B------:R-:W-:Y:S02]  /*09a0*/  @!P0 IMAD.MOV.U32 R12, RZ, RZ, R13 ;  /* 0x000000ffff0c8224 */ /* 0x000fe400078e000d */
[----:B------:R-:W-:Y:S01]  /*09b0*/  @!P0 IMAD.MOV.U32 R14, RZ, RZ, R18 ;  /* 0x000000ffff0e8224 */ /* 0x000fe200078e0012 */
[----:B------:R-:W-:Y:S01]  /*09c0*/  MOV R18, R21 ;  /* 0x0000001500127202 */ /* 0x000fe20000000f00 */
[----:B------:R-:W-:Y:S01]  /*09d0*/  @!P0 IMAD.MOV.U32 R13, RZ, RZ, R20 ;  /* 0x000000ffff0d8224 */ /* 0x000fe200078e0014 */
[----:B------:R-:W-:Y:S01]  /*09e0*/  ISETP.GE.AND P0, PT, R15, R2, PT ;  /* 0x000000020f00720c */ /* 0x000fe20003f06270 */
[----:B------:R-:W-:Y:S01]  /*09f0*/  IMAD.MOV.U32 R16, RZ, RZ, R22 ;  /* 0x000000ffff107224 */ /* 0x000fe200078e0016 */
[----:B------:R-:W-:Y:S01]  /*0a00*/  @!P1 MOV R18, R11 ;  /* 0x0000000b00129202 */ /* 0x000fe20000000f00 */
[----:B------:R-:W-:-:S02]  /*0a10*/  @!P1 IMAD.MOV.U32 R11, RZ, RZ, R21 ;  /* 0x000000ffff0b9224 */ /* 0x000fc400078e0015 */
[----:B------:R-:W-:Y:S01]  /*0a20*/  @!P1 IMAD.MOV.U32 R16, RZ, RZ, R12 ;  /* 0x000000ffff109224 */ /* 0x000fe200078e000c */
[----:B------:R-:W-:Y:S01]  /*0a30*/  @!P1 MOV R12, R22 ;  /* 0x00000016000c9202 */ /* 0x000fe20000000f00 */
[----:B------:R-:W-:Y:S02]  /*0a40*/  IMAD.MOV.U32 R21, RZ, RZ, R14 ;  /* 0x000000ffff157224 */ /* 0x000fe400078e000e */
[----:B------:R-:W-:Y:S02]  /*0a50*/  IMAD.MOV.U32 R20, RZ, RZ, R24 ;  /* 0x000000ffff147224 */ /* 0x000fe400078e0018 */
[----:B------:R-:W-:Y:S02]  /*0a60*/  IMAD.MOV.U32 R23, RZ, RZ, R15 ;  /* 0x000000ffff177224 */ /* 0x000fe400078e000f */
[----:B------:R-:W-:Y:S02]  /*0a70*/  IMAD.MOV.U32 R22, RZ, RZ, R13 ;  /* 0x000000ffff167224 */ /* 0x000fe400078e000d */
[----:B------:R-:W-:Y:S01]  /*0a80*/  @!P0 IMAD.MOV.U32 R21, RZ, RZ, R0 ;  /* 0x000000ffff158224 */ /* 0x000fe200078e0000 */
[----:B------:R-:W-:Y:S01]  /*0a90*/  @!P0 MOV R0, R14 ;  /* 0x0000000e00008202 */ /* 0x000fe20000000f00 */
[----:B------:R-:W-:-:S02]  /*0aa0*/  @!P1 IMAD.MOV.U32 R20, RZ, RZ, R9 ;  /* 0x000000ffff149224 */ /* 0x000fc400078e0009 */
[----:B------:R-:W-:Y:S02]  /*0ab0*/  @!P0 IMAD.MOV.U32 R23, RZ, RZ, R2 ;  /* 0x000000ffff178224 */ /* 0x000fe400078e0002 */
[----:B------:R-:W-:Y:S01]  /*0ac0*/  @!P0 IMAD.MOV.U32 R22, RZ, RZ, R3 ;  /* 0x000000ffff168224 */ /* 0x000fe200078e0003 */
[----:B------:R-:W-:Y:S01]  /*0ad0*/  @!P0 MOV R3, R13 ;  /* 0x0000000d00038202 */ /* 0x000fe20000000f00 */
[----:B------:R-:W-:Y:S02]  /*0ae0*/  @!P1 IMAD.MOV.U32 R9, RZ, RZ, R24 ;  /* 0x000000ffff099224 */ /* 0x000fe400078e0018 */
[----:B------:R-:W-:Y:S02]  /*0af0*/  @!P0 IMAD.MOV.U32 R2, RZ, RZ, R15 ;  /* 0x000000ffff028224 */ /* 0x000fe400078e000f */
[----:B------:R-:W-:-:S07]  /*0b00*/  IMAD.MOV.U32 R14, RZ, RZ, 0x2 ;  /* 0x00000002ff0e7424 */ /* 0x000fce00078e00ff */
.L_x_96:
[--C-:B------:R-:W-:Y:S01]  /*0b10*/  IMAD.MOV R13, RZ, RZ, -R14.reuse ;  /* 0x000000ffff0d7224 */ /* 0x100fe200078e0a0e */
[----:B------:R-:W-:Y:S01]  /*0b20*/  BAR.SYNC.DEFER_BLOCKING 0x0 ;  /* 0x0000000000007b1d */ /* 0x000fe20000010000 */
[----:B------:R-:W-:Y:S01]  /*0b30*/  SHF.R.U32.HI R24, RZ, 0x1, R14 ;  /* 0x00000001ff187819 */ /* 0x000fe2000001160e */
[----:B------:R-:W-:Y:S02]  /*0b40*/  VIADD R25, R14, 0xffffffff ;  /* 0xffffffff0e197836 */ /* 0x000fe40000000000 */
[----:B------:R-:W-:Y:S02]  /*0b50*/  LOP3.LUT R13, R6, R13, RZ, 0xc0, !PT ;  /* 0x0000000d060d7212 */ /* 0x000fe400078ec0ff */
[----:B------:R-:W-:Y:S01]  /*0b60*/  BSSY.RECONVERGENT B0, `(.L_x_93) ;  /* 0x0000037000007945 */ /* 0x000fe20003800200 */
[----:B------:R-:W-:Y:S01]  /*0b70*/  LOP3.LUT R25, R25, R6, RZ, 0xc0, !PT ;  /* 0x0000000619197212 */ /* 0x000fe200078ec0ff */
[----:B------:R-:W0:Y:S01]  /*0b80*/  S2R R15, SR_CgaCtaId ;  /* 0x00000000000f7919 */ /* 0x000e220000008800 */
[----:B------:R-:W-:-:S03]  /*0b90*/  IMAD R13, R13, 0x5, RZ ;  /* 0x000000050d0d7824 */ /* 0x000fc600078e02ff */
[----:B------:R-:W-:Y:S02]  /*0ba0*/  IMAD R25, R25, 0x5, RZ ;  /* 0x0000000519197824 */ /* 0x000fe400078e02ff */
[----:B------:R-:W-:-:S03]  /*0bb0*/  VIMNMX.U32 R26, PT, PT, R13, 0x500, PT ;  /* 0x000005000d1a7848 */ /* 0x000fc60003fe0000 */
[----:B------:R-:W-:Y:S02]  /*0bc0*/  VIMNMX.U32 R28, PT, PT, R25, 0x500, PT ;  /* 0x00000500191c7848 */ /* 0x000fe40003fe0000 */
[----:B------:R-:W-:-:S05]  /*0bd0*/  IMAD R13, R24, 0x5, R26 ;  /* 0x00000005180d7824 */ /* 0x000fca00078e021a */
[----:B------:R-:W-:Y:S01]  /*0be0*/  VIMNMX.U32 R13, PT, PT, R13, 0x500, PT ;  /* 0x000005000d0d7848 */ /* 0x000fe20003fe0000 */
[----:B------:R1:W-:Y:S04]  /*0bf0*/  STS [R19], R3 ;  /* 0x0000000313007388 */ /* 0x0003e80000000800 */
[----:B------:R-:W-:Y:S01]  /*0c00*/  IMAD R24, R24, 0x5, R13 ;  /* 0x0000000518187824 */ /* 0x000fe200078e020d */
[----:B------:R2:W-:Y:S04]  /*0c10*/  STS [R19+0x4], R2 ;  /* 0x0000040213007388 */ /* 0x0005e80000000800 */
[----:B------:R-:W-:Y:S01]  /*0c20*/  VIMNMX.U32 R24, PT, PT, R24, 0x500, PT ;  /* 0x0000050018187848 */ /* 0x000fe20003fe0000 */
[----:B------:R3:W-:Y:S03]  /*0c30*/  STS [R19+0x8], R0 ;  /* 0x0000080013007388 */ /* 0x0007e60000000800 */
[C---:B-1----:R-:W-:Y:S01]  /*0c40*/  IADD3 R3, PT, PT, -R13.reuse, R24, RZ ;  /* 0x000000180d037210 */ /* 0x042fe20007ffe1ff */
[----:B------:R-:W-:Y:S01]  /*0c50*/  STS [R19+0xc], R22 ;  /* 0x00000c1613007388 */ /* 0x000fe20000000800 */
[----:B--2---:R-:W-:-:S02]  /*0c60*/  VIADDMNMX R2, R13, -R26, R28, PT ;  /* 0x8000001a0d027246 */ /* 0x004fc4000380011c */
        /* <DEDUP_REMOVED lines=23> */
.L_x_95:
        /* <DEDUP_REMOVED lines=15> */
.L_x_94:
[----:B------:R-:W-:Y:S05]  /*0ed0*/  BSYNC.RECONVERGENT B0 ;  /* 0x0000000000007941 */ /* 0x000fea0003800200 */
.L_x_93:
[----:B-1----:R-:W-:Y:S01]  /*0ee0*/  IADD3 R9, PT, PT, -R3, R13, R28 ;  /* 0x0000000d03097210 */ /* 0x002fe20007ffe11c */
[----:B------:R-:W-:Y:S01]  /*0ef0*/  IMAD.IADD R8, R26, 0x1, R3 ;  /* 0x000000011a087824 */ /* 0x000fe200078e0203 */
[----:B------:R-:W-:Y:S02]  /*0f00*/  PLOP3.LUT P0, PT, PT, PT, PT, 0x8, 0x80 ;  /* 0x000000000080781c */ /* 0x000fe40003f0e170 */
[C---:B------:R-:W-:Y:S01]  /*0f10*/  ISETP.GE.AND P1, PT, R9.reuse, R24, PT ;  /* 0x000000180900720c */ /* 0x040fe20003f26270 */
[C-C-:B------:R-:W-:Y:S01]  /*0f20*/  IMAD R21, R8.reuse, 0xc, R12.reuse ;  /* 0x0000000c08157824 */ /* 0x140fe200078e020c */
[C---:B------:R-:W-:Y:S01]  /*0f30*/  IADD3 R3, PT, PT, R9.reuse, 0x1, RZ ;  /* 0x0000000109037810 */ /* 0x040fe20007ffe0ff */
[----:B------:R-:W-:Y:S02]  /*0f40*/  IMAD R22, R9, 0xc, R12 ;  /* 0x0000000c09167824 */ /* 0x000fe400078e020c */
[----:B------:R-:W-:Y:S01]  /*0f50*/  VIADD R0, R8, 0x1 ;  /* 0x0000000108007836 */ /* 0x000fe20000000000 */
[----:B------:R-:W-:Y:S04]  /*0f60*/  LDS R7, [R21+0x4] ;  /* 0x0000040015077984 */ /* 0x000fe80000000800 */
        /* <DEDUP_REMOVED lines=9> */
[----:B------:R-:W-:Y:S02]  /*1000*/  @!P0 IMAD.MOV R3, RZ, RZ, R9 ;  /* 0x000000ffff038224 */ /* 0x000fe400078e0209 */
[----:B------:R-:W-:Y:S01]  /*1010*/  @P0 IMAD.MOV R0, RZ, RZ, R8 ;  /* 0x000000ffff000224 */ /* 0x000fe200078e0208 */
[----:B------:R-:W0:Y:S01]  /*1020*/  @!P0 LDS R7, [R21+0x10] ;  /* 0x0000100015078984 */ /* 0x000e220000000800 */
[C---:B------:R-:W-:Y:S01]  /*1030*/  VIADD R9, R3.reuse, 0x1 ;  /* 0x0000000103097836 */ /* 0x040fe20000000000 */
[----:B------:R-:W-:Y:S02]  /*1040*/  ISETP.GE.AND P2, PT, R3, R24, PT ;  /* 0x000000180300720c */ /* 0x000fe40003f46270 */
[----:B------:R-:W-:Y:S01]  /*1050*/  IADD3 R16, PT, PT, R0, 0x1, RZ ;  /* 0x0000000100107810 */ /* 0x000fe20007ffe0ff */
[----:B------:R-:W1:Y:S10]  /*1060*/  LDS R8, [R21+0x8] ;  /* 0x0000080015087984 */ /* 0x000e740000000800 */
[----:B0-----:R-:W-:-:S04]  /*1070*/  @!P2 ISETP.GE.AND P3, PT, R26, R7, PT ;  /* 0x000000071a00a20c */ /* 0x001fc80003f66270 */
[----:B------:R-:W-:-:S04]  /*1080*/  @!P2 ISETP.GE.OR P1, PT, R0, R13, !P3 ;  /* 0x0000000d0000a20c */ /* 0x000fc80005f26670 */
[----:B------:R-:W-:-:S09]  /*1090*/  SEL R23, R26, R7, P1 ;  /* 0x000000071a177207 */ /* 0x000fd20000800000 */
[----:B------:R-:W-:Y:S01]  /*10a0*/  @P1 IMAD.MOV R16, RZ, RZ, R0 ;  /* 0x000000ffff101224 */ /* 0x000fe200078e0200 */
[----:B-1----:R-:W-:Y:S01]  /*10b0*/  SEL R0, R15, R8, P0 ;  /* 0x000000080f007207 */ /* 0x002fe20000000000 */
[----:B------:R-:W-:Y:S01]  /*10c0*/  @!P1 IMAD.MOV R9, RZ, RZ, R3 ;  /* 0x000000ffff099224 */ /* 0x000fe200078e0203 */
[----:B------:R-:W-:Y:S01]  /*10d0*/  SEL R3, R10, R25, P0 ;  /* 0x000000190a037207 */ /* 0x000fe20000000000 */
[C-C-:B------:R-:W-:Y:S01]  /*10e0*/  @!P1 IMAD R18, R16.reuse, 0xc, R12.reuse ;  /* 0x0000000c10129824 */ /* 0x140fe200078e020c */
[----:B------:R-:W-:Y:S01]  /*10f0*/  @P0 LDS R10, [R22+0xc] ;  /* 0x00000c00160a0984 */ /* 0x000fe20000000800 */
[C---:B------:R-:W-:Y:S01]  /*1100*/  @P1 IMAD R20, R9.reuse, 0xc, R12 ;  /* 0x0000000c09141824 */ /* 0x040fe200078e020c */
[C---:B------:R-:W-:Y:S01]  /*1110*/  ISETP.GE.AND P2, PT, R9.reuse, R24, PT ;  /* 0x000000180900720c */ /* 0x040fe20003f46270 */
[----:B------:R-:W-:Y:S01]  /*1120*/  VIADD R11, R16, 0x1 ;  /* 0x00000001100b7836 */ /* 0x000fe20000000000 */
[----:B------:R-:W-:Y:S01]  /*1130*/  @!P1 LDS R7, [R18+0x4] ;  /* 0x0000040012079984 */ /* 0x000fe20000000800 */
[----:B------:R-:W-:-:S03]  /*1140*/  IADD3 R29, PT, PT, R9, 0x1, RZ ;  /* 0x00000001091d7810 */ /* 0x000fc60007ffe0ff */
        /* <DEDUP_REMOVED lines=11> */
[----:B------:R-:W-:Y:S01]  /*1200*/  @!P0 IMAD.MOV R29, RZ, RZ, R9 ;  /* 0x000000ffff1d8224 */ /* 0x000fe200078e0209 */
[----:B------:R-:W-:Y:S01]  /*1210*/  SEL R9, R26, R7, P0 ;  /* 0x000000071a097207 */ /* 0x000fe20000000000 */
[----:B------:R-:W-:Y:S01]  /*1220*/  @P0 IMAD.MOV R11, RZ, RZ, R16 ;  /* 0x000000ffff0b0224 */ /* 0x000fe200078e0210 */
[----:B------:R-:W-:Y:S01]  /*1230*/  @P1 LDS R10, [R20] ;  /* 0x00000000140a1984 */ /* 0x000fe20000000800 */
[C-C-:B------:R-:W-:Y:S01]  /*1240*/  @P0 IMAD R28, R29.reuse, 0xc, R12.reuse ;  /* 0x0000000c1d1c0824 */ /* 0x140fe200078e020c */
[----:B------:R-:W-:Y:S01]  /*1250*/  ISETP.GE.AND P2, PT, R29, R24, PT ;  /* 0x000000181d00720c */ /* 0x000fe20003f46270 */
[C---:B------:R-:W-:Y:S01]  /*1260*/  @!P0 IMAD R27, R11.reuse, 0xc, R12 ;  /* 0x0000000c0b1b8824 */ /* 0x040fe200078e020c */
[----:B------:R-:W-:Y:S01]  /*1270*/  @P1 LDS R15, [R20+0x8] ;  /* 0x00000800140f1984 */ /* 0x000fe20000000800 */
[----:B------:R-:W-:Y:S01]  /*1280*/  PLOP3.LUT P1, PT, PT, PT, PT, 0x8, 0x80 ;  /* 0x000000000080781c */ /* 0x000fe20003f2e170 */
[----:B------:R-:W-:Y:S01]  /*1290*/  VIADD R16, R11, 0x1 ;  /* 0x000000010b107836 */ /* 0x000fe20000000000 */
[----:B0-----:R-:W-:Y:S01]  /*12a0*/  IADD3 R18, PT, PT, R29, 0x1, RZ ;  /* 0x000000011d127810 */ /* 0x001fe20007ffe0ff */
[----:B------:R-:W-:Y:S04]  /*12b0*/  @!P0 LDS R7, [R27+0x4] ;  /* 0x000004001b078984 */ /* 0x000fe80000000800 */
[----:B------:R-:W0:Y:S03]  /*12c0*/  @P0 LDS R26, [R28+0x4] ;  /* 0x000004001c1a0984 */ /* 0x000e260000000800 */
[----:B0-----:R-:W-:-:S04]  /*12d0*/  @!P2 ISETP.GE.AND P3, PT, R26, R7, PT ;  /* 0x000000071a00a20c */ /* 0x001fc80003f66270 */
[----:B------:R-:W-:Y:S02]  /*12e0*/  @!P2 ISETP.GE.OR P1, PT, R11, R13, !P3 ;  /* 0x0000000d0b00a20c */ /* 0x000fe40005f26670 */
[----:B------:R-:W-:Y:S02]  /*12f0*/  PLOP3.LUT P2, PT, PT, PT, PT, 0x8, 0x80 ;  /* 0x000000000080781c */ /* 0x000fe40003f4e170 */
[----:B------:R-:W-:-:S09]  /*1300*/  SEL R20, R26, R7, P1 ;  /* 0x000000071a147207 */ /* 0x000fd20000800000 */
[----:B------:R-:W-:Y:S02]  /*1310*/  @!P1 IMAD.MOV R18, RZ, RZ, R29 ;  /* 0x000000ffff129224 */ /* 0x000fe400078e021d */
[----:B------:R-:W-:Y:S01]  /*1320*/  @P1 IMAD.MOV R16, RZ, RZ, R11 ;  /* 0x000000ffff101224 */ /* 0x000fe200078e020b */
[----:B------:R-:W-:Y:S02]  /*1330*/  SEL R11, R15, R8, P0 ;  /* 0x000000080f0b7207 */ /* 0x000fe40000000000 */
[C---:B------:R-:W-:Y:S01]  /*1340*/  ISETP.GE.AND P3, PT, R18.reuse, R24, PT ;  /* 0x000000181200720c */ /* 0x040fe20003f66270 */
[--C-:B------:R-:W-:Y:S01]  /*1350*/  @P1 IMAD R24, R18, 0xc, R12.reuse ;  /* 0x0000000c12181824 */ /* 0x100fe200078e020c */
[----:B------:R-:W-:Y:S01]  /*1360*/  @!P0 LDS R8, [R27+0x8] ;  /* 0x000008001b088984 */ /* 0x000fe20000000800 */
[----:B------:R-:W-:Y:S01]  /*1370*/  @!P1 IMAD R29, R16, 0xc, R12 ;  /* 0x0000000c101d9824 */ /* 0x000fe200078e020c */
[----:B------:R-:W-:Y:S02]  /*1380*/  SEL R12, R10, R25, P0 ;  /* 0x000000190a0c7207 */ /* 0x000fe40000000000 */
[----:B------:R-:W-:Y:S04]  /*1390*/  @P1 LDS R26, [R24+0x4] ;  /* 0x00000400181a1984 */ /* 0x000fe80000000800 */
[----:B------:R-:W0:Y:S04]  /*13a0*/  @!P1 LDS R7, [R29+0x4] ;  /* 0x000004001d079984 */ /* 0x000e280000000800 */
[----:B------:R-:W-:Y:S04]  /*13b0*/  @!P0 LDS R25, [R27] ;  /* 0x000000001b198984 */ /* 0x000fe80000000800 */
[----:B------:R-:W1:Y:S04]  /*13c0*/  @P0 LDS R10, [R28] ;  /* 0x000000001c0a0984 */ /* 0x000e680000000800 */
[----:B------:R-:W2:Y:S01]  /*13d0*/  @P0 LDS R15, [R28+0x8] ;  /* 0x000008001c0f0984 */ /* 0x000ea20000000800 */
[----:B------:R-:W-:-:S02]  /*13e0*/  ISETP.GE.U32.AND P0, PT, R14, 0x81, PT ;  /* 0x000000810e00780c */ /* 0x000fc40003f06070 */
[----:B------:R-:W-:Y:S02]  /*13f0*/  SHF.L.U32 R14, R14, 0x1, RZ ;  /* 0x000000010e0e7819 */ /* 0x000fe400000006ff */
        /* <DEDUP_REMOVED lines=27> */
[----:B------:R-:W-:-:S03]  /*15b0*/  LOP3.LUT R14, R13, 0x3e0, RZ, 0xc0, !PT ;  /* 0x000003e00d0e7812 */ /* 0x000fc600078ec0ff */
[----:B------:R0:W-:Y:S02]  /*15c0*/  STS [R25+0x4], R2 ;  /* 0x0000040219007388 */ /* 0x0001e40000000800 */
[----:B------:R-:W-:Y:S02]  /*15d0*/  IMAD R14, R14, 0x5, RZ ;  /* 0x000000050e0e7824 */ /* 0x000fe400078e02ff */
[----:B------:R-:W-:Y:S04]  /*15e0*/  STS [R25+0x8], R0 ;  /* 0x0000080019007388 */ /* 0x000fe80000000800 */
[----:B------:R1:W-:Y:S01]  /*15f0*/  STS [R25+0xc], R22 ;  /* 0x00000c1619007388 */ /* 0x0003e20000000800 */
[----:B0-----:R-:W0:Y:S03]  /*1600*/  LDC.64 R2, c[0x0][0x398] ;  /* 0x0000e600ff027b82 */ /* 0x001e260000000a00 */
[----:B------:R-:W-:Y:S04]  /*1610*/  STS [R25+0x10], R23 ;  /* 0x0000101719007388 */ /* 0x000fe80000000800 */
[----:B------:R-:W-:Y:S01]  /*1620*/  STS [R25+0x14], R21 ;  /* 0x0000141519007388 */ /* 0x000fe20000000800 */
[----:B-1----:R-:W-:-:S03]  /*1630*/  LOP3.LUT R22, R13, 0x1f, RZ, 0xc0, !PT ;  /* 0x0000001f0d167812 */ /* 0x002fc600078ec0ff */
[----:B------:R-:W-:Y:S02]  /*1640*/  STS [R25+0x18], R12 ;  /* 0x0000180c19007388 */ /* 0x000fe40000000800 */
[----:B------:R-:W-:Y:S02]  /*1650*/  IMAD.IADD R17, R17, 0x1, R22 ;  /* 0x0000000111117824 */ /* 0x000fe400078e0216 */
[----:B------:R-:W-:Y:S04]  /*1660*/  STS [R25+0x1c], R9 ;  /* 0x00001c0919007388 */ /* 0x000fe80000000800 */
[----:B------:R-:W-:Y:S01]  /*1670*/  STS [R25+0x20], R11 ;  /* 0x0000200b19007388 */ /* 0x000fe20000000800 */
[----:B------:R-:W-:-:S03]  /*1680*/  IADD3 R17, P0, PT, R14, R17, RZ ;  /* 0x000000110e117210 */ /* 0x000fc60007f1e0ff */
[----:B------:R-:W-:Y:S02]  /*1690*/  STS [R25+0x24], R16 ;  /* 0x0000241019007388 */ /* 0x000fe40000000800 */
[----:B0-----:R-:W-:Y:S02]  /*16a0*/  IMAD.WIDE.U32 R2, R17, 0xc, R2 ;  /* 0x0000000c11027825 */ /* 0x001fe400078e0002 */
[----:B------:R-:W-:Y:S04]  /*16b0*/  STS [R25+0x28], R20 ;  /* 0x0000281419007388 */ /* 0x000fe80000000800 */
[----:B------:R-:W-:Y:S04]  /*16c0*/  STS [R25+0x2c], R18 ;  /* 0x00002c1219007388 */ /* 0x000fe80000000800 */
[----:B------:R0:W-:Y:S04]  /*16d0*/  STS [R25+0x30], R10 ;  /* 0x0000300a19007388 */ /* 0x0001e80000000800 */
[----:B------:R-:W-:Y:S04]  /*16e0*/  STS [R25+0x34], R7 ;  /* 0x0000340719007388 */ /* 0x000fe80000000800 */
[----:B------:R-:W-:Y:S01]  /*16f0*/  STS [R25+0x38], R8 ;  /* 0x0000380819007388 */ /* 0x000fe20000000800 */
[----:B------:R-:W-:-:S03]  /*1700*/  NOP ;  /* 0x0000000000007918 */ /* 0x000fc60000000000 */
[----:B------:R-:W1:Y:S01]  /*1710*/  LDS R5, [R6] ;  /* 0x0000000006057984 */ /* 0x000e620000000800 */
[----:B0-----:R-:W-:-:S03]  /*1720*/  IMAD.X R10, RZ, RZ, RZ, P0 ;  /* 0x000000ffff0a7224 */ /* 0x001fc600000e06ff */
[----:B------:R-:W0:Y:S01]  /*1730*/  LDS R9, [R6+0x4] ;  /* 0x0000040006097984 */ /* 0x000e220000000800 */
[----:B------:R-:W-:-:S03]  /*1740*/  IMAD R17, R10, 0xc, RZ ;  /* 0x0000000c0a117824 */ /* 0x000fc600078e02ff */
[----:B------:R-:W2:Y:S01]  /*1750*/  LDS R11, [R6+0x8] ;  /* 0x00000800060b7984 */ /* 0x000ea20000000800 */
[----:B------:R-:W-:-:S03]  /*1760*/  IMAD.IADD R3, R3, 0x1, R17 ;  /* 0x0000000103037824 */ /* 0x000fc600078e0211 */
        /* <DEDUP_REMOVED lines=12> */
[----:B-1----:R-:W-:Y:S04]  /*1830*/  STG.E desc[UR6][R2.64], R5 ;  /* 0x0000000502007986 */ /* 0x002fe8000c101906 */
[----:B0-----:R-:W-:Y:S04]  /*1840*/  STG.E desc[UR6][R2.64+0x4], R9 ;  /* 0x0000040902007986 */ /* 0x001fe8000c101906 */
        /* <DEDUP_REMOVED lines=14> */
.L_x_97:
        /* <DEDUP_REMOVED lines=14> */
[----:B------:R-:W-:Y:S02]  /*1a10*/  STS [R25+0x2c], R18 ;  /* 0x00002c1219007388 */ /* 0x000fe40000000800 */
[----:B------:R-:W-:Y:S02]  /*1a20*/  IADD3 R3, PT, PT, R5, R3, RZ ;  /* 0x0000000305037210 */ /* 0x000fe40007ffe0ff */
        /* <DEDUP_REMOVED lines=35> */
.L_x_92:
[----:B------:R-:W0:Y:S01]  /*1c60*/  LDC.64 R2, c[0x0][0x388] ;  /* 0x0000e200ff027b82 */ /* 0x000e220000000a00 */
[----:B------:R-:W-:Y:S01]  /*1c70*/  ACQBULK ;  /* 0x000000000000782e */ /* 0x000fe20000000000 */
[----:B------:R-:W1:Y:S06]  /*1c80*/  S2R R15, SR_TID.X ;  /* 0x00000000000f7919 */ /* 0x000e6c0000002100 */
[----:B------:R-:W2:Y:S01]  /*1c90*/  LDC R6, c[0x0][0x3a8] ;  /* 0x0000ea00ff067b82 */ /* 0x000ea20000000800 */
[----:B0-----:R-:W-:-:S05]  /*1ca0*/  IMAD.WIDE.U32 R2, R17, 0xc, R2 ;  /* 0x0000000c11027825 */ /* 0x001fca00078e0002 */
[----:B------:R-:W3:Y:S04]  /*1cb0*/  LDG.E R0, desc[UR6][R2.64+0x8] ;  /* 0x0000080602007981 */ /* 0x000ee8000c1e1900 */
[----:B------:R-:W4:Y:S04]  /*1cc0*/  LDG.E R4, desc[UR6][R2.64] ;  /* 0x0000000602047981 */ /* 0x000f28000c1e1900 */
[----:B------:R0:W5:Y:S01]  /*1cd0*/  LDG.E R5, desc[UR6][R2.64+0x4] ;  /* 0x0000040602057981 */ /* 0x000162000c1e1900 */
[----:B-1----:R-:W-:-:S05]  /*1ce0*/  LOP3.LUT R7, R15, 0x3e0, RZ, 0xc0, !PT ;  /* 0x000003e00f077812 */ /* 0x002fca00078ec0ff */
[----:B------:R-:W-:-:S05]  /*1cf0*/  IMAD R14, R7, 0x5, RZ ;  /* 0x00000005070e7824 */ /* 0x000fca00078e02ff */
[----:B------:R-:W-:Y:S01]  /*1d00*/  LOP3.LUT R14, R14, 0x1f, R15, 0xf8, !PT ;  /* 0x0000001f0e0e7812 */ /* 0x000fe200078ef80f */
[----:B------:R-:W-:-:S04]  /*1d10*/  IMAD.MOV R13, RZ, RZ, -R17 ;  /* 0x000000ffff0d7224 */ /* 0x000fc800078e0a11 */
[C---:B------:R-:W-:Y:S01]  /*1d20*/  IMAD R7, R14.reuse, 0xc, RZ ;  /* 0x0000000c0e077824 */ /* 0x040fe200078e02ff */
[----:B--2---:R-:W-:Y:S01]  /*1d30*/  VIADDMNMX R13, R13, R6, 0x500, PT ;  /* 0x000005000d0d7446 */ /* 0x004fe20003800106 */
[C---:B------:R-:W-:Y:S01]  /*1d40*/  VIADD R6, R14.reuse, 0x20 ;  /* 0x000000200e067836 */ /* 0x040fe20000000000 */
[C---:B------:R-:W-:Y:S01]  /*1d50*/  IADD3 R10, PT, PT, R14.reuse, 0x60, RZ ;  /* 0x000000600e0a7810 */ /* 0x040fe20007ffe0ff */
[C---:B------:R-:W-:Y:S01]  /*1d60*/  VIADD R8, R14.reuse, 0x40 ;  /* 0x000000400e087836 */ /* 0x040fe20000000000 */
[----:B0-----:R-:W-:Y:S02]  /*1d70*/  IADD3 R2, P3, PT, R7, R2, RZ ;  /* 0x0000000207027210 */ /* 0x001fe40007f7e0ff */
[----:B------:R-:W-:Y:S02]  /*1d80*/  IADD3 R12, PT, PT, R14, 0x80, RZ ;  /* 0x000000800e0c7810 */ /* 0x000fe40007ffe0ff */
[-C--:B------:R-:W-:Y:S01]  /*1d90*/  ISETP.GE.AND P0, PT, R6, R13.reuse, PT ;  /* 0x0000000d0600720c */ /* 0x080fe20003f06270 */
[----:B------:R-:W-:Y:S01]  /*1da0*/  IMAD.X R3, RZ, RZ, R3, P3 ;  /* 0x000000ffff037224 */ /* 0x000fe200018e0603 */
[----:B------:R-:W-:-:S02]  /*1db0*/  ISETP.GE.AND P1, PT, R8, R13, PT ;  /* 0x0000000d0800720c */ /* 0x000fc40003f26270 */
[-C--:B------:R-:W-:Y:S02]  /*1dc0*/  ISETP.GE.AND P2, PT, R10, R13.reuse, PT ;  /* 0x0000000d0a00720c */ /* 0x080fe40003f46270 */
[-C--:B------:R-:W-:Y:S02]  /*1dd0*/  ISETP.GE.AND P3, PT, R14, R13.reuse, PT ;  /* 0x0000000d0e00720c */ /* 0x080fe40003f66270 */
[----:B------:R-:W-:Y:S01]  /*1de0*/  ISETP.GE.AND P4, PT, R12, R13, PT ;  /* 0x0000000d0c00720c */ /* 0x000fe20003f86270 */
[----:B---3--:R-:W-:-:S10]  /*1df0*/  IMAD.MOV.U32 R6, RZ, RZ, R0 ;  /* 0x000000ffff067224 */ /* 0x008fd400078e0000 */
[----:B------:R-:W2:Y:S01]  /*1e00*/  @!P3 LDG.E R0, desc[UR6][R2.64+0x8] ;  /* 0x000008060200b981 */ /* 0x000ea2000c1e1900 */
[----:B----4-:R-:W-:Y:S02]  /*1e10*/  IMAD.MOV.U32 R8, RZ, RZ, R4 ;  /* 0x000000ffff087224 */ /* 0x010fe400078e0004 */
        /* <DEDUP_REMOVED lines=30> */
[----:B------:R-:W-:-:S04]  /*2000*/  IMAD R29, R24, 0xc, R25 ;  /* 0x0000000c181d7824 */ /* 0x000fc800078e0219 */
[----:B------:R-:W-:Y:S01]  /*2010*/  IMAD R24, R23, 0x30, R29 ;  /* 0x0000003017187824 */ /* 0x000fe200078e021d */
[----:B--2---:R-:W-:Y:S04]  /*2020*/  STS [R29+0x8], R0 ;  /* 0x000008001d007388 */ /* 0x004fe80000000800 */
[----:B---3--:R-:W-:Y:S04]  /*2030*/  STS [R29], R4 ;  /* 0x000000041d007388 */ /* 0x008fe80000000800 */
        /* <DEDUP_REMOVED lines=14> */
[----:B------:R-:W1:Y:S04]  /*2120*/  LDS R10, [R24] ;  /* 0x00000000180a7984 */ /* 0x000e680000000800 */
[----:B------:R-:W2:Y:S04]  /*2130*/  LDS R11, [R24+0x4] ;  /* 0x00000400180b7984 */ /* 0x000ea80000000800 */
[----:B------:R-:W3:Y:S04]  /*2140*/  LDS R8, [R24+0x8] ;  /* 0x0000080018087984 */ /* 0x000ee80000000800 */
[----:B------:R-:W-:Y:S04]  /*2150*/  LDS R27, [R24+0xc] ;  /* 0x00000c00181b7984 */ /* 0x000fe80000000800 */
[----:B------:R-:W4:Y:S04]  /*2160*/  LDS R22, [R24+0x10] ;  /* 0x0000100018167984 */ /* 0x000f280000000800 */
[----:B------:R-:W5:Y:S04]  /*2170*/  LDS R25, [R24+0x14] ;  /* 0x0000140018197984 */ /* 0x000f680000000800 */
        /* <DEDUP_REMOVED lines=10> */
[C---:B0-----:R-:W-:Y:S01]  /*2220*/  IMAD R6, R15.reuse, 0x5, RZ ;  /* 0x000000050f067824 */ /* 0x041fe200078e02ff */
[----:B-1----:R-:W-:Y:S01]  /*2230*/  MOV R7, R10 ;  /* 0x0000000a00077202 */ /* 0x002fe20000000f00 */
[----:B------:R-:W-:-:S05]  /*2240*/  IMAD R26, R15, 0x5, RZ ;  /* 0x000000050f1a7824 */ /* 0x000fca00078e02ff */
[----:B------:R-:W-:Y:S01]  /*2250*/  PREEXIT ;  /* 0x000000000000782d */ /* 0x000fe20000000000 */
[----:B------:R-:W-:Y:S01]  /*2260*/  VIADD R6, R6, 0x1 ;  /* 0x0000000106067836 */ /* 0x000fe20000000000 */
[----:B------:R-:W-:Y:S01]  /*2270*/  BSSY.RECONVERGENT B0, `(.L_x_98) ;  /* 0x0000091000007945 */ /* 0x000fe20003800200 */
[C---:B------:R-:W-:Y:S01]  /*2280*/  VIADD R28, R26.reuse, 0x3 ;  /* 0x000000031a1c7836 */ /* 0x040fe20000000000 */
[-C--:B------:R-:W-:Y:S01]  /*2290*/  ISETP.GE.U32.AND P3, PT, R26, R13.reuse, PT ;  /* 0x0000000d1a00720c */ /* 0x080fe20003f66070 */
[--C-:B--2---:R-:W-:Y:S01]  /*22a0*/  IMAD.MOV.U32 R9, RZ, RZ, R11.reuse ;  /* 0x000000ffff097224 */ /* 0x104fe200078e000b */
[-C--:B------:R-:W-:Y:S01]  /*22b0*/  ISETP.GE.U32.AND P0, PT, R6, R13.reuse, PT ;  /* 0x0000000d0600720c */ /* 0x080fe20003f06070 */
[----:B---3--:R-:W-:Y:S01]  /*22c0*/  IMAD.MOV.U32 R24, RZ, RZ, R11 ;  /* 0x000000ffff187224 */ /* 0x008fe200078e000b */
[C---:B------:R-:W-:Y:S01]  /*22d0*/  IADD3 R6, PT, PT, R26.reuse, 0x2, RZ ;  /* 0x000000021a067810 */ /* 0x040fe20007ffe0ff */
[----:B------:R-:W-:Y:S02]  /*22e0*/  IMAD.MOV.U32 R21, RZ, RZ, R10 ;  /* 0x000000ffff157224 */ /* 0x000fe400078e000a */
[----:B------:R-:W-:Y:S01]  /*22f0*/  VIADD R26, R26, 0x4 ;  /* 0x000000041a1a7836 */ /* 0x000fe20000000000 */
[----:B------:R-:W-:-:S02]  /*2300*/  ISETP.GE.U32.AND P2, PT, R6, R13, PT ;  /* 0x0000000d0600720c */ /* 0x000fc40003f46070 */
[----:B------:R-:W-:-:S05]  /*2310*/  MOV R6, R8 ;  /* 0x0000000800067202 */ /* 0x000fca0000000f00 */
[----:B----4-:R-:W-:Y:S01]  /*2320*/  @!P0 ISETP.GE.AND P1, PT, R11, R22, PT ;  /* 0x000000160b00820c */ /* 0x010fe20003f26270 */
[----:B------:R-:W-:Y:S01]  /*2330*/  @!P0 IMAD.MOV.U32 R24, RZ, RZ, R22 ;  /* 0x000000ffff188224 */ /* 0x000fe200078e0016 */
[----:B------:R-:W-:Y:S01]  /*2340*/  @!P0 VIMNMX R9, PT, PT, R22, R11, !PT ;  /* 0x0000000b16098248 */ /* 0x000fe20007fe0100 */
[----:B------:R-:W-:Y:S01]  /*2350*/  IMAD.MOV.U32 R22, RZ, RZ, R8 ;  /* 0x000000ffff167224 */ /* 0x000fe200078e0008 */
[----:B------:R-:W-:Y:S01]  /*2360*/  @!P0 SEL R7, R27, R10, !P1 ;  /* 0x0000000a1b078207 */ /* 0x000fe20004800000 */
[----:B------:R-:W-:Y:S01]  /*2370*/  @!P0 IMAD.MOV.U32 R21, RZ, RZ, R27 ;  /* 0x000000ffff158224 */ /* 0x000fe200078e001b */
[----:B-----5:R-:W-:Y:S01]  /*2380*/  @!P0 SEL R6, R25, R8, !P1 ;  /* 0x0000000819068207 */ /* 0x020fe20004800000 */
[----:B------:R-:W-:Y:S01]  /*2390*/  @!P0 IMAD.MOV.U32 R22, RZ, RZ, R25 ;  /* 0x000000ffff168224 */ /* 0x000fe200078e0019 */
[----:B------:R-:W-:Y:S01]  /*23a0*/  ISETP.GE.U32.AND P0, PT, R28, R13, PT ;  /* 0x0000000d1c00720c */ /* 0x000fe20003f06070 */
[----:B------:R-:W-:Y:S01]  /*23b0*/  IMAD.MOV.U32 R16, RZ, RZ, R9 ;  /* 0x000000ffff107224 */ /* 0x000fe200078e0009 */
[----:B------:R-:W-:-:S02]  /*23c0*/  @!P2 ISETP.GE.AND P1, PT, R9, R20, PT ;  /* 0x000000140900a20c */ /* 0x000fc40003f26270 */
        /* <DEDUP_REMOVED lines=31> */
[----:B------:R-:W-:Y:S01]  /*25c0*/  MOV R27, R4 ;  /* 0x00000004001b7202 */ /* 0x000fe20000000f00 */
[----:B------:R-:W-:-:S04]  /*25d0*/  IMAD.MOV.U32 R28, RZ, RZ, R3 ;  /* 0x000000ffff1c7224 */ /* 0x000fc800078e0003 */
        /* <DEDUP_REMOVED lines=10> */
[----:B------:R-:W-:Y:S02]  /*2680*/  IMAD.MOV.U32 R16, RZ, RZ, R21 ;  /* 0x000000ffff107224 */ /* 0x000fe400078e0015 */
[----:B------:R-:W-:Y:S02]  /*2690*/  @!P2 IMAD.MOV.U32 R6, RZ, RZ, R20 ;  /* 0x000000ffff06a224 */ /* 0x000fe400078e0014 */
[----:B------:R-:W-:Y:S02]  /*26a0*/  @!P1 IMAD.MOV.U32 R2, RZ, RZ, R8 ;  /* 0x000000ffff029224 */ /* 0x000fe400078e0008 */
[----:B------:R-:W-:Y:S01]  /*26b0*/  @!P3 IMAD.MOV.U32 R25, RZ, RZ, R29 ;  /* 0x000000ffff19b224 */ /* 0x000fe200078e001d */
[----:B------:R-:W-:Y:S01]  /*26c0*/  @!P3 MOV R27, R23 ;  /* 0x00000017001bb202 */ /* 0x000fe20000000f00 */
[----:B------:R-:W-:Y:S01]  /*26d0*/  @!P3 IMAD.MOV.U32 R29, RZ, RZ, R5 ;  /* 0x000000ffff1db224 */ /* 0x000fe200078e0005 */
[----:B------:R-:W-:Y:S01]  /*26e0*/  MOV R20, R6 ;  /* 0x0000000600147202 */ /* 0x000fe20000000f00 */
[----:B------:R-:W-:Y:S01]  /*26f0*/  @!P0 IMAD.MOV.U32 R19, RZ, RZ, R0 ;  /* 0x000000ffff138224 */ /* 0x000fe200078e0000 */
[----:B------:R-:W-:Y:S01]  /*2700*/  @!P0 MOV R20, R2 ;  /* 0x0000000200148202 */ /* 0x000fe20000000f00 */
[----:B------:R-:W-:-:S02]  /*2710*/  @!P0 IMAD.MOV.U32 R0, RZ, RZ, R9 ;  /* 0x000000ffff008224 */ /* 0x000fc400078e0009 */
[----:B------:R-:W-:Y:S01]  /*2720*/  @!P1 IMAD.MOV.U32 R16, RZ, RZ, R10 ;  /* 0x000000ffff109224 */ /* 0x000fe200078e000a */
[----:B------:R-:W-:Y:S01]  /*2730*/  ISETP.GE.AND P2, PT, R29, R19, PT ;  /* 0x000000131d00720c */ /* 0x000fe20003f46270 */
[----:B------:R-:W-:Y:S01]  /*2740*/  @!P1 IMAD.MOV.U32 R8, RZ, RZ, R22 ;  /* 0x000000ffff089224 */ /* 0x000fe200078e0016 */
[----:B------:R-:W-:Y:S01]  /*2750*/  @!P1 MOV R10, R21 ;  /* 0x00000015000a9202 */ /* 0x000fe20000000f00 */
[----:B------:R-:W-:Y:S01]  /*2760*/  IMAD.MOV.U32 R24, RZ, RZ, R29 ;  /* 0x000000ffff187224 */ /* 0x000fe200078e001d */
[----:B------:R-:W-:Y:S01]  /*2770*/  ISETP.GE.AND P1, PT, R0, R11, PT ;  /* 0x0000000b0000720c */ /* 0x000fe20003f26270 */
[----:B------:R-:W-:Y:S02]  /*2780*/  IMAD.MOV.U32 R26, RZ, RZ, R0 ;  /* 0x000000ffff1a7224 */ /* 0x000fe400078e0000 */
[----:B------:R-:W-:Y:S02]  /*2790*/  @!P3 IMAD.MOV.U32 R28, RZ, RZ, R18 ;  /* 0x000000ffff1cb224 */ /* 0x000fe400078e0012 */
[----:B------:R-:W-:-:S02]  /*27a0*/  @!P3 IMAD.MOV.U32 R23, RZ, RZ, R4 ;  /* 0x000000ffff17b224 */ /* 0x000fc400078e0004 */
[----:B------:R-:W-:Y:S02]  /*27b0*/  @!P3 IMAD.MOV.U32 R18, RZ, RZ, R3 ;  /* 0x000000ffff12b224 */ /* 0x000fe400078e0003 */
[----:B------:R-:W-:Y:S02]  /*27c0*/  @!P2 IMAD.MOV.U32 R24, RZ, RZ, R19 ;  /* 0x000000ffff18a224 */ /* 0x000fe400078e0013 */
[----:B------:R-:W-:Y:S02]  /*27d0*/  @!P2 IMAD.MOV.U32 R19, RZ, RZ, R29 ;  /* 0x000000ffff13a224 */ /* 0x000fe400078e001d */
[----:B------:R-:W-:Y:S01]  /*27e0*/  @!P1 IMAD.MOV.U32 R26, RZ, RZ, R11 ;  /* 0x000000ffff1a9224 */ /* 0x000fe200078e000b */
[----:B------:R-:W-:Y:S01]  /*27f0*/  ISETP.GE.AND P3, PT, R25, R24, PT ;  /* 0x000000181900720c */ /* 0x000fe20003f66270 */
[----:B------:R-:W-:Y:S01]  /*2800*/  IMAD.MOV.U32 R21, RZ, RZ, R7 ;  /* 0x000000ffff157224 */ /* 0x000fe200078e0007 */
[----:B------:R-:W-:Y:S01]  /*2810*/  @!P1 MOV R11, R0 ;  /* 0x00000000000b9202 */ /* 0x000fe20000000f00 */
[----:B------:R-:W-:Y:S01]  /*2820*/  @!P0 IMAD.MOV.U32 R21, RZ, RZ, R16 ;  /* 0x000000ffff158224 */ /* 0x000fe200078e0010 */
[----:B------:R-:W-:Y:S01]  /*2830*/  @!P0 MOV R16, R7 ;  /* 0x0000000700108202 */ /* 0x000fe20000000f00 */
[----:B------:R-:W-:Y:S01]  /*2840*/  @!P0 IMAD.MOV.U32 R2, RZ, RZ, R6 ;  /* 0x000000ffff028224 */ /* 0x000fe200078e0006 */
[----:B------:R-:W-:Y:S01]  /*2850*/  ISETP.GE.AND P0, PT, R19, R26, PT ;  /* 0x0000001a1300720c */ /* 0x000fe20003f06270 */
[----:B------:R-:W-:-:S02]  /*2860*/  IMAD.MOV.U32 R5, RZ, RZ, R25 ;  /* 0x000000ffff057224 */ /* 0x000fc400078e0019 */
[----:B------:R-:W-:Y:S02]  /*2870*/  IMAD.MOV.U32 R22, RZ, RZ, R23 ;  /* 0x000000ffff167224 */ /* 0x000fe400078e0017 */
[----:B------:R-:W-:Y:S02]  /*2880*/  @!P2 IMAD.MOV.U32 R22, RZ, RZ, R20 ;  /* 0x000000ffff16a224 */ /* 0x000fe400078e0014 */
[----:B------:R-:W-:Y:S01]  /*2890*/  @!P3 MOV R5, R24 ;  /* 0x000000180005b202 */ /* 0x000fe20000000f00 */
[----:B------:R-:W-:Y:S02]  /*28a0*/  IMAD.MOV.U32 R9, RZ, RZ, R19 ;  /* 0x000000ffff097224 */ /* 0x000fe400078e0013 */
[----:B------:R-:W-:Y:S02]  /*28b0*/  @!P3 IMAD.MOV.U32 R24, RZ, RZ, R25 ;  /* 0x000000ffff18b224 */ /* 0x000fe400078e0019 */
[----:B------:R-:W-:Y:S01]  /*28c0*/  @!P2 IMAD.MOV.U32 R20, RZ, RZ, R23 ;  /* 0x000000ffff14a224 */ /* 0x000fe200078e0017 */
[----:B------:R-:W-:Y:S01]  /*28d0*/  @!P0 MOV R9, R26 ;  /* 0x0000001a00098202 */ /* 0x000fe20000000f00 */
[----:B------:R-:W-:Y:S01]  /*28e0*/  @!P0 IMAD.MOV.U32 R26, RZ, RZ, R19 ;  /* 0x000000ffff1a8224 */ /* 0x000fe200078e0013 */
[----:B------:R-:W-:Y:S01]  /*28f0*/  MOV R23, R18 ;  /* 0x0000001200177202 */ /* 0x000fe20000000f00 */
[----:B------:R-:W-:Y:S01]  /*2900*/  IMAD.MOV.U32 R29, RZ, RZ, R2 ;  /* 0x000000ffff1d7224 */ /* 0x000fe200078e0002 */
[----:B------:R-:W-:Y:S01]  /*2910*/  @!P2 MOV R23, R21 ;  /* 0x000000150017a202 */ /* 0x000fe20000000f00 */
[----:B------:R-:W-:Y:S01]  /*2920*/  @!P2 IMAD.MOV.U32 R21, RZ, RZ, R18 ;  /* 0x000000ffff15a224 */ /* 0x000fe200078e0012 */
[-C--:B------:R-:W-:Y:S01]  /*2930*/  MOV R18, R16.reuse ;  /* 0x0000001000127202 */ /* 0x080fe20000000f00 */
[----:B------:R-:W-:Y:S01]  /*2940*/  @!P1 IMAD.MOV.U32 R29, RZ, RZ, R8 ;  /* 0x000000ffff1d9224 */ /* 0x000fe200078e0008 */
[----:B------:R-:W-:Y:S01]  /*2950*/  ISETP.GE.AND P2, PT, R24, R9, PT ;  /* 0x000000091800720c */ /* 0x000fe20003f46270 */
[----:B------:R-:W-:Y:S01]  /*2960*/  @!P1 IMAD.MOV.U32 R18, RZ, RZ, R10 ;  /* 0x000000ffff129224 */ /* 0x000fe200078e000a */
[----:B------:R-:W-:Y:S01]  /*2970*/  @!P1 MOV R10, R16 ;  /* 0x00000010000a9202 */ /* 0x000fe20000000f00 */
[----:B------:R-:W-:Y:S01]  /*2980*/  @!P1 IMAD.MOV.U32 R8, RZ, RZ, R2 ;  /* 0x000000ffff089224 */ /* 0x000fe200078e0002 */
[----:B------:R-:W-:Y:S01]  /*2990*/  ISETP.GE.AND P1, PT, R26, R11, PT ;  /* 0x0000000b1a00720c */ /* 0x000fe20003f26270 */
[----:B------:R-:W-:Y:S01]  /*29a0*/  IMAD.MOV.U32 R4, RZ, RZ, R27 ;  /* 0x000000ffff047224 */ /* 0x000fe200078e001b */
[----:B------:R-:W-:Y:S01]  /*29b0*/  MOV R7, R21 ;  /* 0x0000001500077202 */ /* 0x000fe20000000f00 */
[----:B------:R-:W-:-:S02]  /*29c0*/  @!P3 IMAD.MOV.U32 R4, RZ, RZ, R22 ;  /* 0x000000ffff04b224 */ /* 0x000fc400078e0016 */
[----:B------:R-:W-:Y:S02]  /*29d0*/  @!P3 IMAD.MOV.U32 R22, RZ, RZ, R27 ;  /* 0x000000ffff16b224 */ /* 0x000fe400078e001b */
[----:B------:R-:W-:Y:S02]  /*29e0*/  IMAD.MOV.U32 R6, RZ, RZ, R20 ;  /* 0x000000ffff067224 */ /* 0x000fe400078e0014 */
[----:B------:R-:W-:Y:S01]  /*29f0*/  IMAD.MOV.U32 R3, RZ, RZ, R28 ;  /* 0x000000ffff037224 */ /* 0x000fe200078e001c */
[----:B------:R-:W-:Y:S01]  /*2a00*/  @!P3 MOV R3, R23 ;  /* 0x000000170003b202 */ /* 0x000fe20000000f00 */
[----:B------:R-:W-:Y:S01]  /*2a10*/  @!P0 IMAD.MOV.U32 R6, RZ, RZ, R29 ;  /* 0x000000ffff068224 */ /* 0x000fe200078e001d */
[----:B------:R-:W-:Y:S01]  /*2a20*/  @!P0 MOV R29, R20 ;  /* 0x00000014001d8202 */ /* 0x000fe20000000f00 */
[----:B------:R-:W-:Y:S01]  /*2a30*/  @!P0 IMAD.MOV.U32 R7, RZ, RZ, R18 ;  /* 0x000000ffff078224 */ /* 0x000fe200078e0012 */
[----:B------:R-:W-:Y:S01]  /*2a40*/  @!P0 MOV R18, R21 ;  /* 0x0000001500128202 */ /* 0x000fe20000000f00 */
[----:B------:R-:W-:-:S02]  /*2a50*/  @!P3 IMAD.MOV.U32 R23, RZ, RZ, R28 ;  /* 0x000000ffff17b224 */ /* 0x000fc400078e001c */
[----:B------:R-:W-:Y:S01]  /*2a60*/  IMAD.MOV.U32 R16, RZ, RZ, R24 ;  /* 0x000000ffff107224 */ /* 0x000fe200078e0018 */
[----:B------:R-:W-:Y:S01]  /*2a70*/  @!P2 MOV R16, R9 ;  /* 0x000000090010a202 */ /* 0x000fe20000000f00 */
[----:B------:R-:W-:Y:S02]  /*2a80*/  IMAD.MOV.U32 R20, RZ, RZ, R22 ;  /* 0x000000ffff147224 */ /* 0x000fe400078e0016 */
[----:B------:R-:W-:Y:S01]  /*2a90*/  @!P2 IMAD.MOV.U32 R20, RZ, RZ, R6 ;  /* 0x000000ffff14a224 */ /* 0x000fe200078e0006 */
[----:B------:R-:W-:Y:S01]  /*2aa0*/  @!P2 MOV R6, R22 ;  /* 0x000000160006a202 */ /* 0x000fe20000000f00 */
[----:B------:R-:W-:Y:S02]  /*2ab0*/  @!P2 IMAD.MOV.U32 R9, RZ, RZ, R24 ;  /* 0x000000ffff09a224 */ /* 0x000fe400078e0018 */
[----:B------:R-:W-:Y:S02]  /*2ac0*/  IMAD.MOV.U32 R19, RZ, RZ, R23 ;  /* 0x000000ffff137224 */ /* 0x000fe400078e0017 */
[----:B------:R-:W-:Y:S01]  /*2ad0*/  IMAD.MOV.U32 R22, RZ, RZ, R29 ;  /* 0x000000ffff167224 */ /* 0x000fe200078e001d */
[----:B------:R-:W-:Y:S01]  /*2ae0*/  @!P1 MOV R22, R8 ;  /* 0x0000000800169202 */ /* 0x000fe20000000f00 */
[----:B------:R-:W-:-:S02]  /*2af0*/  IMAD.MOV.U32 R24, RZ, RZ, R26 ;  /* 0x000000ffff187224 */ /* 0x000fc400078e001a */
[----:B------:R-:W-:Y:S02]  /*2b00*/  IMAD.MOV.U32 R21, RZ, RZ, R18 ;  /* 0x000000ffff157224 */ /* 0x000fe400078e0012 */
[----:B------:R-:W-:Y:S01]  /*2b10*/  @!P2 IMAD.MOV.U32 R19, RZ, RZ, R7 ;  /* 0x000000ffff13a224 */ /* 0x000fe200078e0007 */
[----:B------:R-:W-:Y:S01]  /*2b20*/  @!P2 MOV R7, R23 ;  /* 0x000000170007a202 */ /* 0x000fe20000000f00 */
[----:B------:R-:W-:Y:S01]  /*2b30*/  @!P1 IMAD.MOV.U32 R24, RZ, RZ, R11 ;  /* 0x000000ffff189224 */ /* 0x000fe200078e000b */
[----:B------:R-:W-:Y:S01]  /*2b40*/  @!P1 MOV R11, R26 ;  /* 0x0000001a000b9202 */ /* 0x000fe20000000f00 */
[----:B------:R-:W-:Y:S02]  /*2b50*/  @!P1 IMAD.MOV.U32 R21, RZ, RZ, R10 ;  /* 0x000000ffff159224 */ /* 0x000fe400078e000a */
[----:B------:R-:W-:Y:S02]  /*2b60*/  @!P1 IMAD.MOV.U32 R8, RZ, RZ, R29 ;  /* 0x000000ffff089224 */ /* 0x000fe400078e001d */
[----:B------:R-:W-:-:S07]  /*2b70*/  @!P1 IMAD.MOV.U32 R10, RZ, RZ, R18 ;  /* 0x000000ffff0a9224 */ /* 0x000fce00078e0012 */
.L_x_99:
[----:B------:R-:W-:Y:S05]  /*2b80*/  BSYNC.RECONVERGENT B0 ;  /* 0x0000000000007941 */ /* 0x000fea0003800200 */
.L_x_98:
[----:B------:R-:W-:-:S07]  /*2b90*/  HFMA2 R2, -RZ, RZ, 0, 1.1920928955078125e-07 ;  /* 0x00000002ff027431 */ /* 0x000fce00000001ff */
.L_x_103:
[----:B------:R-:W0:Y:S01]  /*2ba0*/  S2R R23, SR_CgaCtaId ;  /* 0x0000000000177919 */ /* 0x000e220000008800 */
[--C-:B------:R-:W-:Y:S01]  /*2bb0*/  IMAD.MOV R0, RZ, RZ, -R2.reuse ;  /* 0x000000ffff007224 */ /* 0x100fe200078e0a02 */
[----:B------:R-:W-:Y:S01]  /*2bc0*/  MOV R18, 0x400 ;  /* 0x0000040000127802 */ /* 0x000fe20000000f00 */
[----:B------:R-:W-:Y:S01]  /*2bd0*/  VIADD R26, R2, 0xffffffff ;  /* 0xffffffff021a7836 */ /* 0x000fe20000000000 */
[----:B------:R-:W-:Y:S01]  /*2be0*/  BAR.SYNC.DEFER_BLOCKING 0x0 ;  /* 0x0000000000007b1d */ /* 0x000fe20000010000 */
[----:B------:R-:W-:Y:S02]  /*2bf0*/  SHF.R.U32.HI R25, RZ, 0x1, R2 ;  /* 0x00000001ff197819 */ /* 0x000fe40000011602 */
[----:B------:R-:W-:Y:S02]  /*2c00*/  LOP3.LUT R0, R15, R0, RZ, 0xc0, !PT ;  /* 0x000000000f007212 */ /* 0x000fe400078ec0ff */
[----:B------:R-:W-:Y:S01]  /*2c10*/  LOP3.LUT R26, R26, R15, RZ, 0xc0, !PT ;  /* 0x0000000f1a1a7212 */ /* 0x000fe200078ec0ff */
[----:B------:R-:W-:Y:S02]  /*2c20*/  BSSY.RECONVERGENT B0, `(.L_x_100) ;  /* 0x0000032000007945 */ /* 0x000fe40003800200 */
[----:B------:R-:W-:-:S02]  /*2c30*/  IMAD R0, R0, 0x5, RZ ;  /* 0x0000000500007824 */ /* 0x000fc400078e02ff */
        /* <DEDUP_REMOVED lines=13> */
[----:B0-----:R-:W-:-:S02]  /*2d10*/  VIADDMNMX R11, R0, -R23, R29, PT ;  /* 0x80000017000b7246 */ /* 0x001fc4000380011d */
[----:B------:R-:W-:Y:S01]  /*2d20*/  IADD3 R10, PT, PT, -R0, R25, RZ ;  /* 0x00000019000a7210 */ /* 0x000fe20007ffe1ff */
[----:B------:R1:W-:Y:S03]  /*2d30*/  STS [R27+0x10], R24 ;  /* 0x000010181b007388 */ /* 0x0003e60000000800 */
[C---:B------:R-:W-:Y:S01]  /*2d40*/  ISETP.GE.AND P0, PT, R29.reuse, R10, PT ;  /* 0x0000000a1d00720c */ /* 0x040fe20003f06270 */
[----:B------:R-:W-:Y:S01]  /*2d50*/  IMAD.IADD R10, R29, 0x1, -R10 ;  /* 0x000000011d0a7824 */ /* 0x000fe200078e0a0a */
[----:B------:R1:W-:Y:S04]  /*2d60*/  STS [R27+0x14], R22 ;  /* 0x000014161b007388 */ /* 0x0003e80000000800 */
[----:B------:R-:W-:Y:S01]  /*2d70*/  SEL R10, R10, RZ, P0 ;  /* 0x000000ff0a0a7207 */ /* 0x000fe20000000000 */
[----:B------:R1:W-:Y:S03]  /*2d80*/  STS [R27+0x18], R7 ;  /* 0x000018071b007388 */ /* 0x0003e60000000800 */
[----:B------:R-:W-:Y:S01]  /*2d90*/  ISETP.GE.AND P0, PT, R10, R11, PT ;  /* 0x0000000b0a00720c */ /* 0x000fe20003f06270 */
        /* <DEDUP_REMOVED lines=11> */
.L_x_102:
        /* <DEDUP_REMOVED lines=12> */
[----:B------:R-:W-:-:S04]  /*2f10*/  @P0 IADD3 R10, PT, PT, R4, 0x1, RZ ;  /* 0x00000001040a0810 */ /* 0x000fc80007ffe0ff */
[----:B------:R-:W-:-:S13]  /*2f20*/  ISETP.GE.AND P0, PT, R10, R11, PT ;  /* 0x0000000b0a00720c */ /* 0x000fda0003f06270 */
[----:B------:R-:W-:Y:S05]  /*2f30*/  @!P0 BRA `(.L_x_102) ;  /* 0xfffffffc00c48947 */ /* 0x000fea000383ffff */
.L_x_101:
[----:B------:R-:W-:Y:S05]  /*2f40*/  BSYNC.RECONVERGENT B0 ;  /* 0x0000000000007941 */ /* 0x000fea0003800200 */
.L_x_100:
[----:B------:R-:W-:Y:S01]  /*2f50*/  IMAD.IADD R23, R23, 0x1, R10 ;  /* 0x0000000117177824 */ /* 0x000fe200078e020a */
[----:B------:R-:W-:Y:S02]  /*2f60*/  IADD3 R10, PT, PT, -R10, R0, R29 ;  /* 0x000000000a0a7210 */ /* 0x000fe40007ffe11d */
[----:B------:R-:W-:Y:S01]  /*2f70*/  PLOP3.LUT P0, PT, PT, PT, PT, 0x8, 0x80 ;  /* 0x000000000080781c */ /* 0x000fe20003f0e170 */
[C-C-:B-1----:R-:W-:Y:S01]  /*2f80*/  IMAD R22, R23.reuse, 0xc, R18.reuse ;  /* 0x0000000c17167824 */ /* 0x142fe200078e0212 */
[C---:B------:R-:W-:Y:S01]  /*2f90*/  ISETP.GE.AND P1, PT, R10.reuse, R25, PT ;  /* 0x000000190a00720c */ /* 0x040fe20003f26270 */
[C---:B------:R-:W-:Y:S02]  /*2fa0*/  IMAD R21, R10.reuse, 0xc, R18 ;  /* 0x0000000c0a157824 */ /* 0x040fe400078e0212 */
[----:B------:R-:W-:Y:S01]  /*2fb0*/  VIADD R8, R10, 0x1 ;  /* 0x000000010a087836 */ /* 0x000fe20000000000 */
[----:B------:R-:W-:Y:S01]  /*2fc0*/  LDS R5, [R22+0x4] ;  /* 0x0000040016057984 */ /* 0x000fe20000000800 */
[----:B------:R-:W-:-:S03]  /*2fd0*/  VIADD R7, R23, 0x1 ;  /* 0x0000000117077836 */ /* 0x000fc60000000000 */
        /* <DEDUP_REMOVED lines=9> */
[----:B------:R-:W-:Y:S01]  /*3070*/  @!P0 IADD3 R8, PT, PT, R10, RZ, RZ ;  /* 0x000000ff0a088210 */ /* 0x000fe20007ffe0ff */
[----:B------:R-:W-:Y:S01]  /*3080*/  @P0 IMAD.MOV R7, RZ, RZ, R23 ;  /* 0x000000ffff070224 */ /* 0x000fe200078e0217 */
[----:B-1----:R-:W-:Y:S01]  /*3090*/  SEL R10, R3, R26, P0 ;  /* 0x0000001a030a7207 */ /* 0x002fe20000000000 */
[----:B------:R-:W0:Y:S01]  /*30a0*/  @!P0 LDS R5, [R22+0x10] ;  /* 0x0000100016058984 */ /* 0x000e220000000800 */
        /* <DEDUP_REMOVED lines=9> */
[----:B------:R-:W-:Y:S01]  /*3140*/  @!P1 IADD3 R9, PT, PT, R8, RZ, RZ ;  /* 0x000000ff08099210 */ /* 0x000fe20007ffe0ff */
[----:B------:R-:W-:Y:S01]  /*3150*/  @P1 IMAD.MOV R19, RZ, RZ, R7 ;  /* 0x000000ffff131224 */ /* 0x000fe200078e0207 */
[----:B-1----:R-:W-:Y:S02]  /*3160*/  SEL R8, R23, R4, P0 ;  /* 0x0000000417087207 */ /* 0x002fe40000000000 */
[----:B------:R-:W-:Y:S01]  /*3170*/  ISETP.GE.AND P2, PT, R9, R25, PT ;  /* 0x000000190900720c */ /* 0x000fe20003f46270 */
[--C-:B------:R-:W-:Y:S01]  /*3180*/  @!P1 IMAD R20, R19, 0xc, R18.reuse ;  /* 0x0000000c13149824 */ /* 0x100fe200078e0212 */
[----:B------:R2:W-:Y:S01]  /*3190*/  @P0 LDS R23, [R21+0x14] ;  /* 0x0000140015170984 */ /* 0x0005e20000000800 */
[C---:B------:R-:W-:Y:S02]  /*31a0*/  @P1 IMAD R27, R9.reuse, 0xc, R18 ;  /* 0x0000000c091b1824 */ /* 0x040fe400078e0212 */
[----:B------:R-:W-:Y:S01]  /*31b0*/  VIADD R16, R9, 0x1 ;  /* 0x0000000109107836 */ /* 0x000fe20000000000 */
[----:B------:R-:W-:Y:S01]  /*31c0*/  @!P1 LDS R5, [R20+0x4] ;  /* 0x0000040014059984 */ /* 0x000fe20000000800 */
[----:B------:R-:W-:-:S03]  /*31d0*/  VIADD R7, R19, 0x1 ;  /* 0x0000000113077836 */ /* 0x000fc60000000000 */
[----:B------:R-:W0:Y:S01]  /*31e0*/  @P1 LDS R6, [R27+0x4] ;  /* 0x000004001b061984 */ /* 0x000e220000000800 */
[----:B--2---:R-:W-:-:S03]  /*31f0*/  SEL R21, R3, R26, P1 ;  /* 0x0000001a03157207 */ /* 0x004fc60000800000 */
[----:B------:R-:W1:Y:S01]  /*3200*/  @!P0 LDS R4, [R22+0x14] ;  /* 0x0000140016048984 */ /* 0x000e620000000800 */
[----:B------:R-:W-:-:S03]  /*3210*/  PLOP3.LUT P0, PT, PT, PT, PT, 0x8, 0x80 ;  /* 0x000000000080781c */ /* 0x000fc60003f0e170 */
[----:B------:R-:W-:Y:S04]  /*3220*/  @!P1 LDS R26, [R20] ;  /* 0x00000000141a9984 */ /* 0x000fe80000000800 */
[----:B------:R-:W-:Y:S01]  /*3230*/  @P1 LDS R3, [R27] ;  /* 0x000000001b031984 */ /* 0x000fe20000000800 */
[----:B0-----:R-:W-:-:S04]  /*3240*/  @!P2 ISETP.GE.AND P3, PT, R6, R5, PT ;  /* 0x000000050600a20c */ /* 0x001fc80003f66270 */
[----:B------:R-:W-:Y:S02]  /*3250*/  @!P2 ISETP.GE.OR P0, PT, R19, R0, !P3 ;  /* 0x000000001300a20c */ /* 0x000fe40005f06670 */
[----:B-1----:R-:W-:Y:S02]  /*3260*/  SEL R22, R23, R4, P1 ;  /* 0x0000000417167207 */ /* 0x002fe40000800000 */
[----:B------:R0:W-:Y:S04]  /*3270*/  @!P1 LDS R4, [R20+0x8] ;  /* 0x0000080014049984 */ /* 0x0001e80000000800 */
[----:B------:R-:W-:Y:S01]  /*3280*/  @P1 LDS R23, [R27+0x8] ;  /* 0x000008001b171984 */ /* 0x000fe20000000800 */
[----:B------:R-:W-:-:S04]  /*3290*/  PLOP3.LUT P1, PT, PT, PT, PT, 0x8, 0x80 ;  /* 0x000000000080781c */ /* 0x000fc80003f2e170 */
[----:B------:R-:W-:Y:S01]  /*32a0*/  @!P0 IADD3 R16, PT, PT, R9, RZ, RZ ;  /* 0x000000ff09108210 */ /* 0x000fe20007ffe0ff */
[----:B------:R-:W-:Y:S01]  /*32b0*/  @P0 IMAD.MOV R7, RZ, RZ, R19 ;  /* 0x000000ffff070224 */ /* 0x000fe200078e0213 */
[----:B------:R-:W-:Y:S02]  /*32c0*/  SEL R9, R6, R5, P0 ;  /* 0x0000000506097207 */ /* 0x000fe40000000000 */
[C---:B------:R-:W-:Y:S01]  /*32d0*/  ISETP.GE.AND P2, PT, R16.reuse, R25, PT ;  /* 0x000000191000720c */ /* 0x040fe20003f46270 */
[C-C-:B------:R-:W-:Y:S02]  /*32e0*/  @!P0 IMAD R28, R7.reuse, 0xc, R18.reuse ;  /* 0x0000000c071c8824 */ /* 0x140fe400078e0212 */
[C---:B------:R-:W-:Y:S02]  /*32f0*/  @P0 IMAD R29, R16.reuse, 0xc, R18 ;  /* 0x0000000c101d0824 */ /* 0x040fe400078e0212 */
[----:B0-----:R-:W-:Y:S01]  /*3300*/  VIADD R20, R16, 0x1 ;  /* 0x0000000110147836 */ /* 0x001fe20000000000 */
[----:B------:R-:W-:Y:S01]  /*3310*/  @!P0 LDS R5, [R28+0x4] ;  /* 0x000004001c058984 */ /* 0x000fe20000000800 */
[----:B------:R-:W-:-:S03]  /*3320*/  VIADD R19, R7, 0x1 ;  /* 0x0000000107137836 */ /* 0x000fc60000000000 */
[----:B------:R-:W0:Y:S03]  /*3330*/  @P0 LDS R6, [R29+0x4] ;  /* 0x000004001d060984 */ /* 0x000e260000000800 */
[----:B0-----:R-:W-:-:S04]  /*3340*/  @!P2 ISETP.GE.AND P3, PT, R6, R5, PT ;  /* 0x000000050600a20c */ /* 0x001fc80003f66270 */
[----:B------:R-:W-:Y:S02]  /*3350*/  @!P2 ISETP.GE.OR P1, PT, R7, R0, !P3 ;  /* 0x000000000700a20c */ /* 0x000fe40005f26670 */
[----:B------:R-:W-:-:S11]  /*3360*/  PLOP3.LUT P2, PT, PT, PT, PT, 0x8, 0x80 ;  /* 0x000000000080781c */ /* 0x000fd60003f4e170 */
[----:B------:R-:W-:Y:S01]  /*3370*/  @!P1 IADD3 R20, PT, PT, R16, RZ, RZ ;  /* 0x000000ff10149210 */ /* 0x000fe20007ffe0ff */
[----:B------:R-:W-:Y:S01]  /*3380*/  @P1 IMAD.MOV R19, RZ, RZ, R7 ;  /* 0x000000ffff131224 */ /* 0x000fe200078e0207 */
[----:B------:R-:W-:Y:S02]  /*3390*/  SEL R16, R6, R5, P1 ;  /* 0x0000000506107207 */ /* 0x000fe40000800000 */
[C---:B------:R-:W-:Y:S01]  /*33a0*/  ISETP.GE.AND P3, PT, R20.reuse, R25, PT ;  /* 0x000000191400720c */ /* 0x040fe20003f66270 */
[--C-:B------:R-:W-:Y:S01]  /*33b0*/  @P1 IMAD R25, R20, 0xc, R18.reuse ;  /* 0x0000000c14191824 */ /* 0x100fe200078e0212 */
[----:B------:R-:W-:Y:S01]  /*33c0*/  SEL R7, R3, R26, P0 ;  /* 0x0000001a03077207 */ /* 0x000fe20000000000 */
[----:B------:R-:W-:Y:S01]  /*33d0*/  @!P1 IMAD R27, R19, 0xc, R18 ;  /* 0x0000000c131b9824 */ /* 0x000fe200078e0212 */
[----:B------:R-:W-:Y:S04]  /*33e0*/  @!P0 LDS R26, [R28] ;  /* 0x000000001c1a8984 */ /* 0x000fe80000000800 */
        /* <DEDUP_REMOVED lines=11> */
[C---:B------:R-:W-:Y:S02]  /*34a0*/  ISETP.GE.U32.AND P0, PT, R2.reuse, 0x81, PT ;  /* 0x000000810200780c */ /* 0x040fe40003f06070 */
[----:B------:R-:W-:Y:S01]  /*34b0*/  SHF.L.U32 R2, R2, 0x1, RZ ;  /* 0x0000000102027819 */ /* 0x000fe200000006ff */
[----:B------:R-:W1:Y:S01]  /*34c0*/  @P1 LDS R3, [R25] ;  /* 0x0000000019031984 */ /* 0x000e620000000800 */
[----:B0-----:R-:W-:-:S03]  /*34d0*/  SEL R20, R23, R4, P1 ;  /* 0x0000000417147207 */ /* 0x001fc60000800000 */
[----:B------:R-:W-:Y:S01]  /*34e0*/  @!P1 LDS R4, [R27+0x8] ;  /* 0x000008001b049984 */ /* 0x000fe20000000800 */
[----:B-1----:R-:W-:-:S03]  /*34f0*/  SEL R3, R3, R26, P2 ;  /* 0x0000001a03037207 */ /* 0x002fc60001000000 */
[----:B------:R-:W0:Y:S02]  /*3500*/  @P1 LDS R23, [R25+0x8] ;  /* 0x0000080019171984 */ /* 0x000e240000000800 */
[----:B0-----:R-:W-:Y:S01]  /*3510*/  SEL R4, R23, R4, P2 ;  /* 0x0000000417047207 */ /* 0x001fe20001000000 */
[----:B------:R-:W-:Y:S06]  /*3520*/  @!P0 BRA `(.L_x_103) ;  /* 0xfffffff4009c8947 */ /* 0x000fec000383ffff */
[----:B------:R-:W0:Y:S01]  /*3530*/  S2R R25, SR_CgaCtaId ;  /* 0x0000000000197919 */ /* 0x000e220000008800 */
[----:B------:R-:W1:Y:S01]  /*3540*/  LDCU.U8 UR4, c[0x0][0x380] ;  /* 0x00007000ff0477ac */ /* 0x000e620008000000 */
[----:B------:R-:W-:Y:S01]  /*3550*/  MOV R2, 0x400 ;  /* 0x0000040000027802 */ /* 0x000fe20000000f00 */
[----:B------:R-:W2:Y:S01]  /*3560*/  S2R R23, SR_LANEID ;  /* 0x0000000000177919 */ /* 0x000ea20000000000 */
[----:B------:R-:W-:Y:S01]  /*3570*/  SHF.R.U32.HI R0, RZ, 0x5, R15 ;  /* 0x00000005ff007819 */ /* 0x000fe2000001160f */
[----:B-1----:R-:W-:-:S04]  /*3580*/  UPRMT UR4, UR4, 0x8880, URZ ;  /* 0x0000888004047896 */ /* 0x002fc800080000ff */
[----:B------:R-:W-:Y:S01]  /*3590*/  UISETP.NE.AND UP0, UPT, UR4, URZ, UPT ;  /* 0x000000ff0400728c */ /* 0x000fe2000bf05270 */
[----:B0-----:R-:W-:Y:S01]  /*35a0*/  LEA R25, R25, R2, 0x18 ;  /* 0x0000000219197211 */ /* 0x001fe200078ec0ff */
[----:B--2---:R-:W-:-:S04]  /*35b0*/  IMAD R0, R0, 0xa0, R23 ;  /* 0x000000a000007824 */ /* 0x004fc800078e0217 */
[----:B------:R-:W-:-:S04]  /*35c0*/  IMAD R0, R0, 0xc, R25 ;  /* 0x0000000c00007824 */ /* 0x000fc800078e0219 */
[----:B------:R-:W-:Y:S01]  /*35d0*/  IMAD R23, R23, 0x30, R0 ;  /* 0x0000003017177824 */ /* 0x000fe200078e0200 */
[----:B------:R-:W-:Y:S06]  /*35e0*/  BAR.SYNC.DEFER_BLOCKING 0x0 ;  /* 0x0000000000007b1d */ /* 0x000fec0000010000 */
[----:B------:R-:W-:Y:S05]  /*35f0*/  BRA.U !UP0, `(.L_x_104) ;  /* 0x0000000508247547 */ /* 0x000fea000b800000 */
        /* <DEDUP_REMOVED lines=36> */
[----:B------:R-:W4:Y:S01]  /*3840*/  S2R R24, SR_CTAID.X ;  /* 0x0000000000187919 */ /* 0x000f220000002500 */
[----:B------:R-:W5:Y:S01]  /*3850*/  LDS R10, [R18+0x3c00] ;  /* 0x003c0000120a7984 */ /* 0x000f620000000800 */
[----:B---3--:R-:W-:-:S02]  /*3860*/  LOP3.LUT R16, R22, 0x1f, RZ, 0xc0, !PT ;  /* 0x0000001f16107812 */ /* 0x008fc400078ec0ff */
[----:B------:R-:W-:-:S03]  /*3870*/  LOP3.LUT R20, R22, 0x3e0, RZ, 0xc0, !PT ;  /* 0x000003e016147812 */ /* 0x000fc600078ec0ff */
[----:B----4-:R-:W-:Y:S02]  /*3880*/  IMAD R16, R24, 0x500, R16 ;  /* 0x0000050018107824 */ /* 0x010fe400078e0210 */
[----:B------:R-:W-:-:S05]  /*3890*/  IMAD R20, R20, 0x5, RZ ;  /* 0x0000000514147824 */ /* 0x000fca00078e02ff */
[C---:B------:R-:W-:Y:S02]  /*38a0*/  IADD3 R16, P0, PT, R20.reuse, R16, RZ ;  /* 0x0000001014107210 */ /* 0x040fe40007f1e0ff */
[----:B------:R-:W-:-:S03]  /*38b0*/  LOP3.LUT R20, R20, 0x1f, R22, 0xf8, !PT ;  /* 0x0000001f14147812 */ /* 0x000fc600078ef816 */
[----:B-1----:R-:W-:Y:S02]  /*38c0*/  IMAD.X R0, RZ, RZ, RZ, P0 ;  /* 0x000000ffff007224 */ /* 0x002fe400000e06ff */
[----:B0-----:R-:W-:Y:S01]  /*38d0*/  IMAD.WIDE.U32 R2, R16, 0xc, R2 ;  /* 0x0000000c10027825 */ /* 0x001fe200078e0002 */
[----:B------:R-:W-:-:S03]  /*38e0*/  IADD3 R16, PT, PT, R20, 0x40, RZ ;  /* 0x0000004014107810 */ /* 0x000fc60007ffe0ff */
[----:B--2---:R-:W-:Y:S01]  /*38f0*/  IMAD R13, R0, 0xc, RZ ;  /* 0x0000000c000d7824 */ /* 0x004fe200078e02ff */
[-C--:B-----5:R-:W-:Y:S01]  /*3900*/  ISETP.GE.AND P0, PT, R14, R10.reuse, PT ;  /* 0x0000000a0e00720c */ /* 0x0a0fe20003f06270 */
[----:B------:R-:W-:Y:S01]  /*3910*/  VIADD R14, R20, 0x20 ;  /* 0x00000020140e7836 */ /* 0x000fe20000000000 */
[-C--:B------:R-:W-:Y:S01]  /*3920*/  ISETP.GE.AND P2, PT, R16, R10.reuse, PT ;  /* 0x0000000a1000720c */ /* 0x080fe20003f46270 */
[----:B------:R-:W-:Y:S02]  /*3930*/  VIADD R20, R20, 0x60 ;  /* 0x0000006014147836 */ /* 0x000fe40000000000 */
[----:B------:R-:W-:Y:S01]  /*3940*/  IMAD.IADD R3, R3, 0x1, R13 ;  /* 0x0000000103037824 */ /* 0x000fe200078e020d */
[-C--:B------:R-:W-:Y:S02]  /*3950*/  ISETP.GE.AND P1, PT, R14, R10.reuse, PT ;  /* 0x0000000a0e00720c */ /* 0x080fe40003f26270 */
[----:B------:R-:W-:-:S05]  /*3960*/  ISETP.GE.AND P3, PT, R20, R10, PT ;  /* 0x0000000a1400720c */ /* 0x000fca0003f66270 */
        /* <DEDUP_REMOVED lines=18> */
.L_x_104:
        /* <DEDUP_REMOVED lines=34> */
[----:B------:R-:W-:Y:S01]  /*3cb0*/  BAR.SYNC.DEFER_BLOCKING 0x0 ;  /* 0x0000000000007b1d */ /* 0x000fe20000010000 */
[----:B------:R-:W-:-:S05]  /*3cc0*/  IADD3 R17, P0, PT, R17, R14, RZ ;  /* 0x0000000e11117210 */ /* 0x000fca0007f1e0ff */
[----:B0-----:R-:W-:Y:S01]  /*3cd0*/  IMAD.WIDE.U32 R2, R17, 0xc, R2 ;  /* 0x0000000c11027825 */ /* 0x001fe200078e0002 */
[----:B------:R-:W0:Y:S01]  /*3ce0*/  S2R R22, SR_TID.X ;  /* 0x0000000000167919 */ /* 0x000e220000002100 */
[----:B------:R-:W3:Y:S01]  /*3cf0*/  LDS R16, [R18+0x3c00] ;  /* 0x003c000012107984 */ /* 0x000ee20000000800 */
[----:B0-----:R-:W-:-:S05]  /*3d00*/  LOP3.LUT R20, R22, 0x3e0, RZ, 0xc0, !PT ;  /* 0x000003e016147812 */ /* 0x001fca00078ec0ff */
[----:B------:R-:W-:-:S05]  /*3d10*/  IMAD R20, R20, 0x5, RZ ;  /* 0x0000000514147824 */ /* 0x000fca00078e02ff */
[----:B------:R-:W-:Y:S02]  /*3d20*/  LOP3.LUT R22, R20, 0x1f, R22, 0xf8, !PT ;  /* 0x0000001f14167812 */ /* 0x000fe400078ef816 */
[----:B------:R-:W-:Y:S02]  /*3d30*/  IADD3.X R20, PT, PT, RZ, RZ, RZ, P0, !PT ;  /* 0x000000ffff147210 */ /* 0x000fe400007fe4ff */
[C---:B------:R-:W-:Y:S01]  /*3d40*/  IADD3 R17, PT, PT, R22.reuse, 0x60, RZ ;  /* 0x0000006016117810 */ /* 0x040fe20007ffe0ff */
[----:B-1----:R-:W-:Y:S02]  /*3d50*/  VIADD R0, R22, 0x40 ;  /* 0x0000004016007836 */ /* 0x002fe40000000000 */
[----:B--2---:R-:W-:-:S04]  /*3d60*/  IMAD R13, R20, 0xc, RZ ;  /* 0x0000000c140d7824 */ /* 0x004fc800078e02ff */
[----:B------:R-:W-:Y:S01]  /*3d70*/  IMAD.IADD R3, R13, 0x1, R3 ;  /* 0x000000010d037824 */ /* 0x000fe200078e0203 */
[-C--:B---3--:R-:W-:Y:S01]  /*3d80*/  ISETP.GE.AND P0, PT, R14, R16.reuse, PT ;  /* 0x000000100e00720c */ /* 0x088fe20003f06270 */
        /* <DEDUP_REMOVED lines=22> */
.L_x_105:
        /* <DEDUP_REMOVED lines=9> */
.L_x_271:


//--------------------- .text._ZN3cub18CUB_300001_SM_10006detail6select23DeviceSelectSweepKernelINS2_10policy_hubI5FilmeNS0_8NullTypeEiLb0ELNS0_10SelectImplE1EE10Policy1000EN6thrust24THRUST_300001_SM_1000_NS6detail15normal_iteratorINSB_10device_ptrIS5_EEEEPS6_SG_PlNS0_13ScanTileStateIiLb1EEEN4cuda3std3__410__not_fn_tI6FiltroEES6_iNS2_19streaming_context_tIlLb1EEELS7_1EEEvT0_T1_T2_T3_T4_T5_T6_T7_iT8_NS1_7vsmem_tE --------------------------
	.section	.text._ZN3cub18CUB_300001_SM_10006detail6select23DeviceSelectSweepKernelINS2_10policy_hubI5FilmeNS0_8NullTypeEiLb0ELNS0_10SelectImplE1EE10Policy1000EN6thrust24THRUST_300001_SM_1000_NS6detail15normal_iteratorINSB_10device_ptrIS5_EEEEPS6_SG_PlNS0_13ScanTileStateIiLb1EEEN4cuda3std3__410__not_fn_tI6FiltroEES6_iNS2_19streaming_context_tIlLb1EEELS7_1EEEvT0_T1_T2_T3_T4_T5_T6_T7_iT8_NS1_7vsmem_tE,"ax",@progbits
	.align	128
        .global         _ZN3cub18CUB_300001_SM_10006detail6select23DeviceSelectSweepKernelINS2_10policy_hubI5FilmeNS0_8NullTypeEiLb0ELNS0_10SelectImplE1EE10Policy1000EN6thrust24THRUST_300001_SM_1000_NS6detail15normal_iteratorINSB_10device_ptrIS5_EEEEPS6_SG_PlNS0_13ScanTileStateIiLb1EEEN4cuda3std3__410__not_fn_tI6FiltroEES6_iNS2_19streaming_context_tIlLb1EEELS7_1EEEvT0_T1_T2_T3_T4_T5_T6_T7_iT8_NS1_7vsmem_tE
        .type           _ZN3cub18CUB_300001_SM_10006detail6select23DeviceSelectSweepKernelINS2_10policy_hubI5FilmeNS0_8NullTypeEiLb0ELNS0_10SelectImplE1EE10Policy1000EN6thrust24THRUST_300001_SM_1000_NS6detail15normal_iteratorINSB_10device_ptrIS5_EEEEPS6_SG_PlNS0_13ScanTileStateIiLb1EEEN4cuda3std3__410__not_fn_tI6FiltroEES6_iNS2_19streaming_context_tIlLb1EEELS7_1EEEvT0_T1_T2_T3_T4_T5_T6_T7_iT8_NS1_7vsmem_tE,@function
        .size           _ZN3cub18CUB_300001_SM_10006detail6select23DeviceSelectSweepKernelINS2_10policy_hubI5FilmeNS0_8NullTypeEiLb0ELNS0_10SelectImplE1EE10Policy1000EN6thrust24THRUST_300001_SM_1000_NS6detail15normal_iteratorINSB_10device_ptrIS5_EEEEPS6_SG_PlNS0_13ScanTileStateIiLb1EEEN4cuda3std3__410__not_fn_tI6FiltroEES6_iNS2_19streaming_context_tIlLb1EEELS7_1EEEvT0_T1_T2_T3_T4_T5_T6_T7_iT8_NS1_7vsmem_tE,(.L_x_272 - _ZN3cub18CUB_300001_SM_10006detail6select23DeviceSelectSweepKernelINS2_10policy_hubI5FilmeNS0_8NullTypeEiLb0ELNS0_10SelectImplE1EE10Policy1000EN6thrust24THRUST_300001_SM_1000_NS6detail15normal_iteratorINSB_10device_ptrIS5_EEEEPS6_SG_PlNS0_13ScanTileStateIiLb1EEEN4cuda3std3__410__not_fn_tI6FiltroEES6_iNS2_19streaming_context_tIlLb1EEELS7_1EEEvT0_T1_T2_T3_T4_T5_T6_T7_iT8_NS1_7vsmem_tE)
        .other          _ZN3cub18CUB_300001_SM_10006detail6select23DeviceSelectSweepKernelINS2_10policy_hubI5FilmeNS0_8NullTypeEiLb0ELNS0_10SelectImplE1EE10Policy1000EN6thrust24THRUST_300001_SM_1000_NS6detail15normal_iteratorINSB_10device_ptrIS5_EEEEPS6_SG_PlNS0_13ScanTileStateIiLb1EEEN4cuda3std3__410__not_fn_tI6FiltroEES6_iNS2_19streaming_context_tIlLb1EEELS7_1EEEvT0_T1_T2_T3_T4_T5_T6_T7_iT8_NS1_7vsmem_tE,@"STO_CUDA_ENTRY STV_DEFAULT"
_ZN3cub18CUB_300001_SM_10006detail6select23DeviceSelectSweepKernelINS2_10policy_hubI5FilmeNS0_8NullTypeEiLb0ELNS0_10SelectImplE1EE10Policy1000EN6thrust24THRUST_300001_SM_1000_NS6detail15normal_iteratorINSB_10device_ptrIS5_EEEEPS6_SG_PlNS0_13ScanTileStateIiLb1EEEN4cuda3std3__410__not_fn_tI6FiltroEES6_iNS2_19streaming_context_tIlLb1EEELS7_1EEEvT0_T1_T2_T3_T4_T5_T6_T7_iT8_NS1_7vsmem_tE:
.text._ZN3cub18CUB_300001_SM_10006detail6select23DeviceSelectSweepKernelINS2_10policy_hubI5FilmeNS0_8NullTypeEiLb0ELNS0_10SelectImplE1EE10Policy1000EN6thrust24THRUST_300001_SM_1000_NS6detail15normal_iteratorINSB_10device_ptrIS5_EEEEPS6_SG_PlNS0_13ScanTileStateIiLb1EEEN4cuda3std3__410__not_fn_tI6FiltroEES6_iNS2_19streaming_context_tIlLb1EEELS7_1EEEvT0_T1_T2_T3_T4_T5_T6_T7_iT8_NS1_7vsmem_tE:
[----:B------:R-:W-:Y:S01]  /*0000*/  LDC R1, c[0x0][0x37c] ;  /* 0x0000df00ff017b82 */ /* 0x000fe20000000800 */
[----:B------:R-:W0:Y:S07]  /*0010*/  S2R R3, SR_CTAID.Y ;  /* 0x0000000000037919 */ /* 0x000e2e0000002600 */
[----:B------:R-:W0:Y:S01]  /*0020*/  S2UR UR5, SR_CTAID.X ;  /* 0x00000000000579c3 */ /* 0x000e220000002500 */
[----:B------:R-:W1:Y:S01]  /*0030*/  LDCU UR4, c[0x0][0x3b0] ;  /* 0x00007600ff0477ac */ /* 0x000e620008000800 */
[----:B------:R-:W2:Y:S06]  /*0040*/  LDCU.64 UR6, c[0x0][0x358] ;  /* 0x00006b00ff0677ac */ /* 0x000eac0008000a00 */
[----:B------:R-:W0:Y:S01]  /*0050*/  LDC R24, c[0x0][0x374] ;  /* 0x0000dd00ff187b82 */ /* 0x000e220000000800 */
[----:B-1----:R-:W-:Y:S01]  /*0060*/  UIADD3 UR4, UPT, UPT, UR4, -0x1, URZ ;  /* 0xffffffff04047890 */ /* 0x002fe2000fffe0ff */
[----:B0-----:R-:W-:-:S04]  /*0070*/  IMAD R24, R24, UR5, R3 ;  /* 0x0000000518187c24 */ /* 0x001fc8000f8e0203 */
[C---:B------:R-:W-:Y:S01]  /*0080*/  IMAD R0, R24.reuse, 0x180, RZ ;  /* 0x0000018018007824 */ /* 0x040fe200078e02ff */
[----:B------:R-:W-:-:S13]  /*0090*/  ISETP.GE.AND P0, PT, R24, UR4, PT ;  /* 0x0000000418007c0c */ /* 0x000fda000bf06270 */
[----:B--2---:R-:W-:Y:S05]  /*00a0*/  @P0 BRA `(.L_x_106) ;  /* 0x0000002800cc0947 */ /* 0x004fea0003800000 */
[----:B------:R-:W-:-:S13]  /*00b0*/  ISETP.NE.AND P0, PT, R24, RZ, PT ;  /* 0x000000ff1800720c */ /* 0x000fda0003f05270 */
[----:B------:R-:W-:Y:S05]  /*00c0*/  @P0 BRA `(.L_x_107) ;  /* 0x0000001000100947 */ /* 0x000fea0003800000 */
[----:B------:R-:W0:Y:S01]  /*00d0*/  S2R R10, SR_TID.X ;  /* 0x00000000000a7919 */ /* 0x000e220000002100 */
[----:B------:R-:W1:Y:S01]  /*00e0*/  LDCU.U8 UR8, c[0x0][0x3b8] ;  /* 0x00007700ff0877ac */ /* 0x000e620008000000 */
[----:B------:R-:W2:Y:S01]  /*00f0*/  LDC.64 R2, c[0x0][0x380] ;  /* 0x0000e000ff027b82 */ /* 0x000ea20000000a00 */
[----:B------:R-:W3:Y:S01]  /*0100*/  LDCU.64 UR4, c[0x0][0x3c8] ;  /* 0x00007900ff0477ac */ /* 0x000ee20008000a00 */
[----:B-1----:R-:W-:-:S04]  /*0110*/  UISETP.NE.AND UP0, UPT, UR8, URZ, UPT ;  /* 0x000000ff0800728c */ /* 0x002fc8000bf05270 */
[----:B---3--:R-:W-:Y:S02]  /*0120*/  USEL UR4, UR4, URZ, !UP0 ;  /* 0x000000ff04047287 */ /* 0x008fe4000c000000 */
[----:B------:R-:W-:Y:S01]  /*0130*/  USEL UR5, UR5, URZ, !UP0 ;  /* 0x000000ff05057287 */ /* 0x000fe2000c000000 */
[----:B0-----:R-:W-:-:S05]  /*0140*/  IMAD R5, R10, 0x3, RZ ;  /* 0x000000030a057824 */ /* 0x001fca00078e02ff */
[----:B------:R-:W-:-:S04]  /*0150*/  IADD3 R5, P0, P1, R5, UR4, R0 ;  /* 0x0000000405057c10 */ /* 0x000fc8000f91e000 */
[----:B------:R-:W-:Y:S01]  /*0160*/  IADD3.X R0, PT, PT, RZ, UR5, RZ, P0, P1 ;  /* 0x00000005ff007c10 */ /* 0x000fe200087e24ff */
[----:B--2---:R-:W-:-:S04]  /*0170*/  IMAD.WIDE.U32 R2, R5, 0xc, R2 ;  /* 0x0000000c05027825 */ /* 0x004fc800078e0002 */
[----:B------:R-:W-:-:S04]  /*0180*/  IMAD R5, R0, 0xc, RZ ;  /* 0x0000000c00057824 */ /* 0x000fc800078e02ff */
[----:B------:R-:W-:-:S05]  /*0190*/  IMAD.IADD R3, R3, 0x1, R5 ;  /* 0x0000000103037824 */ /* 0x000fca00078e0205 */
[----:B------:R-:W2:Y:S04]  /*01a0*/  LDG.E R11, desc[UR6][R2.64+0xc] ;  /* 0x00000c06020b7981 */ /* 0x000ea8000c1e1900 */
[----:B------:R-:W2:Y:S04]  /*01b0*/  LDG.E R12, desc[UR6][R2.64+0x10] ;  /* 0x00001006020c7981 */ /* 0x000ea8000c1e1900 */
[----:B------:R-:W3:Y:S04]  /*01c0*/  LDG.E R15, desc[UR6][R2.64] ;  /* 0x00000006020f7981 */ /* 0x000ee8000c1e1900 */
[----:B------:R-:W3:Y:S04]  /*01d0*/  LDG.E R16, desc[UR6][R2.64+0x4] ;  /* 0x0000040602107981 */ /* 0x000ee8000c1e1900 */
[----:B------:R-:W4:Y:S04]  /*01e0*/  LDG.E R9, desc[UR6][R2.64+0x18] ;  /* 0x0000180602097981 */ /* 0x000f28000c1e1900 */
[----:B------:R-:W4:Y:S04]  /*01f0*/  LDG.E R0, desc[UR6][R2.64+0x1c] ;  /* 0x00001c0602007981 */ /* 0x000f28000c1e1900 */
[----:B------:R-:W5:Y:S04]  /*0200*/  LDG.E R17, desc[UR6][R2.64+0x8] ;  /* 0x0000080602117981 */ /* 0x000f68000c1e1900 */
[----:B------:R-:W5:Y:S04]  /*0210*/  LDG.E R13, desc[UR6][R2.64+0x14] ;  /* 0x00001406020d7981 */ /* 0x000f68000c1e1900 */
[----:B------:R0:W5:Y:S01]  /*0220*/  LDG.E R8, desc[UR6][R2.64+0x20] ;  /* 0x0000200602087981 */ /* 0x000162000c1e1900 */
[----:B------:R-:W1:Y:S01]  /*0230*/  S2R R27, SR_LANEID ;  /* 0x00000000001b7919 */ /* 0x000e620000000000 */
[----:B------:R-:W0:Y:S01]  /*0240*/  S2R R4, SR_CgaCtaId ;  /* 0x0000000000047919 */ /* 0x000e220000008800 */
[----:B------:R-:W-:-:S02]  /*0250*/  MOV R21, 0x400 ;  /* 0x0000040000157802 */ /* 0x000fc40000000f00 */
[----:B------:R-:W-:Y:S02]  /*0260*/  SHF.R.U32.HI R24, RZ, 0x5, R10 ;  /* 0x00000005ff187819 */ /* 0x000fe4000001160a */
[----:B0-----:R-:W-:Y:S01]  /*0270*/  LEA R21, R4, R21, 0x18 ;  /* 0x0000001504157211 */ /* 0x001fe200078ec0ff */
[----:B------:R-:W-:Y:S01]  /*0280*/  BAR.SYNC.DEFER_BLOCKING 0x0 ;  /* 0x0000000000007b1d */ /* 0x000fe20000010000 */
[----:B------:R-:W-:Y:S02]  /*0290*/  ISETP.NE.AND P3, PT, R10, RZ, PT ;  /* 0x000000ff0a00720c */ /* 0x000fe40003f65270 */
[----:B--2---:R-:W-:Y:S02]  /*02a0*/  ISETP.GT.AND P1, PT, R12, R11, PT ;  /* 0x0000000b0c00720c */ /* 0x004fe40003f24270 */
[----:B---3--:R-:W-:-:S04]  /*02b0*/  ISETP.GT.AND P0, PT, R16, R15, PT ;  /* 0x0000000f1000720c */ /* 0x008fc80003f04270 */
[----:B------:R-:W-:Y:S02]  /*02c0*/  SEL R20, RZ, 0x1, !P0 ;  /* 0x00000001ff147807 */ /* 0x000fe40004000000 */
[----:B----4-:R-:W-:-:S03]  /*02d0*/  ISETP.GT.AND P2, PT, R0, R9, PT ;  /* 0x000000090000720c */ /* 0x010fc60003f44270 */
[----:B------:R-:W-:Y:S02]  /*02e0*/  VIADD R14, R20, 0x1 ;  /* 0x00000001140e7836 */ /* 0x000fe40000000000 */
[----:B------:R-:W-:-:S04]  /*02f0*/  @!P1 IMAD.MOV R14, RZ, RZ, R20 ;  /* 0x000000ffff0e9224 */ /* 0x000fc800078e0214 */
[----:B------:R-:W-:-:S04]  /*0300*/  VIADD R22, R14, 0x1 ;  /* 0x000000010e167836 */ /* 0x000fc80000000000 */
[----:B------:R-:W-:-:S05]  /*0310*/  @!P2 IMAD.MOV R22, RZ, RZ, R14 ;  /* 0x000000ffff16a224 */ /* 0x000fca00078e020e */
[----:B------:R-:W0:Y:S02]  /*0320*/  SHFL.UP P1, R5, R22, 0x1, RZ ;  /* 0x0420000016057989 */ /* 0x000e2400000200ff */
[----:B0-----:R-:W-:-:S05]  /*0330*/  @P1 IMAD.IADD R5, R5, 0x1, R22 ;  /* 0x0000000105051824 */ /* 0x001fca00078e0216 */
[----:B------:R-:W0:Y:S02]  /*0340*/  SHFL.UP P1, R2, R5, 0x2, RZ ;  /* 0x0440000005027989 */ /* 0x000e2400000200ff */
[----:B0-----:R-:W-:-:S05]  /*0350*/  @P1 IMAD.IADD R2, R5, 0x1, R2 ;  /* 0x0000000105021824 */ /* 0x001fca00078e0202 */
[----:B------:R-:W0:Y:S02]  /*0360*/  SHFL.UP P1, R3, R2, 0x4, RZ ;  /* 0x0480000002037989 */ /* 0x000e2400000200ff */
[----:B0-----:R-:W-:-:S05]  /*0370*/  @P1 IMAD.IADD R3, R2, 0x1, R3 ;  /* 0x0000000102031824 */ /* 0x001fca00078e0203 */
[----:B------:R-:W0:Y:S01]  /*0380*/  SHFL.UP P1, R18, R3, 0x8, RZ ;  /* 0x0500000003127989 */ /* 0x000e2200000200ff */
[----:B-1----:R-:W-:Y:S01]  /*0390*/  ISETP.NE.AND P2, PT, R27, 0x1f, PT ;  /* 0x0000001f1b00780c */ /* 0x002fe20003f45270 */
[----:B0-----:R-:W-:-:S05]  /*03a0*/  @P1 IMAD.IADD R18, R3, 0x1, R18 ;  /* 0x0000000103121824 */ /* 0x001fca00078e0212 */
[----:B------:R-:W0:Y:S07]  /*03b0*/  SHFL.UP P1, R23, R18, 0x10, RZ ;  /* 0x0600000012177989 */ /* 0x000e2e00000200ff */
[----:B------:R-:W-:Y:S02]  /*03c0*/  @!P2 IMAD R26, R24, 0x4, R21 ;  /* 0x00000004181aa824 */ /* 0x000fe400078e0215 */
[----:B0-----:R-:W-:-:S05]  /*03d0*/  @P1 IMAD.IADD R23, R18, 0x1, R23 ;  /* 0x0000000112171824 */ /* 0x001fca00078e0217 */
[----:B------:R-:W-:Y:S01]  /*03e0*/  @!P2 STS [R26], R23 ;  /* 0x000000171a00a388 */ /* 0x000fe20000000800 */
[----:B------:R-:W-:Y:S06]  /*03f0*/  BAR.SYNC.DEFER_BLOCKING 0x0 ;  /* 0x0000000000007b1d */ /* 0x000fec0000010000 */
[----:B------:R-:W0:Y:S02]  /*0400*/  LDS.128 R4, [R21] ;  /* 0x0000000015047984 */ /* 0x000e240000000c00 */
[----:B------:R-:W1:Y:S01]  /*0410*/  @!P3 LDC.64 R18, c[0x0][0x3a0] ;  /* 0x0000e800ff12bb82 */ /* 0x000e620000000a00 */
[----:B------:R-:W-:-:S02]  /*0420*/  ISETP.NE.AND P1, PT, R24, 0x2, PT ;  /* 0x000000021800780c */ /* 0x000fc40003f25270 */
[----:B------:R-:W-:Y:S01]  /*0430*/  ISETP.NE.AND P2, PT, R24, 0x3, PT ;  /* 0x000000031800780c */ /* 0x000fe20003f45270 */
[----:B------:R-:W-:Y:S02]  /*0440*/  @!P3 IMAD.MOV.U32 R2, RZ, RZ, 0x65 ;  /* 0x00000065ff02b424 */ /* 0x000fe400078e00ff */
[----:B------:R-:W-:Y:S02]  /*0450*/  IMAD.IADD R22, R23, 0x1, -R22 ;  /* 0x0000000117167824 */ /* 0x000fe400078e0a16 */
[----:B0-----:R-:W-:-:S04]  /*0460*/  IMAD.IADD R25, R4, 0x1, R5 ;  /* 0x0000000104197824 */ /* 0x001fc800078e0205 */
[----:B------:R-:W-:Y:S01]  /*0470*/  IMAD.IADD R28, R6, 0x1, R25 ;  /* 0x00000001061c7824 */ /* 0x000fe200078e0219 */
[----:B------:R-:W-:Y:S02]  /*0480*/  SEL R25, R25, R4, !P1 ;  /* 0x0000000419197207 */ /* 0x000fe40004800000 */
[----:B------:R-:W-:Y:S01]  /*0490*/  ISETP.GE.U32.AND P1, PT, R10, 0x20, PT ;  /* 0x000000200a00780c */ /* 0x000fe20003f26070 */
[----:B------:R-:W-:Y:S01]  /*04a0*/  IMAD.IADD R3, R7, 0x1, R28 ;  /* 0x0000000107037824 */ /* 0x000fe200078e021c */
[----:B------:R-:W-:-:S04]  /*04b0*/  SEL R25, R28, R25, !P2 ;  /* 0x000000191c197207 */ /* 0x000fc80005000000 */
[----:B------:R-:W-:Y:S01]  /*04c0*/  SEL R25, R25, RZ, P1 ;  /* 0x000000ff19197207 */ /* 0x000fe20000800000 */
[----:B------:R-:W-:Y:S06]  /*04d0*/  @!P3 MEMBAR.ALL.GPU ;  /* 0x000000000000b992 */ /* 0x000fec000000a000 */
[----:B------:R-:W-:-:S00]  /*04e0*/  @!P3 ERRBAR ;  /* 0x000000000000b9ab */ /* 0x000fc00000000000 */
[----:B------:R-:W-:Y:S06]  /*04f0*/  @!P3 CGAERRBAR ;  /* 0x000000000000b5ab */ /* 0x000fec0000000000 */
[----:B-1----:R0:W-:Y:S01]  /*0500*/  @!P3 ST.E.64.STRONG.GPU desc[UR6][R18.64+0x100], R2 ;  /* 0x000100021200b985 */ /* 0x0021e2000c10fb06 */
[----:B------:R-:W-:Y:S02]  /*0510*/  ISETP.GT.AND P1, PT, R3, 0x80, PT ;  /* 0x000000800300780c */ /* 0x000fe40003f24270 */
[----:B------:R-:W-:-:S04]  /*0520*/  ISETP.NE.AND P3, PT, R27, RZ, PT ;  /* 0x000000ff1b00720c */ /* 0x000fc80003f65270 */
[----:B------:R-:W-:-:S05]  /*0530*/  SEL R22, R22, RZ, P3 ;  /* 0x000000ff16167207 */ /* 0x000fca0001800000 */
[----:B------:R-:W-:-:S04]  /*0540*/  IMAD.IADD R25, R25, 0x1, R22 ;  /* 0x0000000119197824 */ /* 0x000fc800078e0216 */
[--C-:B------:R-:W-:Y:S02]  /*0550*/  IMAD.IADD R20, R20, 0x1, R25.reuse ;  /* 0x0000000114147824 */ /* 0x100fe400078e0219 */
[----:B------:R-:W-:Y:S01]  /*0560*/  IMAD.IADD R14, R14, 0x1, R25 ;  /* 0x000000010e0e7824 */ /* 0x000fe200078e0219 */
[----:B0-----:R-:W-:Y:S06]  /*0570*/  @P1 BRA `(.L_x_108) ;  /* 0x0000000000d01947 */ /* 0x001fec0003800000 */
[----:B------:R-:W-:Y:S04]  /*0580*/  BSSY.RECONVERGENT B0, `(.L_x_109) ;  /* 0x0000010000007945 */ /* 0x000fe80003800200 */
[----:B------:R-:W-:Y:S05]  /*0590*/  @!P0 BRA `(.L_x_110) ;  /* 0x0000000000388947 */ /* 0x000fea0003800000 */
[----:B------:R-:W0:Y:S01]  /*05a0*/  LDC.64 R4, c[0x0][0x390] ;  /* 0x0000e400ff047b82 */ /* 0x000e220000000a00 */
[----:B------:R-:W-:Y:S01]  /*05b0*/  UISETP.NE.AND UP0, UPT, UR8, URZ, UPT ;  /* 0x000000ff0800728c */ /* 0x000fe2000bf05270 */
[----:B------:R-:W-:-:S08]  /*05c0*/  CS2R R2, SRZ ;  /* 0x0000000000027805 */ /* 0x000fd0000001ff00 */
[----:B------:R-:W-:Y:S05]  /*05d0*/  BRA.U UP0, `(.L_x_111) ;  /* 0x0000000100087547 */ /* 0x000fea000b800000 */
[----:B------:R-:W1:Y:S02]  /*05e0*/  LDC.64 R2, c[0x0][0x3d0] ;  /* 0x0000f400ff027b82 */ /* 0x000e640000000a00 */
[----:B-1----:R-:W5:Y:S02]  /*05f0*/  LDG.E.64 R2, desc[UR6][R2.64] ;  /* 0x0000000602027981 */ /* 0x002f64000c1e1b00 */
.L_x_111:
[----:B-----5:R-:W-:-:S04]  /*0600*/  IADD3 R7, P0, PT, R25, R2, RZ ;  /* 0x0000000219077210 */ /* 0x020fc80007f1e0ff */
[----:B------:R-:W-:Y:S01]  /*0610*/  LEA.HI.X.SX32 R6, R25, R3, 0x1, P0 ;  /* 0x0000000319067211 */ /* 0x000fe200000f0eff */
[----:B0-----:R-:W-:-:S04]  /*0620*/  IMAD.WIDE.U32 R2, R7, 0xc, R4 ;  /* 0x0000000c07027825 */ /* 0x001fc800078e0004 */
[----:B------:R-:W-:-:S04]  /*0630*/  IMAD R5, R6, 0xc, RZ ;  /* 0x0000000c06057824 */ /* 0x000fc800078e02ff */
[----:B------:R-:W-:-:S05]  /*0640*/  IMAD.IADD R3, R3, 0x1, R5 ;  /* 0x0000000103037824 */ /* 0x000fca00078e0205 */
[----:B------:R0:W-:Y:S04]  /*0650*/  STG.E desc[UR6][R2.64], R15 ;  /* 0x0000000f02007986 */ /* 0x0001e8000c101906 */
[----:B------:R0:W-:Y:S04]  /*0660*/  STG.E desc[UR6][R2.64+0x4], R16 ;  /* 0x0000041002007986 */ /* 0x0001e8000c101906 */
[----:B------:R0:W-:Y:S02]  /*0670*/  STG.E desc[UR6][R2.64+0x8], R17 ;  /* 0x0000081102007986 */ /* 0x0001e4000c101906 */
.L_x_110:
[----:B------:R-:W-:Y:S05]  /*0680*/  BSYNC.RECONVERGENT B0 ;  /* 0x0000000000007941 */ /* 0x000fea0003800200 */
.L_x_109:
[----:B------:R-:W-:Y:S01]  /*0690*/  ISETP.GT.AND P0, PT, R12, R11, PT ;  /* 0x0000000b0c00720c */ /* 0x000fe20003f04270 */
[----:B------:R-:W-:-:S12]  /*06a0*/  BSSY.RECONVERGENT B0, `(.L_x_112) ;  /* 0x0000010000007945 */ /* 0x000fd80003800200 */
[----:B------:R-:W-:Y:S05]  /*06b0*/  @!P0 BRA `(.L_x_113) ;  /* 0x0000000000388947 */ /* 0x000fea0003800000 */
[----:B------:R-:W1:Y:S01]  /*06c0*/  LDC.64 R4, c[0x0][0x390] ;  /* 0x0000e400ff047b82 */ /* 0x000e620000000a00 */
[----:B------:R-:W-:Y:S01]  /*06d0*/  UISETP.NE.AND UP0, UPT, UR8, URZ, UPT ;  /* 0x000000ff0800728c */ /* 0x000fe2000bf05270 */
[----:B0-----:R-:W-:-:S08]  /*06e0*/  CS2R R2, SRZ ;  /* 0x0000000000027805 */ /* 0x001fd0000001ff00 */
[----:B------:R-:W-:Y:S05]  /*06f0*/  BRA.U UP0, `(.L_x_114) ;  /* 0x0000000100087547 */ /* 0x000fea000b800000 */
[----:B------:R-:W0:Y:S02]  /*0700*/  LDC.64 R2, c[0x0][0x3d0] ;  /* 0x0000f400ff027b82 */ /* 0x000e240000000a00 */
[----:B0-----:R-:W5:Y:S02]  /*0710*/  LDG.E.64 R2, desc[UR6][R2.64] ;  /* 0x0000000602027981 */ /* 0x001f64000c1e1b00 */
.L_x_114:
[----:B-----5:R-:W-:-:S04]  /*0720*/  IADD3 R7, P0, PT, R20, R2, RZ ;  /* 0x0000000214077210 */ /* 0x020fc80007f1e0ff */
[----:B------:R-:W-:Y:S01]  /*0730*/  LEA.HI.X.SX32 R20, R20, R3, 0x1, P0 ;  /* 0x0000000314147211 */ /* 0x000fe200000f0eff */
[----:B-1----:R-:W-:-:S04]  /*0740*/  IMAD.WIDE.U32 R2, R7, 0xc, R4 ;  /* 0x0000000c07027825 */ /* 0x002fc800078e0004 */
[----:B------:R-:W-:-:S04]  /*0750*/  IMAD R5, R20, 0xc, RZ ;  /* 0x0000000c14057824 */ /* 0x000fc800078e02ff */
[----:B------:R-:W-:-:S05]  /*0760*/  IMAD.IADD R3, R3, 0x1, R5 ;  /* 0x0000000103037824 */ /* 0x000fca00078e0205 */
[----:B------:R1:W-:Y:S04]  /*0770*/  STG.E desc[UR6][R2.64], R11 ;  /* 0x0000000b02007986 */ /* 0x0003e8000c101906 */
[----:B------:R1:W-:Y:S04]  /*0780*/  STG.E desc[UR6][R2.64+0x4], R12 ;  /* 0x0000040c02007986 */ /* 0x0003e8000c101906 */
[----:B------:R1:W-:Y:S02]  /*0790*/  STG.E desc[UR6][R2.64+0x8], R13 ;  /* 0x0000080d02007986 */ /* 0x0003e4000c101906 */
.L_x_113:
[----:B------:R-:W-:Y:S05]  /*07a0*/  BSYNC.RECONVERGENT B0 ;  /* 0x0000000000007941 */ /* 0x000fea0003800200 */
.L_x_112:
[----:B------:R-:W-:-:S13]  /*07b0*/  ISETP.GT.AND P0, PT, R0, R9, PT ;  /* 0x000000090000720c */ /* 0x000fda0003f04270 */
[----:B------:R-:W-:Y:S05]  /*07c0*/  @!P0 EXIT ;  /* 0x000000000000894d */ /* 0x000fea0003800000 */
[----:B------:R-:W2:Y:S01]  /*07d0*/  LDC.64 R4, c[0x0][0x390] ;  /* 0x0000e400ff047b82 */ /* 0x000ea20000000a00 */
[----:B------:R-:W-:Y:S01]  /*07e0*/  UISETP.NE.AND UP0, UPT, UR8, URZ, UPT ;  /* 0x000000ff0800728c */ /* 0x000fe2000bf05270 */
[----:B01----:R-:W-:-:S08]  /*07f0*/  CS2R R2, SRZ ;  /* 0x0000000000027805 */ /* 0x003fd0000001ff00 */
[----:B------:R-:W-:Y:S05]  /*0800*/  BRA.U UP0, `(.L_x_115) ;  /* 0x0000000100087547 */ /* 0x000fea000b800000 */
[----:B------:R-:W0:Y:S02]  /*0810*/  LDC.64 R2, c[0x0][0x3d0] ;  /* 0x0000f400ff027b82 */ /* 0x000e240000000a00 */
[----:B0-----:R-:W5:Y:S02]  /*0820*/  LDG.E.64 R2, desc[UR6][R2.64] ;  /* 0x0000000602027981 */ /* 0x001f64000c1e1b00 */
.L_x_115:
[----:B-----5:R-:W-:-:S04]  /*0830*/  IADD3 R7, P0, PT, R14, R2, RZ ;  /* 0x000000020e077210 */ /* 0x020fc80007f1e0ff */
[----:B------:R-:W-:Y:S01]  /*0840*/  LEA.HI.X.SX32 R14, R14, R3, 0x1, P0 ;  /* 0x000000030e0e7211 */ /* 0x000fe200000f0eff */
[----:B--2---:R-:W-:-:S04]  /*0850*/  IMAD.WIDE.U32 R2, R7, 0xc, R4 ;  /* 0x0000000c07027825 */ /* 0x004fc800078e0004 */
[----:B------:R-:W-:-:S04]  /*0860*/  IMAD R5, R14, 0xc, RZ ;  /* 0x0000000c0e057824 */ /* 0x000fc800078e02ff */
[----:B------:R-:W-:-:S05]  /*0870*/  IMAD.IADD R3, R3, 0x1, R5 ;  /* 0x0000000103037824 */ /* 0x000fca00078e0205 */
[----:B------:R-:W-:Y:S04]  /*0880*/  STG.E desc[UR6][R2.64], R9 ;  /* 0x0000000902007986 */ /* 0x000fe8000c101906 */
[----:B------:R-:W-:Y:S04]  /*0890*/  STG.E desc[UR6][R2.64+0x4], R0 ;  /* 0x0000040002007986 */ /* 0x000fe8000c101906 */
[----:B------:R-:W-:Y:S01]  /*08a0*/  STG.E desc[UR6][R2.64+0x8], R8 ;  /* 0x0000080802007986 */ /* 0x000fe2000c101906 */
[----:B------:R-:W-:Y:S05]  /*08b0*/  EXIT ;  /* 0x000000000000794d */ /* 0x000fea0003800000 */
.L_x_108:
[----:B------:R-:W-:Y:S01]  /*08c0*/  BAR.SYNC.DEFER_BLOCKING 0x0 ;  /* 0x0000000000007b1d */ /* 0x000fe20000010000 */
[----:B------:R-:W-:Y:S02]  /*08d0*/  ISETP.GT.AND P0, PT, R16, R15, PT ;  /* 0x0000000f1000720c */ /* 0x000fe40003f04270 */
[----:B------:R-:W-:Y:S02]  /*08e0*/  ISETP.GT.AND P1, PT, R12, R11, PT ;  /* 0x0000000b0c00720c */ /* 0x000fe40003f24270 */
[----:B------:R-:W-:-:S09]  /*08f0*/  ISETP.GT.AND P2, PT, R0, R9, PT ;  /* 0x000000090000720c */ /* 0x000fd20003f44270 */
[--C-:B------:R-:W-:Y:S02]  /*0900*/  @P0 IMAD R2, R25, 0xc, R21.reuse ;  /* 0x0000000c19020824 */ /* 0x100fe400078e0215 */
[--C-:B------:R-:W-:Y:S02]  /*0910*/  @P1 IMAD R20, R20, 0xc, R21.reuse ;  /* 0x0000000c14141824 */ /* 0x100fe400078e0215 */
[----:B------:R-:W-:Y:S01]  /*0920*/  @P2 IMAD R19, R14, 0xc, R21 ;  /* 0x0000000c0e132824 */ /* 0x000fe200078e0215 */
[----:B------:R0:W-:Y:S04]  /*0930*/  @P0 STS [R2], R15 ;  /* 0x0000000f02000388 */ /* 0x0001e80000000800 */
[----:B------:R0:W-:Y:S04]  /*0940*/  @P0 STS [R2+0x4], R16 ;  /* 0x0000041002000388 */ /* 0x0001e80000000800 */
[----:B-----5:R0:W-:Y:S01]  /*0950*/  @P0 STS [R2+0x8], R17 ;  /* 0x0000081102000388 */ /* 0x0201e20000000800 */
[----:B------:R-:W-:-:S03]  /*0960*/  ISETP.GE.U32.AND P0, PT, R10, R3, PT ;  /* 0x000000030a00720c */ /* 0x000fc60003f06070 */
[----:B------:R0:W-:Y:S04]  /*0970*/  @P1 STS [R20], R11 ;  /* 0x0000000b14001388 */ /* 0x0001e80000000800 */
[----:B------:R0:W-:Y:S04]  /*0980*/  @P1 STS [R20+0x4], R12 ;  /* 0x0000040c14001388 */ /* 0x0001e80000000800 */
[----:B------:R0:W-:Y:S04]  /*0990*/  @P1 STS [R20+0x8], R13 ;  /* 0x0000080d14001388 */ /* 0x0001e80000000800 */
[----:B------:R0:W-:Y:S04]  /*09a0*/  @P2 STS [R19], R9 ;  /* 0x0000000913002388 */ /* 0x0001e80000000800 */
[----:B------:R0:W-:Y:S04]  /*09b0*/  @P2 STS [R19+0x4], R0 ;  /* 0x0000040013002388 */ /* 0x0001e80000000800 */
[----:B------:R0:W-:Y:S01]  /*09c0*/  @P2 STS [R19+0x8], R8 ;  /* 0x0000080813002388 */ /* 0x0001e20000000800 */
[----:B------:R-:W-:Y:S06]  /*09d0*/  BAR.SYNC.DEFER_BLOCKING 0x0 ;  /* 0x0000000000007b1d */ /* 0x000fec0000010000 */
[----:B------:R-:W-:Y:S05]  /*09e0*/  @P0 EXIT ;  /* 0x000000000000094d */ /* 0x000fea0003800000 */
[----:B------:R-:W-:Y:S01]  /*09f0*/  IADD3 R5, PT, PT, R7, R5, R6 ;  /* 0x0000000507057210 */ /* 0x000fe20007ffe006 */
[----:B------:R-:W-:Y:S01]  /*0a00*/  BSSY.RECONVERGENT B0, `(.L_x_116) ;  /* 0x0000024000007945 */ /* 0x000fe20003800200 */
[----:B0-----:R-:W-:-:S04]  /*0a10*/  LOP3.LUT R0, RZ, R10, RZ, 0x33, !PT ;  /* 0x0000000aff007212 */ /* 0x001fc800078e33ff */
[----:B------:R-:W-:-:S04]  /*0a20*/  IADD3 R12, PT, PT, R0, R5, R4 ;  /* 0x00000005000c7210 */ /* 0x000fc80007ffe004 */
[----:B------:R-:W-:-:S04]  /*0a30*/  LOP3.LUT R0, R12, 0x180, RZ, 0xc0, !PT ;  /* 0x000001800c007812 */ /* 0x000fc800078ec0ff */
[----:B------:R-:W-:-:S13]  /*0a40*/  ISETP.NE.AND P0, PT, R0, 0x180, PT ;  /* 0x000001800000780c */ /* 0x000fda0003f05270 */
[----:B------:R-:W-:Y:S05]  /*0a50*/  @!P0 BRA `(.L_x_117) ;  /* 0x0000000000788947 */ /* 0x000fea0003800000 */
[----:B------:R-:W0:Y:S01]  /*0a60*/  LDC.64 R4, c[0x0][0x390] ;  /* 0x0000e400ff047b82 */ /* 0x000e220000000a00 */
[----:B------:R-:W-:Y:S01]  /*0a70*/  LEA.HI R0, R12, 0x1, RZ, 0x19 ;  /* 0x000000010c007811 */ /* 0x000fe200078fc8ff */
[----:B------:R-:W-:Y:S01]  /*0a80*/  IMAD R21, R10, 0xc, R21 ;  /* 0x0000000c0a157824 */ /* 0x000fe200078e0215 */
[----:B------:R-:W-:Y:S01]  /*0a90*/  BSSY.RECONVERGENT B1, `(.L_x_117) ;  /* 0x000001a000017945 */ /* 0x000fe20003800200 */
[----:B------:R-:W-:Y:S01]  /*0aa0*/  ISETP.NE.AND P2, PT, RZ, UR8, PT ;  /* 0x00000008ff007c0c */ /* 0x000fe2000bf45270 */
[----:B------:R-:W-:Y:S01]  /*0ab0*/  IMAD.MOV.U32 R19, RZ, RZ, RZ ;  /* 0x000000ffff137224 */ /* 0x000fe200078e00ff */
[----:B------:R-:W-:Y:S01]  /*0ac0*/  LOP3.LUT R0, R0, 0x3, RZ, 0xc0, !PT ;  /* 0x0000000300007812 */ /* 0x000fe200078ec0ff */
[----:B------:R-:W-:-:S04]  /*0ad0*/  VIADD R21, R21, 0x4 ;  /* 0x0000000415157836 */ /* 0x000fc80000000000 */
[----:B------:R-:W-:-:S07]  /*0ae0*/  IMAD.MOV R0, RZ, RZ, -R0 ;  /* 0x000000ffff007224 */ /* 0x000fce00078e0a00 */
.L_x_118:
[----:B-1----:R-:W1:Y:S01]  /*0af0*/  @!P2 LDC.64 R8, c[0x0][0x3d0] ;  /* 0x0000f400ff08ab82 */ /* 0x002e620000000a00 */
[----:B------:R-:W-:Y:S01]  /*0b00*/  CS2R R6, SRZ ;  /* 0x0000000000067805 */ /* 0x000fe2000001ff00 */
[----:B------:R-:W2:Y:S04]  /*0b10*/  LDS R11, [R21+-0x4] ;  /* 0xfffffc00150b7984 */ /* 0x000ea80000000800 */
[----:B------:R-:W3:Y:S04]  /*0b20*/  LDS R13, [R21] ;  /* 0x00000000150d7984 */ /* 0x000ee80000000800 */
[----:B------:R4:W5:Y:S04]  /*0b30*/  LDS R15, [R21+0x4] ;  /* 0x00000400150f7984 */ /* 0x0009680000000800 */
[----:B-1----:R-:W2:Y:S01]  /*0b40*/  @!P2 LDG.E.64 R6, desc[UR6][R8.64] ;  /* 0x000000060806a981 */ /* 0x002ea2000c1e1b00 */
[----:B------:R-:W-:-:S02]  /*0b50*/  VIADD R0, R0, 0x1 ;  /* 0x0000000100007836 */ /* 0x000fc40000000000 */
[----:B----4-:R-:W-:Y:S01]  /*0b60*/  VIADD R21, R21, 0x600 ;  /* 0x0000060015157836 */ /* 0x010fe20000000000 */
[C---:B--2---:R-:W-:Y:S02]  /*0b70*/  IADD3 R17, P0, PT, R10.reuse, R6, RZ ;  /* 0x000000060a117210 */ /* 0x044fe40007f1e0ff */
[----:B------:R-:W-:-:S03]  /*0b80*/  IADD3 R10, P1, PT, R10, 0x80, RZ ;  /* 0x000000800a0a7810 */ /* 0x000fc60007f3e0ff */
[----:B------:R-:W-:Y:S01]  /*0b90*/  IMAD.X R2, R19, 0x1, R7, P0 ;  /* 0x0000000113027824 */ /* 0x000fe200000e0607 */
[----:B------:R-:W-:Y:S01]  /*0ba0*/  ISETP.NE.AND P0, PT, R0, RZ, PT ;  /* 0x000000ff0000720c */ /* 0x000fe20003f05270 */
[----:B0-----:R-:W-:-:S04]  /*0bb0*/  IMAD.WIDE.U32 R6, R17, 0xc, R4 ;  /* 0x0000000c11067825 */ /* 0x001fc800078e0004 */
[----:B------:R-:W-:Y:S02]  /*0bc0*/  IMAD R17, R2, 0xc, RZ ;  /* 0x0000000c02117824 */ /* 0x000fe400078e02ff */
[----:B------:R-:W-:Y:S02]  /*0bd0*/  IMAD.X R19, RZ, RZ, R19, P1 ;  /* 0x000000ffff137224 */ /* 0x000fe400008e0613 */
[----:B------:R-:W-:-:S05]  /*0be0*/  IMAD.IADD R7, R7, 0x1, R17 ;  /* 0x0000000107077824 */ /* 0x000fca00078e0211 */
[----:B------:R1:W-:Y:S04]  /*0bf0*/  STG.E desc[UR6][R6.64], R11 ;  /* 0x0000000b06007986 */ /* 0x0003e8000c101906 */
[----:B---3--:R1:W-:Y:S04]  /*0c00*/  STG.E desc[UR6][R6.64+0x4], R13 ;  /* 0x0000040d06007986 */ /* 0x0083e8000c101906 */
[----:B-----5:R1:W-:Y:S01]  /*0c10*/  STG.E desc[UR6][R6.64+0x8], R15 ;  /* 0x0000080f06007986 */ /* 0x0203e2000c101906 */
[----:B------:R-:W-:Y:S05]  /*0c20*/  @P0 BRA `(.L_x_118) ;  /* 0xfffffffc00b00947 */ /* 0x000fea000383ffff */
[----:B------:R-:W-:Y:S05]  /*0c30*/  BSYNC.RECONVERGENT B1 ;  /* 0x0000000000017941 */ /* 0x000fea0003800200 */
.L_x_117:
[----:B------:R-:W-:Y:S05]  /*0c40*/  BSYNC.RECONVERGENT B0 ;  /* 0x0000000000007941 */ /* 0x000fea0003800200 */
.L_x_116:
[----:B------:R-:W-:-:S13]  /*0c50*/  ISETP.GE.U32.AND P0, PT, R12, 0x180, PT ;  /* 0x000001800c00780c */ /* 0x000fda0003f06070 */
[----:B------:R-:W-:Y:S05]  /*0c60*/  @!P0 EXIT ;  /* 0x000000000000894d */ /* 0x000fea0003800000 */
[----:B------:R-:W1:Y:S01]  /*0c70*/  S2R R5, SR_CgaCtaId ;  /* 0x0000000000057919 */ /* 0x000e620000008800 */
[----:B------:R-:W0:Y:S01]  /*0c80*/  LDCU.64 UR4, c[0x0][0x390] ;  /* 0x00007200ff0477ac */ /* 0x000e220008000a00 */
[----:B------:R-:W-:Y:S01]  /*0c90*/  MOV R0, 0x400 ;  /* 0x0000040000007802 */ /* 0x000fe20000000f00 */
[----:B------:R-:W-:-:S06]  /*0ca0*/  UISETP.NE.AND UP1, UPT, UR8, URZ, UPT ;  /* 0x000000ff0800728c */ /* 0x000fcc000bf25270 */
[----:B------:R-:W-:Y:S01]  /*0cb0*/  PLOP3.LUT P2, PT, PT, PT, UP1, 0x80, 0x8 ;  /* 0x000000000008781c */ /* 0x000fe20003f4f018 */
[----:B0-----:R-:W-:-:S04]  /*0cc0*/  UIADD3 UR4, UP0, UPT, UR4, 0x1208, URZ ;  /* 0x0000120804047890 */ /* 0x001fc8000ff1e0ff */
[----:B------:R-:W-:Y:S02]  /*0cd0*/  UIADD3.X UR5, UPT, UPT, URZ, UR5, URZ, UP0, !UPT ;  /* 0x00000005ff057290 */ /* 0x000fe400087fe4ff */
[----:B------:R-:W-:Y:S01]  /*0ce0*/  UISETP.NE.AND UP0, UPT, UR8, URZ, UPT ;  /* 0x000000ff0800728c */ /* 0x000fe2000bf05270 */
[----:B-1----:R-:W-:Y:S01]  /*0cf0*/  LEA R7, R5, R0, 0x18 ;  /* 0x0000000005077211 */ /* 0x002fe200078ec0ff */
[----:B------:R-:W-:-:S04]  /*0d00*/  IMAD.WIDE.U32 R4, R10, 0xc, RZ ;  /* 0x0000000c0a047825 */ /* 0x000fc800078e00ff */
[----:B------:R-:W-:Y:S02]  /*0d10*/  IMAD R7, R10, 0xc, R7 ;  /* 0x0000000c0a077824 */ /* 0x000fe400078e0207 */
[----:B------:R-:W-:Y:S02]  /*0d20*/  IMAD.MOV.U32 R0, RZ, RZ, R4 ;  /* 0x000000ffff007224 */ /* 0x000fe400078e0004 */
[----:B------:R-:W-:-:S07]  /*0d30*/  VIADD R2, R7, 0xc00 ;  /* 0x00000c0007027836 */ /* 0x000fce0000000000 */
.L_x_119:
[----:B------:R-:W0:Y:S01]  /*0d40*/  @!P2 LDC.64 R12, c[0x0][0x3d0] ;  /* 0x0000f400ff0cab82 */ /* 0x000e220000000a00 */
[----:B-1----:R-:W-:Y:S01]  /*0d50*/  CS2R R6, SRZ ;  /* 0x0000000000067805 */ /* 0x002fe2000001ff00 */
[----:B------:R-:W1:Y:S04]  /*0d60*/  LDS R11, [R2+-0xc00] ;  /* 0xfff40000020b7984 */ /* 0x000e680000000800 */
[----:B------:R-:W2:Y:S04]  /*0d70*/  LDS R19, [R2+-0xbfc] ;  /* 0xfff4040002137984 */ /* 0x000ea80000000800 */
[----:B------:R-:W3:Y:S01]  /*0d80*/  LDS R21, [R2+-0xbf8] ;  /* 0xfff4080002157984 */ /* 0x000ee20000000800 */
[----:B------:R-:W-:-:S03]  /*0d90*/  IMAD.MOV.U32 R4, RZ, RZ, R0 ;  /* 0x000000ffff047224 */ /* 0x000fc600078e0000 */
[----:B------:R-:W4:Y:S04]  /*0da0*/  LDS R23, [R2+-0x600] ;  /* 0xfffa000002177984 */ /* 0x000f280000000800 */
[----:B------:R-:W5:Y:S04]  /*0db0*/  LDS R25, [R2+-0x5fc] ;  /* 0xfffa040002197984 */ /* 0x000f680000000800 */
[----:B------:R-:W5:Y:S04]  /*0dc0*/  LDS R27, [R2+-0x5f8] ;  /* 0xfffa0800021b7984 */ /* 0x000f680000000800 */
[----:B0-----:R-:W2:Y:S01]  /*0dd0*/  @!P2 LDG.E.64 R6, desc[UR6][R12.64] ;  /* 0x000000060c06a981 */ /* 0x001ea2000c1e1b00 */
[----:B------:R-:W-:-:S13]  /*0de0*/  PLOP3.LUT P2, PT, PT, PT, UP0, 0x80, 0x8 ;  /* 0x000000000008781c */ /* 0x000fda0003f4f008 */
[----:B------:R-:W0:Y:S01]  /*0df0*/  @!P2 LDC.64 R14, c[0x0][0x3d0] ;  /* 0x0000f400ff0eab82 */ /* 0x000e220000000a00 */
[----:B--2---:R-:W-:-:S04]  /*0e00*/  IMAD.WIDE.U32 R8, R6, 0xc, R4 ;  /* 0x0000000c06087825 */ /* 0x004fc800078e0004 */
[----:B------:R-:W-:Y:S01]  /*0e10*/  IMAD R7, R7, 0xc, RZ ;  /* 0x0000000c07077824 */ /* 0x000fe200078e02ff */
[----:B------:R-:W-:-:S04]  /*0e20*/  IADD3 R6, P0, PT, R8, UR4, RZ ;  /* 0x0000000408067c10 */ /* 0x000fc8000ff1e0ff */
[----:B------:R-:W-:Y:S02]  /*0e30*/  IADD3.X R7, PT, PT, R9, UR5, R7, P0, !PT ;  /* 0x0000000509077c10 */ /* 0x000fe400087fe407 */
[----:B------:R-:W-:-:S03]  /*0e40*/  CS2R R8, SRZ ;  /* 0x0000000000087805 */ /* 0x000fc6000001ff00 */
[----:B-1----:R-:W-:Y:S04]  /*0e50*/  STG.E desc[UR6][R6.64+-0x1208], R11 ;  /* 0xffedf80b06007986 */ /* 0x002fe8000c101906 */
[----:B------:R-:W-:Y:S04]  /*0e60*/  STG.E desc[UR6][R6.64+-0x1204], R19 ;  /* 0xffedfc1306007986 */ /* 0x000fe8000c101906 */
[----:B---3--:R1:W-:Y:S04]  /*0e70*/  STG.E desc[UR6][R6.64+-0x1200], R21 ;  /* 0xffee001506007986 */ /* 0x0083e8000c101906 */
[----:B0-----:R-:W2:Y:S01]  /*0e80*/  @!P2 LDG.E.64 R8, desc[UR6][R14.64] ;  /* 0x000000060e08a981 */ /* 0x001ea2000c1e1b00 */
[----:B------:R-:W0:Y:S03]  /*0e90*/  @!P2 LDC.64 R16, c[0x0][0x3d0] ;  /* 0x0000f400ff10ab82 */ /* 0x000e260000000a00 */
[----:B------:R-:W3:Y:S04]  /*0ea0*/  LDS R11, [R2] ;  /* 0x00000000020b7984 */ /* 0x000ee80000000800 */
[----:B------:R-:W3:Y:S04]  /*0eb0*/  LDS R19, [R2+0x4] ;  /* 0x0000040002137984 */ /* 0x000ee80000000800 */
[----:B------:R-:W3:Y:S01]  /*0ec0*/  LDS R21, [R2+0x8] ;  /* 0x0000080002157984 */ /* 0x000ee20000000800 */
[----:B--2---:R-:W-:-:S04]  /*0ed0*/  IMAD.WIDE.U32 R12, R8, 0xc, R4 ;  /* 0x0000000c080c7825 */ /* 0x004fc800078e0004 */
[----:B------:R-:W-:Y:S01]  /*0ee0*/  IMAD R9, R9, 0xc, RZ ;  /* 0x0000000c09097824 */ /* 0x000fe200078e02ff */
[----:B------:R-:W-:-:S04]  /*0ef0*/  IADD3 R8, P0, PT, R12, UR4, RZ ;  /* 0x000000040c087c10 */ /* 0x000fc8000ff1e0ff */
[----:B------:R-:W-:Y:S02]  /*0f00*/  IADD3.X R9, PT, PT, R13, UR5, R9, P0, !PT ;  /* 0x000000050d097c10 */ /* 0x000fe400087fe409 */
[----:B------:R-:W-:-:S03]  /*0f10*/  CS2R R12, SRZ ;  /* 0x00000000000c7805 */ /* 0x000fc6000001ff00 */
[----:B----4-:R-:W-:Y:S04]  /*0f20*/  STG.E desc[UR6][R8.64+-0xc08], R23 ;  /* 0xfff3f81708007986 */ /* 0x010fe8000c101906 */
[----:B-----5:R-:W-:Y:S04]  /*0f30*/  STG.E desc[UR6][R8.64+-0xc04], R25 ;  /* 0xfff3fc1908007986 */ /* 0x020fe8000c101906 */
[----:B------:R-:W-:Y:S04]  /*0f40*/  STG.E desc[UR6][R8.64+-0xc00], R27 ;  /* 0xfff4001b08007986 */ /* 0x000fe8000c101906 */
[----:B0-----:R0:W1:Y:S01]  /*0f50*/  @!P2 LDG.E.64 R12, desc[UR6][R16.64] ;  /* 0x00000006100ca981 */ /* 0x001062000c1e1b00 */
[----:B------:R-:W2:Y:S03]  /*0f60*/  @!P2 LDC.64 R14, c[0x0][0x3d0] ;  /* 0x0000f400ff0eab82 */ /* 0x000ea60000000a00 */
[----:B------:R-:W-:Y:S04]  /*0f70*/  LDS R23, [R2+0x604] ;  /* 0x0006040002177984 */ /* 0x000fe80000000800 */
[----:B------:R-:W-:Y:S04]  /*0f80*/  LDS R25, [R2+0x608] ;  /* 0x0006080002197984 */ /* 0x000fe80000000800 */
[----:B0-----:R0:W4:Y:S01]  /*0f90*/  LDS R17, [R2+0x600] ;  /* 0x0006000002117984 */ /* 0x0011220000000800 */
[----:B-1----:R-:W-:-:S04]  /*0fa0*/  IMAD.WIDE.U32 R6, R12, 0xc, R4 ;  /* 0x0000000c0c067825 */ /* 0x002fc800078e0004 */
[----:B------:R-:W-:Y:S01]  /*0fb0*/  IMAD R13, R13, 0xc, RZ ;  /* 0x0000000c0d0d7824 */ /* 0x000fe200078e02ff */
[----:B------:R-:W-:-:S04]  /*0fc0*/  IADD3 R6, P0, PT, R6, UR4, RZ ;  /* 0x0000000406067c10 */ /* 0x000fc8000ff1e0ff */
[----:B------:R-:W-:Y:S02]  /*0fd0*/  IADD3.X R7, PT, PT, R7, UR5, R13, P0, !PT ;  /* 0x0000000507077c10 */ /* 0x000fe400087fe40d */
[----:B------:R-:W-:-:S03]  /*0fe0*/  CS2R R12, SRZ ;  /* 0x00000000000c7805 */ /* 0x000fc6000001ff00 */
[----:B---3--:R1:W-:Y:S04]  /*0ff0*/  STG.E desc[UR6][R6.64+-0x608], R11 ;  /* 0xfff9f80b06007986 */ /* 0x0083e8000c101906 */
[----:B------:R1:W-:Y:S04]  /*1000*/  STG.E desc[UR6][R6.64+-0x604], R19 ;  /* 0xfff9fc1306007986 */ /* 0x0003e8000c101906 */
[----:B------:R1:W-:Y:S04]  /*1010*/  STG.E desc[UR6][R6.64+-0x600], R21 ;  /* 0xfffa001506007986 */ /* 0x0003e8000c101906 */
[----:B--2---:R-:W2:Y:S01]  /*1020*/  @!P2 LDG.E.64 R12, desc[UR6][R14.64] ;  /* 0x000000060e0ca981 */ /* 0x004ea2000c1e1b00 */
[----:B------:R-:W-:Y:S01]  /*1030*/  VIADD R10, R10, 0x200 ;  /* 0x000002000a0a7836 */ /* 0x000fe20000000000 */
[----:B------:R-:W-:Y:S01]  /*1040*/  IADD3 R0, P1, PT, R0, 0x1800, RZ ;  /* 0x0000180000007810 */ /* 0x000fe20007f3e0ff */
[----:B0-----:R-:W-:-:S02]  /*1050*/  VIADD R2, R2, 0x1800 ;  /* 0x0000180002027836 */ /* 0x001fc40000000000 */
[----:B--2---:R-:W-:-:S04]  /*1060*/  IMAD.WIDE.U32 R8, R12, 0xc, R4 ;  /* 0x0000000c0c087825 */ /* 0x004fc800078e0004 */
[----:B------:R-:W-:Y:S01]  /*1070*/  IMAD R13, R13, 0xc, RZ ;  /* 0x0000000c0d0d7824 */ /* 0x000fe200078e02ff */
[----:B------:R-:W-:Y:S01]  /*1080*/  IADD3 R8, P0, PT, R8, UR4, RZ ;  /* 0x0000000408087c10 */ /* 0x000fe2000ff1e0ff */
[----:B------:R-:W-:-:S03]  /*1090*/  IMAD.X R5, RZ, RZ, R5, P1 ;  /* 0x000000ffff057224 */ /* 0x000fc600008e0605 */
[----:B------:R-:W-:Y:S02]  /*10a0*/  IADD3.X R9, PT, PT, R9, UR5, R13, P0, !PT ;  /* 0x0000000509097c10 */ /* 0x000fe400087fe40d */
[----:B------:R-:W-:-:S03]  /*10b0*/  ISETP.GE.AND P0, PT, R10, R3, PT ;  /* 0x000000030a00720c */ /* 0x000fc60003f06270 */
[----:B----4-:R1:W-:Y:S04]  /*10c0*/  STG.E desc[UR6][R8.64+-0x8], R17 ;  /* 0xfffff81108007986 */ /* 0x0103e8000c101906 */
[----:B------:R1:W-:Y:S04]  /*10d0*/  STG.E desc[UR6][R8.64+-0x4], R23 ;  /* 0xfffffc1708007986 */ /* 0x0003e8000c101906 */
[----:B------:R1:W-:Y:S02]  /*10e0*/  STG.E desc[UR6][R8.64], R25 ;  /* 0x0000001908007986 */ /* 0x0003e4000c101906 */
[----:B------:R-:W-:Y:S05]  /*10f0*/  @!P0 BRA `(.L_x_119) ;  /* 0xfffffffc00108947 */ /* 0x000fea000383ffff */
[----:B------:R-:W-:Y:S05]  /*1100*/  EXIT ;  /* 0x000000000000794d */ /* 0x000fea0003800000 */
.L_x_107:
        /* <DEDUP_REMOVED lines=8> */
[--C-:B------:R-:W-:Y:S02]  /*1190*/  IADD3 R5, P0, P1, R5, UR4, R0.reuse ;  /* 0x0000000405057c10 */ /* 0x100fe4000f91e000 */
[----:B------:R-:W-:-:S03]  /*11a0*/  SHF.R.S32.HI R0, RZ, 0x1f, R0 ;  /* 0x0000001fff007819 */ /* 0x000fc60000011400 */
[----:B--2---:R-:W-:Y:S01]  /*11b0*/  IMAD.WIDE.U32 R8, R5, 0xc, R2 ;  /* 0x0000000c05087825 */ /* 0x004fe200078e0002 */
[----:B------:R-:W-:-:S05]  /*11c0*/  IADD3.X R0, PT, PT, RZ, UR5, R0, P0, P1 ;  /* 0x00000005ff007c10 */ /* 0x000fca00087e2400 */
[----:B------:R-:W-:-:S04]  /*11d0*/  IMAD R3, R0, 0xc, RZ ;  /* 0x0000000c00037824 */ /* 0x000fc800078e02ff */
[----:B------:R-:W-:-:S05]  /*11e0*/  IMAD.IADD R9, R9, 0x1, R3 ;  /* 0x0000000109097824 */ /* 0x000fca00078e0203 */
[----:B------:R-:W2:Y:S04]  /*11f0*/  LDG.E R0, desc[UR6][R8.64] ;  /* 0x0000000608007981 */ /* 0x000ea8000c1e1900 */
[----:B------:R-:W3:Y:S04]  /*1200*/  LDG.E R2, desc[UR6][R8.64+0xc] ;  /* 0x00000c0608027981 */ /* 0x000ee8000c1e1900 */
[----:B------:R-:W3:Y:S04]  /*1210*/  LDG.E R3, desc[UR6][R8.64+0x10] ;  /* 0x0000100608037981 */ /* 0x000ee8000c1e1900 */
[----:B------:R-:W2:Y:S04]  /*1220*/  LDG.E R5, desc[UR6][R8.64+0x4] ;  /* 0x0000040608057981 */ /* 0x000ea8000c1e1900 */
[----:B------:R-:W4:Y:S04]  /*1230*/  LDG.E R4, desc[UR6][R8.64+0x18] ;  /* 0x0000180608047981 */ /* 0x000f28000c1e1900 */
[----:B------:R-:W4:Y:S04]  /*1240*/  LDG.E R7, desc[UR6][R8.64+0x1c] ;  /* 0x00001c0608077981 */ /* 0x000f28000c1e1900 */
[----:B------:R-:W5:Y:S04]  /*1250*/  LDG.E R6, desc[UR6][R8.64+0x8] ;  /* 0x0000080608067981 */ /* 0x000f68000c1e1900 */
[----:B------:R-:W5:Y:S04]  /*1260*/  LDG.E R12, desc[UR6][R8.64+0x14] ;  /* 0x00001406080c7981 */ /* 0x000f68000c1e1900 */
[----:B------:R0:W5:Y:S01]  /*1270*/  LDG.E R13, desc[UR6][R8.64+0x20] ;  /* 0x00002006080d7981 */ /* 0x000162000c1e1900 */
[----:B------:R-:W1:Y:S01]  /*1280*/  S2UR UR5, SR_CgaCtaId ;  /* 0x00000000000579c3 */ /* 0x000e620000008800 */
[----:B------:R-:W-:Y:S01]  /*1290*/  UMOV UR4, 0x400 ;  /* 0x0000040000047882 */ /* 0x000fe20000000000 */
[----:B------:R-:W-:Y:S01]  /*12a0*/  SHF.R.U32.HI R21, RZ, 0x5, R17 ;  /* 0x00000005ff157819 */ /* 0x000fe20000011611 */
[----:B------:R-:W0:Y:S01]  /*12b0*/  S2R R16, SR_LANEID ;  /* 0x0000000000107919 */ /* 0x000e220000000000 */
[----:B-1----:R-:W-:-:S04]  /*12c0*/  ULEA UR4, UR5, UR4, 0x18 ;  /* 0x0000000405047291 */ /* 0x002fc8000f8ec0ff */
[----:B------:R-:W-:Y:S01]  /*12d0*/  BAR.SYNC.DEFER_BLOCKING 0x0 ;  /* 0x0000000000007b1d */ /* 0x000fe20000010000 */
[----:B0-----:R-:W-:Y:S02]  /*12e0*/  ISETP.NE.AND P2, PT, R16, RZ, PT ;  /* 0x000000ff1000720c */ /* 0x001fe40003f45270 */
[----:B---3--:R-:W-:Y:S02]  /*12f0*/  ISETP.GT.AND P1, PT, R3, R2, PT ;  /* 0x000000020300720c */ /* 0x008fe40003f24270 */
[----:B--2---:R-:W-:-:S04]  /*1300*/  ISETP.GT.AND P0, PT, R5, R0, PT ;  /* 0x000000000500720c */ /* 0x004fc80003f04270 */
[----:B------:R-:W-:Y:S02]  /*1310*/  SEL R14, RZ, 0x1, !P0 ;  /* 0x00000001ff0e7807 */ /* 0x000fe40004000000 */
[----:B----4-:R-:W-:-:S03]  /*1320*/  ISETP.GT.AND P0, PT, R7, R4, PT ;  /* 0x000000040700720c */ /* 0x010fc60003f04270 */
[----:B------:R-:W-:Y:S02]  /*1330*/  VIADD R15, R14, 0x1 ;  /* 0x000000010e0f7836 */ /* 0x000fe40000000000 */
[----:B------:R-:W-:Y:S01]  /*1340*/  @!P1 IMAD.MOV R15, RZ, RZ, R14 ;  /* 0x000000ffff0f9224 */ /* 0x000fe200078e020e */
[----:B------:R-:W-:-:S03]  /*1350*/  ISETP.NE.AND P1, PT, R16, 0x1f, PT ;  /* 0x0000001f1000780c */ /* 0x000fc60003f25270 */
[----:B------:R-:W-:-:S04]  /*1360*/  VIADD R18, R15, 0x1 ;  /* 0x000000010f127836 */ /* 0x000fc80000000000 */
[----:B------:R-:W-:-:S06]  /*1370*/  @!P0 IMAD.MOV R18, RZ, RZ, R15 ;  /* 0x000000ffff128224 */ /* 0x000fcc00078e020f */
[----:B------:R-:W-:Y:S01]  /*1380*/  @!P1 LEA R22, R21, UR4, 0x2 ;  /* 0x0000000415169c11 */ /* 0x000fe2000f8e10ff */
[----:B------:R-:W0:Y:S02]  /*1390*/  SHFL.UP P0, R11, R18, 0x1, RZ ;  /* 0x04200000120b7989 */ /* 0x000e2400000000ff */
[----:B0-----:R-:W-:-:S05]  /*13a0*/  @P0 IMAD.IADD R11, R11, 0x1, R18 ;  /* 0x000000010b0b0824 */ /* 0x001fca00078e0212 */
[----:B------:R-:W0:Y:S02]  /*13b0*/  SHFL.UP P0, R8, R11, 0x2, RZ ;  /* 0x044000000b087989 */ /* 0x000e2400000000ff */
[----:B0-----:R-:W-:-:S05]  /*13c0*/  @P0 IMAD.IADD R8, R11, 0x1, R8 ;  /* 0x000000010b080824 */ /* 0x001fca00078e0208 */
[----:B------:R-:W0:Y:S02]  /*13d0*/  SHFL.UP P0, R9, R8, 0x4, RZ ;  /* 0x0480000008097989 */ /* 0x000e2400000000ff */
[----:B0-----:R-:W-:-:S05]  /*13e0*/  @P0 IMAD.IADD R9, R8, 0x1, R9 ;  /* 0x0000000108090824 */ /* 0x001fca00078e0209 */
[----:B------:R-:W0:Y:S02]  /*13f0*/  SHFL.UP P0, R20, R9, 0x8, RZ ;  /* 0x0500000009147989 */ /* 0x000e2400000000ff */
[----:B0-----:R-:W-:-:S05]  /*1400*/  @P0 IMAD.IADD R20, R9, 0x1, R20 ;  /* 0x0000000109140824 */ /* 0x001fca00078e0214 */
[----:B------:R-:W0:Y:S02]  /*1410*/  SHFL.UP P0, R19, R20, 0x10, RZ ;  /* 0x0600000014137989 */ /* 0x000e2400000000ff */
[----:B0-----:R-:W-:Y:S01]  /*1420*/  @P0 IMAD.IADD R19, R20, 0x1, R19 ;  /* 0x0000000114130824 */ /* 0x001fe200078e0213 */
[----:B------:R-:W-:-:S03]  /*1430*/  ISETP.NE.AND P0, PT, R21, 0x2, PT ;  /* 0x000000021500780c */ /* 0x000fc60003f05270 */
[----:B------:R-:W-:Y:S01]  /*1440*/  IMAD.IADD R18, R19, 0x1, -R18 ;  /* 0x0000000113127824 */ /* 0x000fe200078e0a12 */
[----:B------:R-:W-:Y:S01]  /*1450*/  @!P1 STS [R22], R19 ;  /* 0x0000001316009388 */ /* 0x000fe20000000800 */
[----:B------:R-:W-:Y:S01]  /*1460*/  BAR.SYNC.DEFER_BLOCKING 0x0 ;  /* 0x0000000000007b1d */ /* 0x000fe20000010000 */
[----:B------:R-:W-:-:S05]  /*1470*/  ISETP.NE.AND P1, PT, R21, 0x3, PT ;  /* 0x000000031500780c */ /* 0x000fca0003f25270 */
[----:B------:R-:W0:Y:S02]  /*1480*/  LDS.128 R8, [UR4] ;  /* 0x00000004ff087984 */ /* 0x000e240008000c00 */
[----:B0-----:R-:W-:-:S04]  /*1490*/  IMAD.IADD R9, R8, 0x1, R9 ;  /* 0x0000000108097824 */ /* 0x001fc800078e0209 */
[----:B------:R-:W-:Y:S01]  /*14a0*/  IMAD.IADD R10, R10, 0x1, R9 ;  /* 0x000000010a0a7824 */ /* 0x000fe200078e0209 */
[----:B------:R-:W-:Y:S02]  /*14b0*/  SEL R8, R9, R8, !P0 ;  /* 0x0000000809087207 */ /* 0x000fe40004000000 */
[----:B------:R-:W-:Y:S01]  /*14c0*/  SEL R9, R18, RZ, P2 ;  /* 0x000000ff12097207 */ /* 0x000fe20001000000 */
[----:B------:R-:W-:Y:S01]  /*14d0*/  IMAD.IADD R11, R11, 0x1, R10 ;  /* 0x000000010b0b7824 */ /* 0x000fe200078e020a */
[----:B------:R-:W-:Y:S02]  /*14e0*/  SEL R8, R10, R8, !P1 ;  /* 0x000000080a087207 */ /* 0x000fe40004800000 */
[C---:B------:R-:W-:Y:S02]  /*14f0*/  ISETP.GT.U32.AND P1, PT, R17.reuse, 0x1f, PT ;  /* 0x0000001f1100780c */ /* 0x040fe40003f24070 */
[----:B------:R-:W-:Y:S01]  /*1500*/  ISETP.GE.U32.AND P0, PT, R17, 0x20, PT ;  /* 0x000000201100780c */ /* 0x000fe20003f06070 */
[----:B------:R-:W-:-:S05]  /*1510*/  IMAD.IADD R9, R8, 0x1, R9 ;  /* 0x0000000108097824 */ /* 0x000fca00078e0209 */
[----:B------:R-:W-:-:S05]  /*1520*/  SEL R19, R18, R9, !P0 ;  /* 0x0000000912137207 */ /* 0x000fca0004000000 */
[----:B------:R-:W-:Y:S05]  /*1530*/  @P1 BRA `(.L_x_120) ;  /* 0x0000000800641947 */ /* 0x000fea0003800000 */
[----:B------:R-:W0:Y:S01]  /*1540*/  LDC.64 R20, c[0x0][0x3a0] ;  /* 0x0000e800ff147b82 */ /* 0x000e220000000a00 */
[----:B------:R-:W-:Y:S02]  /*1550*/  ISETP.NE.AND P0, PT, R17, RZ, PT ;  /* 0x000000ff1100720c */ /* 0x000fe40003f05270 */
[----:B------:R-:W-:-:S05]  /*1560*/  LOP3.LUT R9, RZ, R17, RZ, 0x33, !PT ;  /* 0x00000011ff097212 */ /* 0x000fca00078e33ff */
[----:B------:R-:W1:Y:S06]  /*1570*/  LDC R18, c[0x0][0x370] ;  /* 0x0000dc00ff127b82 */ /* 0x000e6c0000000800 */
[----:B------:R-:W-:Y:S01]  /*1580*/  @!P0 IMAD.MOV.U32 R10, RZ, RZ, 0x64 ;  /* 0x00000064ff0a8424 */ /* 0x000fe200078e00ff */
[----:B------:R2:W-:Y:S01]  /*1590*/  @!P0 STS [UR4+0x2c], R11 ;  /* 0x00002c0bff008988 */ /* 0x0005e20008000804 */
[----:B0-----:R-:W-:-:S04]  /*15a0*/  IMAD.WIDE R32, R24, 0x8, R20 ;  /* 0x0000000818207825 */ /* 0x001fc800078e0214 */
[----:B------:R-:W-:Y:S01]  /*15b0*/  IMAD.IADD R24, R24, 0x1, R9 ;  /* 0x0000000118187824 */ /* 0x000fe200078e0209 */
[----:B------:R-:W-:Y:S06]  /*15c0*/  @!P0 MEMBAR.ALL.GPU ;  /* 0x0000000000008992 */ /* 0x000fec000000a000 */
[----:B------:R-:W-:-:S00]  /*15d0*/  @!P0 ERRBAR ;  /* 0x00000000000089ab */ /* 0x000fc00000000000 */
[----:B------:R-:W-:Y:S06]  /*15e0*/  @!P0 CGAERRBAR ;  /* 0x00000000000085ab */ /* 0x000fec0000000000 */
[----:B------:R2:W-:Y:S01]  /*15f0*/  @!P0 ST.E.64.STRONG.GPU desc[UR6][R32.64+0x100], R10 ;  /* 0x0001000a20008985 */ /* 0x0005e2000c10fb06 */
[----:B-1----:R-:W-:-:S13]  /*1600*/  ISETP.GT.U32.AND P1, PT, R18, 0x1f3, PT ;  /* 0x000001f31200780c */ /* 0x002fda0003f24070 */
[----:B--2---:R-:W-:Y:S05]  /*1610*/  @P1 BRA `(.L_x_121) ;  /* 0x0000000000081947 */ /* 0x004fea0003800000 */
[----:B------:R0:W-:Y:S06]  /*1620*/  MEMBAR.SC.CTA ;  /* 0x0000000000007992 */ /* 0x0001ec0000000000 */
[----:B0-----:R-:W-:Y:S05]  /*1630*/  BRA `(.L_x_122) ;  /* 0x0000000000087947 */ /* 0x001fea0003800000 */
.L_x_121:
[----:B------:R-:W-:Y:S05]  /*1640*/  NANOSLEEP 0x1c2 ;  /* 0x000001c20000795d */ /* 0x000fea0003800000 */
[----:B------:R-:W-:Y:S01]  /*1650*/  NOP ;  /* 0x0000000000007918 */ /* 0x000fe20000000000 */
.L_x_122:
[----:B------:R-:W-:-:S05]  /*1660*/  IMAD.WIDE R20, R24, 0x8, R20 ;  /* 0x0000000818147825 */ /* 0x000fca00078e0214 */
[----:B------:R-:W2:Y:S04]  /*1670*/  LD.E.64.STRONG.GPU R8, desc[UR6][R20.64+0x100] ;  /* 0x0001000614087980 */ /* 0x000ea8000c10fb00 */
[----:B--2---:R-:W-:Y:S01]  /*1680*/  CCTL.IVALL ;  /* 0x00000000ff00798f */ /* 0x004fe20002000000 */
[----:B------:R-:W-:Y:S01]  /*1690*/  UMOV UR5, 0xffffffff ;  /* 0xffffffff00057882 */ /* 0x000fe20000000000 */
[----:B------:R-:W-:Y:S02]  /*16a0*/  ISETP.NE.AND P0, PT, R8, 0x63, PT ;  /* 0x000000630800780c */ /* 0x000fe40003f05270 */
[----:B------:R-:W-:Y:S11]  /*16b0*/  BRA.DIV UR5, `(.L_x_123) ;  /* 0x0000004205b47947 */ /* 0x000ff6000b800000 */
[----:B------:R-:W-:-:S13]  /*16c0*/  VOTE.ANY P0, !P0 ;  /* 0x0000000000ff7806 */ /* 0x000fda0004000100 */
.L_x_205:
[----:B------:R-:W-:Y:S05]  /*16d0*/  @!P0 BRA `(.L_x_124) ;  /* 0x0000000000348947 */ /* 0x000fea0003800000 */
.L_x_128:
[----:B------:R-:W-:Y:S05]  /*16e0*/  YIELD ;  /* 0x0000000000007946 */ /* 0x000fea0003800000 */
[----:B------:R-:W-:Y:S05]  /*16f0*/  @P1 BRA `(.L_x_125) ;  /* 0x0000000000081947 */ /* 0x000fea0003800000 */
[----:B------:R0:W-:Y:S06]  /*1700*/  MEMBAR.SC.CTA ;  /* 0x0000000000007992 */ /* 0x0001ec0000000000 */
[----:B0-----:R-:W-:Y:S05]  /*1710*/  BRA `(.L_x_126) ;  /* 0x0000000000087947 */ /* 0x001fea0003800000 */
.L_x_125:
[----:B------:R-:W-:Y:S05]  /*1720*/  NANOSLEEP 0x15e ;  /* 0x0000015e0000795d */ /* 0x000fea0003800000 */
[----:B------:R-:W-:Y:S01]  /*1730*/  NOP ;  /* 0x0000000000007918 */ /* 0x000fe20000000000 */
.L_x_126:
[----:B------:R-:W2:Y:S04]  /*1740*/  LD.E.64.STRONG.GPU R8, desc[UR6][R20.64+0x100] ;  /* 0x0001000614087980 */ /* 0x000ea8000c10fb00 */
[----:B--2---:R-:W-:Y:S01]  /*1750*/  CCTL.IVALL ;  /* 0x00000000ff00798f */ /* 0x004fe20002000000 */
[----:B------:R-:W-:Y:S01]  /*1760*/  UMOV UR5, 0xffffffff ;  /* 0xffffffff00057882 */ /* 0x000fe20000000000 */
[----:B------:R-:W-:Y:S02]  /*1770*/  ISETP.NE.AND P0, PT, R8, 0x63, PT ;  /* 0x000000630800780c */ /* 0x000fe40003f05270 */
[----:B------:R-:W-:Y:S11]  /*1780*/  BRA.DIV UR5, `(.L_x_127) ;  /* 0x0000004205a47947 */ /* 0x000ff6000b800000 */
[----:B------:R-:W-:-:S13]  /*1790*/  VOTE.ANY P0, !P0 ;  /* 0x0000000000ff7806 */ /* 0x000fda0004000100 */
.L_x_208:
[----:B------:R-:W-:Y:S05]  /*17a0*/  @P0 BRA `(.L_x_128) ;  /* 0xfffffffc00cc0947 */ /* 0x000fea000383ffff */
.L_x_124:
[----:B------:R-:W-:Y:S01]  /*17b0*/  UMOV UR5, 0xffffffff ;  /* 0xffffffff00057882 */ /* 0x000fe20000000000 */
[----:B------:R-:W-:Y:S02]  /*17c0*/  ISETP.NE.AND P0, PT, R8, 0x65, PT ;  /* 0x000000650800780c */ /* 0x000fe40003f05270 */
[----:B------:R-:W-:Y:S11]  /*17d0*/  BRA.DIV UR5, `(.L_x_129) ;  /* 0x0000004205b47947 */ /* 0x000ff6000b800000 */
[----:B------:R-:W0:Y:S01]  /*17e0*/  S2R R10, SR_GEMASK ;  /* 0x00000000000a7919 */ /* 0x000e220000003c00 */
[----:B------:R-:W-:Y:S01]  /*17f0*/  VOTE.ANY R22, PT, !P0 ;  /* 0x0000000000167806 */ /* 0x000fe200040e0100 */
[C---:B------:R-:W-:Y:S02]  /*1800*/  VIADD R27, R16.reuse, 0x2 ;  /* 0x00000002101b7836 */ /* 0x040fe40000000000 */
[C---:B------:R-:W-:Y:S02]  /*1810*/  VIADD R26, R16.reuse, 0x4 ;  /* 0x00000004101a7836 */ /* 0x040fe40000000000 */
[----:B------:R-:W-:Y:S01]  /*1820*/  VIADD R25, R16, 0x8 ;  /* 0x0000000810197836 */ /* 0x000fe20000000000 */
[----:B0-----:R-:W-:-:S05]  /*1830*/  LOP3.LUT R22, R22, 0x80000000, R10, 0xec, !PT ;  /* 0x8000000016167812 */ /* 0x001fca00078eec0a */
[----:B------:R-:W-:-:S05]  /*1840*/  VIADD R21, R22, 0xffffffff ;  /* 0xffffffff16157836 */ /* 0x000fca0000000000 */
[----:B------:R-:W-:-:S04]  /*1850*/  LOP3.LUT R21, R22, R21, RZ, 0xc, !PT ;  /* 0x0000001516157212 */ /* 0x000fc800078e0cff */
[----:B------:R-:W0:Y:S02]  /*1860*/  POPC R29, R21 ;  /* 0x00000015001d7309 */ /* 0x000e240000000000 */
[----:B0-----:R-:W0:Y:S01]  /*1870*/  SHFL.DOWN PT, R31, R9, 0x1, R29 ;  /* 0x08200000091f7989 */ /* 0x001e2200000e001d */
[----:B------:R-:W-:-:S04]  /*1880*/  ISETP.GE.AND P0, PT, R16, R29, PT ;  /* 0x0000001d1000720c */ /* 0x000fc80003f06270 */
[----:B0-----:R-:W-:Y:S02]  /*1890*/  SEL R20, R31, RZ, !P0 ;  /* 0x000000ff1f147207 */ /* 0x001fe40004000000 */
[----:B------:R-:W-:-:S03]  /*18a0*/  ISETP.GT.AND P0, PT, R27, R29, PT ;  /* 0x0000001d1b00720c */ /* 0x000fc60003f04270 */
[----:B------:R-:W-:-:S05]  /*18b0*/  IMAD.IADD R20, R20, 0x1, R9 ;  /* 0x0000000114147824 */ /* 0x000fca00078e0209 */
[----:B------:R-:W0:Y:S02]  /*18c0*/  SHFL.DOWN PT, R31, R20, 0x2, R29 ;  /* 0x08400000141f7989 */ /* 0x000e2400000e001d */
[----:B0-----:R-:W-:Y:S02]  /*18d0*/  SEL R31, R31, RZ, !P0 ;  /* 0x000000ff1f1f7207 */ /* 0x001fe40004000000 */
[----:B------:R-:W-:-:S03]  /*18e0*/  ISETP.GT.AND P0, PT, R26, R29, PT ;  /* 0x0000001d1a00720c */ /* 0x000fc60003f04270 */
[----:B------:R-:W-:Y:S02]  /*18f0*/  IMAD.IADD R28, R20, 0x1, R31 ;  /* 0x00000001141c7824 */ /* 0x000fe400078e021f */
[----:B------:R-:W0:Y:S03]  /*1900*/  LDC.64 R20, c[0x0][0x3a0] ;  /* 0x0000e800ff147b82 */ /* 0x000e260000000a00 */
[----:B------:R-:W1:Y:S02]  /*1910*/  SHFL.DOWN PT, R31, R28, 0x4, R29 ;  /* 0x088000001c1f7989 */ /* 0x000e6400000e001d */
[----:B-1----:R-:W-:Y:S02]  /*1920*/  SEL R31, R31, RZ, !P0 ;  /* 0x000000ff1f1f7207 */ /* 0x002fe40004000000 */
[----:B------:R-:W-:-:S03]  /*1930*/  ISETP.GT.AND P0, PT, R25, R29, PT ;  /* 0x0000001d1900720c */ /* 0x000fc60003f04270 */
[----:B------:R-:W-:Y:S02]  /*1940*/  IMAD.IADD R30, R28, 0x1, R31 ;  /* 0x000000011c1e7824 */ /* 0x000fe400078e021f */
[----:B------:R-:W-:-:S03]  /*1950*/  VIADD R28, R16, 0x10 ;  /* 0x00000010101c7836 */ /* 0x000fc60000000000 */
[----:B------:R-:W1:Y:S02]  /*1960*/  SHFL.DOWN PT, R31, R30, 0x8, R29 ;  /* 0x090000001e1f7989 */ /* 0x000e6400000e001d */
[----:B------:R-:W-:Y:S02]  /*1970*/  ISETP.GT.AND P1, PT, R28, R29, PT ;  /* 0x0000001d1c00720c */ /* 0x000fe40003f24270 */
[----:B-1----:R-:W-:Y:S02]  /*1980*/  SEL R31, R31, RZ, !P0 ;  /* 0x000000ff1f1f7207 */ /* 0x002fe40004000000 */
[----:B------:R-:W-:-:S03]  /*1990*/  ISETP.NE.AND P0, PT, R8, 0x65, PT ;  /* 0x000000650800780c */ /* 0x000fc60003f05270 */
[----:B------:R-:W-:Y:S01]  /*19a0*/  IMAD.IADD R36, R30, 0x1, R31 ;  /* 0x000000011e247824 */ /* 0x000fe200078e021f */
[----:B0-----:R-:W-:-:S04]  /*19b0*/  IADD3 R30, P2, PT, R20, 0x100, RZ ;  /* 0x00000100141e7810 */ /* 0x001fc80007f5e0ff */
[----:B------:R-:W0:Y:S01]  /*19c0*/  SHFL.DOWN PT, R31, R36, 0x10, R29 ;  /* 0x0a000000241f7989 */ /* 0x000e2200000e001d */
[----:B------:R-:W-:-:S04]  /*19d0*/  IMAD.X R21, RZ, RZ, R21, P2 ;  /* 0x000000ffff157224 */ /* 0x000fc800010e0615 */
[----:B------:R-:W-:Y:S02]  /*19e0*/  VOTE.ALL P0, P0 ;  /* 0x0000000000ff7806 */ /* 0x000fe40000000000 */
[----:B0-----:R-:W-:-:S05]  /*19f0*/  SEL R31, R31, RZ, !P1 ;  /* 0x000000ff1f1f7207 */ /* 0x001fca0004800000 */
[----:B------:R-:W-:-:S07]  /*1a00*/  IMAD.IADD R20, R36, 0x1, R31 ;  /* 0x0000000124147824 */ /* 0x000fce00078e021f */
.L_x_217:
[----:B------:R-:W-:Y:S05]  /*1a10*/  @!P0 BRA `(.L_x_130) ;  /* 0x0000000000e08947 */ /* 0x000fea0003800000 */
.L_x_138:
[----:B------:R-:W-:Y:S02]  /*1a20*/  IMAD.MOV.U32 R31, RZ, RZ, R21 ;  /* 0x000000ffff1f7224 */ /* 0x000fe400078e0015 */
[----:B------:R-:W-:-:S05]  /*1a30*/  IMAD.WIDE R34, R24, 0x8, R30 ;  /* 0x0000000818227825 */ /* 0x000fca00078e021e */
[----:B------:R-:W2:Y:S04]  /*1a40*/  LD.E.64.STRONG.GPU R8, desc[UR6][R34.64+-0x100] ;  /* 0xffff000622087980 */ /* 0x000ea8000c10fb00 */
[----:B--2---:R-:W-:Y:S01]  /*1a50*/  CCTL.IVALL ;  /* 0x00000000ff00798f */ /* 0x004fe20002000000 */
[----:B------:R-:W-:Y:S05]  /*1a60*/  YIELD ;  /* 0x0000000000007946 */ /* 0x000fea0003800000 */
[----:B------:R-:W-:Y:S01]  /*1a70*/  UMOV UR5, 0xffffffff ;  /* 0xffffffff00057882 */ /* 0x000fe20000000000 */
[----:B------:R-:W-:-:S02]  /*1a80*/  ISETP.NE.AND P0, PT, R8, 0x63, PT ;  /* 0x000000630800780c */ /* 0x000fc40003f05270 */
[----:B------:R-:W-:Y:S11]  /*1a90*/  BRA.DIV UR5, `(.L_x_131) ;  /* 0x0000004605107947 */ /* 0x000ff6000b800000 */
[----:B------:R-:W-:-:S13]  /*1aa0*/  VOTE.ANY P0, !P0 ;  /* 0x0000000000ff7806 */ /* 0x000fda0004000100 */
.L_x_220:
[----:B------:R-:W-:Y:S05]  /*1ab0*/  @!P0 BRA `(.L_x_132) ;  /* 0x0000000000388947 */ /* 0x000fea0003800000 */
[----:B------:R-:W-:-:S13]  /*1ac0*/  ISETP.GT.U32.AND P1, PT, R18, 0x1f3, PT ;  /* 0x000001f31200780c */ /* 0x000fda0003f24070 */
.L_x_136:
[----:B------:R-:W-:Y:S05]  /*1ad0*/  YIELD ;  /* 0x0000000000007946 */ /* 0x000fea0003800000 */
[----:B------:R-:W-:Y:S05]  /*1ae0*/  @P1 BRA `(.L_x_133) ;  /* 0x0000000000081947 */ /* 0x000fea0003800000 */
[----:B------:R0:W-:Y:S06]  /*1af0*/  MEMBAR.SC.CTA ;  /* 0x0000000000007992 */ /* 0x0001ec0000000000 */
[----:B0-----:R-:W-:Y:S05]  /*1b00*/  BRA `(.L_x_134) ;  /* 0x0000000000087947 */ /* 0x001fea0003800000 */
.L_x_133:
[----:B------:R-:W-:Y:S05]  /*1b10*/  NANOSLEEP 0x15e ;  /* 0x0000015e0000795d */ /* 0x000fea0003800000 */
[----:B------:R-:W-:Y:S01]  /*1b20*/  NOP ;  /* 0x0000000000007918 */ /* 0x000fe20000000000 */
.L_x_134:
[----:B------:R-:W2:Y:S04]  /*1b30*/  LD.E.64.STRONG.GPU R8, desc[UR6][R34.64+-0x100] ;  /* 0xffff000622087980 */ /* 0x000ea8000c10fb00 */
[----:B--2---:R-:W-:Y:S01]  /*1b40*/  CCTL.IVALL ;  /* 0x00000000ff00798f */ /* 0x004fe20002000000 */
[----:B------:R-:W-:Y:S01]  /*1b50*/  UMOV UR5, 0xffffffff ;  /* 0xffffffff00057882 */ /* 0x000fe20000000000 */
[----:B------:R-:W-:Y:S02]  /*1b60*/  ISETP.NE.AND P0, PT, R8, 0x63, PT ;  /* 0x000000630800780c */ /* 0x000fe40003f05270 */
[----:B------:R-:W-:Y:S11]  /*1b70*/  BRA.DIV UR5, `(.L_x_135) ;  /* 0x0000004205fc7947 */ /* 0x000ff6000b800000 */
[----:B------:R-:W-:-:S13]  /*1b80*/  VOTE.ANY P0, !P0 ;  /* 0x0000000000ff7806 */ /* 0x000fda0004000100 */
.L_x_223:
[----:B------:R-:W-:Y:S05]  /*1b90*/  @P0 BRA `(.L_x_136) ;  /* 0xfffffffc00cc0947 */ /* 0x000fea000383ffff */
.L_x_132:
[----:B------:R-:W-:Y:S01]  /*1ba0*/  UMOV UR5, 0xffffffff ;  /* 0xffffffff00057882 */ /* 0x000fe20000000000 */
[----:B------:R-:W-:Y:S02]  /*1bb0*/  ISETP.NE.AND P0, PT, R8, 0x65, PT ;  /* 0x000000650800780c */ /* 0x000fe40003f05270 */
[----:B------:R-:W-:Y:S11]  /*1bc0*/  BRA.DIV UR5, `(.L_x_137) ;  /* 0x00000046050c7947 */ /* 0x000ff6000b800000 */
[----:B------:R-:W-:Y:S01]  /*1bd0*/  VOTE.ANY R22, PT, !P0 ;  /* 0x0000000000167806 */ /* 0x000fe200040e0100 */
[----:B------:R-:W-:-:S03]  /*1be0*/  VIADD R24, R24, 0xffffffe0 ;  /* 0xffffffe018187836 */ /* 0x000fc60000000000 */
[----:B------:R-:W-:-:S05]  /*1bf0*/  LOP3.LUT R22, R22, 0x80000000, R10, 0xec, !PT ;  /* 0x8000000016167812 */ /* 0x000fca00078eec0a */
[----:B------:R-:W-:-:S05]  /*1c00*/  VIADD R23, R22, 0xffffffff ;  /* 0xffffffff16177836 */ /* 0x000fca0000000000 */
[----:B------:R-:W-:-:S04]  /*1c10*/  LOP3.LUT R23, R22, R23, RZ, 0xc, !PT ;  /* 0x0000001716177212 */ /* 0x000fc800078e0cff */
[----:B------:R-:W0:Y:S02]  /*1c20*/  POPC R29, R23 ;  /* 0x00000017001d7309 */ /* 0x000e240000000000 */
[----:B0-----:R-:W0:Y:S01]  /*1c30*/  SHFL.DOWN PT, R31, R9, 0x1, R29 ;  /* 0x08200000091f7989 */ /* 0x001e2200000e001d */
[-C--:B------:R-:W-:Y:S02]  /*1c40*/  ISETP.GE.AND P0, PT, R16, R29.reuse, PT ;  /* 0x0000001d1000720c */ /* 0x080fe40003f06270 */
[-C--:B------:R-:W-:Y:S02]  /*1c50*/  ISETP.GT.AND P1, PT, R28, R29.reuse, PT ;  /* 0x0000001d1c00720c */ /* 0x080fe40003f24270 */
[----:B0-----:R-:W-:Y:S02]  /*1c60*/  SEL R22, R31, RZ, !P0 ;  /* 0x000000ff1f167207 */ /* 0x001fe40004000000 */
[----:B------:R-:W-:-:S03]  /*1c70*/  ISETP.GT.AND P0, PT, R27, R29, PT ;  /* 0x0000001d1b00720c */ /* 0x000fc60003f04270 */
[----:B------:R-:W-:-:S05]  /*1c80*/  IMAD.IADD R36, R22, 0x1, R9 ;  /* 0x0000000116247824 */ /* 0x000fca00078e0209 */
[----:B------:R-:W0:Y:S02]  /*1c90*/  SHFL.DOWN PT, R31, R36, 0x2, R29 ;  /* 0x08400000241f7989 */ /* 0x000e2400000e001d */
        /* <DEDUP_REMOVED lines=9> */
[----:B------:R-:W-:-:S03]  /*1d30*/  ISETP.NE.AND P0, PT, R8, 0x65, PT ;  /* 0x000000650800780c */ /* 0x000fc60003f05270 */
[----:B------:R-:W-:-:S05]  /*1d40*/  IMAD.IADD R37, R9, 0x1, R22 ;  /* 0x0000000109257824 */ /* 0x000fca00078e0216 */
[----:B------:R-:W0:Y:S05]  /*1d50*/  SHFL.DOWN PT, R31, R37, 0x10, R29 ;  /* 0x0a000000251f7989 */ /* 0x000e2a00000e001d */
[----:B------:R-:W-:Y:S02]  /*1d60*/  VOTE.ALL P0, P0 ;  /* 0x0000000000ff7806 */ /* 0x000fe40000000000 */
[----:B0-----:R-:W-:-:S04]  /*1d70*/  SEL R31, R31, RZ, !P1 ;  /* 0x000000ff1f1f7207 */ /* 0x001fc80004800000 */
[----:B------:R-:W-:-:S07]  /*1d80*/  IADD3 R20, PT, PT, R37, R31, R20 ;  /* 0x0000001f25147210 */ /* 0x000fce0007ffe014 */
.L_x_232:
[----:B------:R-:W-:Y:S05]  /*1d90*/  @P0 BRA `(.L_x_138) ;  /* 0xfffffffc00200947 */ /* 0x000fea000383ffff */
.L_x_130:
[----:B------:R-:W-:Y:S02]  /*1da0*/  ISETP.NE.AND P1, PT, R17, RZ, PT ;  /* 0x000000ff1100720c */ /* 0x000fe40003f25270 */
[----:B------:R-:W-:-:S11]  /*1db0*/  ISETP.NE.AND P0, PT, R16, RZ, PT ;  /* 0x000000ff1000720c */ /* 0x000fd60003f05270 */
[----:B------:R-:W0:Y:S01]  /*1dc0*/  @!P1 S2R R9, SR_CgaCtaId ;  /* 0x0000000000099919 */ /* 0x000e220000008800 */
[----:B------:R-:W-:Y:S01]  /*1dd0*/  @!P1 MOV R8, 0x400 ;  /* 0x0000040000089802 */ /* 0x000fe20000000f00 */
[----:B------:R-:W-:Y:S01]  /*1de0*/  @!P1 IMAD.IADD R11, R11, 0x1, R20 ;  /* 0x000000010b0b9824 */ /* 0x000fe200078e0214 */
[----:B------:R-:W-:Y:S01]  /*1df0*/  @!P0 MOV R16, 0x400 ;  /* 0x0000040000108802 */ /* 0x000fe20000000f00 */
[----:B------:R-:W1:Y:S01]  /*1e00*/  @!P0 S2R R21, SR_CgaCtaId ;  /* 0x0000000000158919 */ /* 0x000e620000008800 */
[----:B------:R-:W-:Y:S01]  /*1e10*/  @!P1 IMAD.MOV.U32 R10, RZ, RZ, 0x65 ;  /* 0x00000065ff0a9424 */ /* 0x000fe200078e00ff */
[----:B------:R-:W-:Y:S06]  /*1e20*/  @!P1 MEMBAR.ALL.GPU ;  /* 0x0000000000009992 */ /* 0x000fec000000a000 */
[----:B------:R-:W-:-:S00]  /*1e30*/  @!P1 ERRBAR ;  /* 0x00000000000099ab */ /* 0x000fc00000000000 */
[----:B------:R-:W-:Y:S06]  /*1e40*/  @!P1 CGAERRBAR ;  /* 0x00000000000095ab */ /* 0x000fec0000000000 */
[----:B------:R2:W-:Y:S01]  /*1e50*/  @!P1 ST.E.64.STRONG.GPU desc[UR6][R32.64+0x100], R10 ;  /* 0x0001000a20009985 */ /* 0x0005e2000c10fb06 */
[----:B0-----:R-:W-:Y:S01]  /*1e60*/  @!P1 LEA R8, R9, R8, 0x18 ;  /* 0x0000000809089211 */ /* 0x001fe200078ec0ff */
[----:B------:R-:W-:Y:S02]  /*1e70*/  IMAD.MOV.U32 R9, RZ, RZ, R19 ;  /* 0x000000ffff097224 */ /* 0x000fe400078e0013 */
[----:B------:R-:W-:Y:S01]  /*1e80*/  @!P0 IMAD.MOV.U32 R9, RZ, RZ, R20 ;  /* 0x000000ffff098224 */ /* 0x000fe200078e0014 */
[----:B-1----:R-:W-:Y:S01]  /*1e90*/  @!P0 LEA R21, R21, R16, 0x18 ;  /* 0x0000001015158211 */ /* 0x002fe200078ec0ff */
[----:B------:R2:W-:Y:S04]  /*1ea0*/  @!P1 STS [R8+0x28], R11 ;  /* 0x0000280b08009388 */ /* 0x0005e80000000800 */
[----:B------:R2:W-:Y:S04]  /*1eb0*/  @!P1 STS [R8+0x24], R20 ;  /* 0x0000241408009388 */ /* 0x0005e80000000800 */
[----:B------:R2:W-:Y:S02]  /*1ec0*/  @!P0 STS [R21+0x14], R20 ;  /* 0x0000141415008388 */ /* 0x0005e40000000800 */
.L_x_120:
[----:B------:R-:W-:Y:S05]  /*1ed0*/  WARPSYNC.ALL ;  /* 0x0000000000007948 */ /* 0x000fea0003800000 */
[----:B--2---:R-:W0:Y:S01]  /*1ee0*/  S2R R11, SR_CgaCtaId ;  /* 0x00000000000b7919 */ /* 0x004e220000008800 */
[----:B------:R-:W-:Y:S01]  /*1ef0*/  MOV R8, 0x400 ;  /* 0x0000040000087802 */ /* 0x000fe20000000f00 */
[----:B------:R-:W-:Y:S01]  /*1f00*/  BAR.SYNC.DEFER_BLOCKING 0x0 ;  /* 0x0000000000007b1d */ /* 0x000fe20000010000 */
[----:B------:R-:W-:Y:S02]  /*1f10*/  ISETP.NE.AND P0, PT, R17, RZ, PT ;  /* 0x000000ff1100720c */ /* 0x000fe40003f05270 */
[----:B0-----:R-:W-:-:S05]  /*1f20*/  LEA R18, R11, R8, 0x18 ;  /* 0x000000080b127211 */ /* 0x001fca00078ec0ff */
[----:B------:R-:W0:Y:S04]  /*1f30*/  LDS R11, [R18+0x14] ;  /* 0x00001400120b7984 */ /* 0x000e280000000800 */
[----:B------:R-:W1:Y:S04]  /*1f40*/  LDS R8, [R18+0x2c] ;  /* 0x00002c0012087984 */ /* 0x000e680000000800 */
[----:B------:R2:W3:Y:S01]  /*1f50*/  LDS R10, [R18+0x24] ;  /* 0x00002400120a7984 */ /* 0x0004e20000000800 */
[----:B0-----:R-:W-:Y:S02]  /*1f60*/  SEL R16, R11, RZ, P0 ;  /* 0x000000ff0b107207 */ /* 0x001fe40000000000 */
[----:B-1----:R-:W-:-:S03]  /*1f70*/  ISETP.GT.AND P0, PT, R8, 0x80, PT ;  /* 0x000000800800780c */ /* 0x002fc60003f04270 */
[----:B------:R-:W-:-:S04]  /*1f80*/  IMAD.IADD R21, R16, 0x1, R9 ;  /* 0x0000000110157824 */ /* 0x000fc800078e0209 */
[--C-:B------:R-:W-:Y:S02]  /*1f90*/  IMAD.IADD R9, R14, 0x1, R21.reuse ;  /* 0x000000010e097824 */ /* 0x100fe400078e0215 */
[----:B------:R-:W-:-:S04]  /*1fa0*/  IMAD.IADD R15, R15, 0x1, R21 ;  /* 0x000000010f0f7824 */ /* 0x000fc800078e0215 */
[----:B--23--:R-:W-:Y:S05]  /*1fb0*/  @P0 BRA `(.L_x_139) ;  /* 0x0000000000d80947 */ /* 0x00cfea0003800000 */
[----:B------:R-:W-:Y:S01]  /*1fc0*/  ISETP.GT.AND P0, PT, R5, R0, PT ;  /* 0x000000000500720c */ /* 0x000fe20003f04270 */
[----:B------:R-:W0:Y:S01]  /*1fd0*/  LDCU.U8 UR4, c[0x0][0x3b8] ;  /* 0x00007700ff0477ac */ /* 0x000e220008000000 */
[----:B------:R-:W-:Y:S11]  /*1fe0*/  BSSY.RECONVERGENT B0, `(.L_x_140) ;  /* 0x0000010000007945 */ /* 0x000ff60003800200 */
[----:B------:R-:W-:Y:S05]  /*1ff0*/  @!P0 BRA `(.L_x_141) ;  /* 0x0000000000388947 */ /* 0x000fea0003800000 */
[----:B------:R-:W1:Y:S01]  /*2000*/  LDC.64 R16, c[0x0][0x390] ;  /* 0x0000e400ff107b82 */ /* 0x000e620000000a00 */
[----:B0-----:R-:W-:Y:S01]  /*2010*/  UISETP.NE.AND UP0, UPT, UR4, URZ, UPT ;  /* 0x000000ff0400728c */ /* 0x001fe2000bf05270 */
[----:B------:R-:W-:-:S08]  /*2020*/  CS2R R10, SRZ ;  /* 0x00000000000a7805 */ /* 0x000fd0000001ff00 */
[----:B------:R-:W-:Y:S05]  /*2030*/  BRA.U UP0, `(.L_x_142) ;  /* 0x0000000100087547 */ /* 0x000fea000b800000 */
[----:B------:R-:W0:Y:S02]  /*2040*/  LDC.64 R10, c[0x0][0x3d0] ;  /* 0x0000f400ff0a7b82 */ /* 0x000e240000000a00 */
[----:B0-----:R-:W5:Y:S02]  /*2050*/  LDG.E.64 R10, desc[UR6][R10.64] ;  /* 0x000000060a0a7981 */ /* 0x001f64000c1e1b00 */
.L_x_142:
        /* <DEDUP_REMOVED lines=8> */
.L_x_141:
[----:B0-----:R-:W-:Y:S05]  /*20e0*/  BSYNC.RECONVERGENT B0 ;  /* 0x0000000000007941 */ /* 0x001fea0003800200 */
.L_x_140:
[----:B------:R-:W-:Y:S01]  /*20f0*/  ISETP.GT.AND P0, PT, R3, R2, PT ;  /* 0x000000020300720c */ /* 0x000fe20003f04270 */
[----:B------:R-:W-:-:S12]  /*2100*/  BSSY.RECONVERGENT B0, `(.L_x_143) ;  /* 0x0000010000007945 */ /* 0x000fd80003800200 */
[----:B------:R-:W-:Y:S05]  /*2110*/  @!P0 BRA `(.L_x_144) ;  /* 0x0000000000388947 */ /* 0x000fea0003800000 */
[----:B------:R-:W0:Y:S01]  /*2120*/  LDC.64 R16, c[0x0][0x390] ;  /* 0x0000e400ff107b82 */ /* 0x000e220000000a00 */
[----:B------:R-:W-:Y:S01]  /*2130*/  UISETP.NE.AND UP0, UPT, UR4, URZ, UPT ;  /* 0x000000ff0400728c */ /* 0x000fe2000bf05270 */
[----:B-1----:R-:W-:-:S08]  /*2140*/  CS2R R10, SRZ ;  /* 0x00000000000a7805 */ /* 0x002fd0000001ff00 */
[----:B------:R-:W-:Y:S05]  /*2150*/  BRA.U UP0, `(.L_x_145) ;  /* 0x0000000100087547 */ /* 0x000fea000b800000 */
[----:B------:R-:W1:Y:S02]  /*2160*/  LDC.64 R10, c[0x0][0x3d0] ;  /* 0x0000f400ff0a7b82 */ /* 0x000e640000000a00 */
[----:B-1----:R-:W5:Y:S02]  /*2170*/  LDG.E.64 R10, desc[UR6][R10.64] ;  /* 0x000000060a0a7981 */ /* 0x002f64000c1e1b00 */
.L_x_145:
        /* <DEDUP_REMOVED lines=8> */
.L_x_144:
[----:B------:R-:W-:Y:S05]  /*2200*/  BSYNC.RECONVERGENT B0 ;  /* 0x0000000000007941 */ /* 0x000fea0003800200 */
.L_x_143:
[----:B------:R-:W-:-:S13]  /*2210*/  ISETP.GT.AND P0, PT, R7, R4, PT ;  /* 0x000000040700720c */ /* 0x000fda0003f04270 */
[----:B------:R-:W-:Y:S05]  /*2220*/  @!P0 EXIT ;  /* 0x000000000000894d */ /* 0x000fea0003800000 */
[----:B0-----:R-:W0:Y:S01]  /*2230*/  LDC.64 R8, c[0x0][0x390] ;  /* 0x0000e400ff087b82 */ /* 0x001e220000000a00 */
[----:B------:R-:W-:Y:S01]  /*2240*/  UISETP.NE.AND UP0, UPT, UR4, URZ, UPT ;  /* 0x000000ff0400728c */ /* 0x000fe2000bf05270 */
[----:B------:R-:W-:-:S08]  /*2250*/  CS2R R2, SRZ ;  /* 0x0000000000027805 */ /* 0x000fd0000001ff00 */
[----:B------:R-:W-:Y:S05]  /*2260*/  BRA.U UP0, `(.L_x_146) ;  /* 0x0000000100087547 */ /* 0x000fea000b800000 */
[----:B------:R-:W2:Y:S02]  /*2270*/  LDC.64 R2, c[0x0][0x3d0] ;  /* 0x0000f400ff027b82 */ /* 0x000ea40000000a00 */
[----:B--2---:R-:W5:Y:S02]  /*2280*/  LDG.E.64 R2, desc[UR6][R2.64] ;  /* 0x0000000602027981 */ /* 0x004f64000c1e1b00 */
.L_x_146:
[----:B-1---5:R-:W-:-:S04]  /*2290*/  IADD3 R5, P0, PT, R15, R2, RZ ;  /* 0x000000020f057210 */ /* 0x022fc80007f1e0ff */
[----:B------:R-:W-:Y:S01]  /*22a0*/  LEA.HI.X.SX32 R15, R15, R3, 0x1, P0 ;  /* 0x000000030f0f7211 */ /* 0x000fe200000f0eff */
[----:B0-----:R-:W-:-:S04]  /*22b0*/  IMAD.WIDE.U32 R2, R5, 0xc, R8 ;  /* 0x0000000c05027825 */ /* 0x001fc800078e0008 */
[----:B------:R-:W-:-:S04]  /*22c0*/  IMAD R15, R15, 0xc, RZ ;  /* 0x0000000c0f0f7824 */ /* 0x000fc800078e02ff */
[----:B------:R-:W-:-:S05]  /*22d0*/  IMAD.IADD R3, R3, 0x1, R15 ;  /* 0x0000000103037824 */ /* 0x000fca00078e020f */
[----:B------:R-:W-:Y:S04]  /*22e0*/  STG.E desc[UR6][R2.64], R4 ;  /* 0x0000000402007986 */ /* 0x000fe8000c101906 */
[----:B------:R-:W-:Y:S04]  /*22f0*/  STG.E desc[UR6][R2.64+0x4], R7 ;  /* 0x0000040702007986 */ /* 0x000fe8000c101906 */
[----:B------:R-:W-:Y:S01]  /*2300*/  STG.E desc[UR6][R2.64+0x8], R13 ;  /* 0x0000080d02007986 */ /* 0x000fe2000c101906 */
[----:B------:R-:W-:Y:S05]  /*2310*/  EXIT ;  /* 0x000000000000794d */ /* 0x000fea0003800000 */
.L_x_139:
[----:B------:R-:W-:Y:S01]  /*2320*/  BAR.SYNC.DEFER_BLOCKING 0x0 ;  /* 0x0000000000007b1d */ /* 0x000fe20000010000 */
[----:B------:R-:W-:Y:S02]  /*2330*/  ISETP.GT.AND P0, PT, R5, R0, PT ;  /* 0x000000000500720c */ /* 0x000fe40003f04270 */
[----:B------:R-:W-:Y:S02]  /*2340*/  ISETP.GT.AND P1, PT, R3, R2, PT ;  /* 0x000000020300720c */ /* 0x000fe40003f24270 */
[----:B------:R-:W-:-:S09]  /*2350*/  ISETP.GT.AND P2, PT, R7, R4, PT ;  /* 0x000000040700720c */ /* 0x000fd20003f44270 */
[--C-:B------:R-:W-:Y:S02]  /*2360*/  @P0 IMAD.IADD R11, R21, 0x1, -R10.reuse ;  /* 0x00000001150b0824 */ /* 0x100fe400078e0a0a */
[--C-:B------:R-:W-:Y:S02]  /*2370*/  @P1 IMAD.IADD R9, R9, 0x1, -R10.reuse ;  /* 0x0000000109091824 */ /* 0x100fe400078e0a0a */
[----:B------:R-:W-:Y:S02]  /*2380*/  @P2 IMAD.IADD R15, R15, 0x1, -R10 ;  /* 0x000000010f0f2824 */ /* 0x000fe400078e0a0a */
[--C-:B------:R-:W-:Y:S02]  /*2390*/  @P0 IMAD R11, R11, 0xc, R18.reuse ;  /* 0x0000000c0b0b0824 */ /* 0x100fe400078e0212 */
[--C-:B------:R-:W-:Y:S02]  /*23a0*/  @P1 IMAD R9, R9, 0xc, R18.reuse ;  /* 0x0000000c09091824 */ /* 0x100fe400078e0212 */
[----:B------:R-:W-:Y:S01]  /*23b0*/  @P2 IMAD R14, R15, 0xc, R18 ;  /* 0x0000000c0f0e2824 */ /* 0x000fe200078e0212 */
[----:B------:R0:W-:Y:S04]  /*23c0*/  @P0 STS [R11], R0 ;  /* 0x000000000b000388 */ /* 0x0001e80000000800 */
[----:B------:R0:W-:Y:S04]  /*23d0*/  @P0 STS [R11+0x4], R5 ;  /* 0x000004050b000388 */ /* 0x0001e80000000800 */
[----:B-----5:R0:W-:Y:S01]  /*23e0*/  @P0 STS [R11+0x8], R6 ;  /* 0x000008060b000388 */ /* 0x0201e20000000800 */
[----:B------:R-:W-:-:S03]  /*23f0*/  ISETP.GE.AND P0, PT, R17, R8, PT ;  /* 0x000000081100720c */ /* 0x000fc60003f06270 */
        /* <DEDUP_REMOVED lines=8> */
[----:B0-----:R-:W-:Y:S01]  /*2480*/  LOP3.LUT R3, RZ, R17, RZ, 0x33, !PT ;  /* 0x00000011ff037212 */ /* 0x001fe200078e33ff */
[----:B------:R-:W0:Y:S01]  /*2490*/  LDCU.U8 UR8, c[0x0][0x3b8] ;  /* 0x00007700ff0877ac */ /* 0x000e220008000000 */
[----:B------:R-:W-:Y:S03]  /*24a0*/  BSSY.RECONVERGENT B0, `(.L_x_147) ;  /* 0x0000024000007945 */ /* 0x000fe60003800200 */
[----:B------:R-:W-:-:S05]  /*24b0*/  IMAD.IADD R0, R3, 0x1, R8 ;  /* 0x0000000103007824 */ /* 0x000fca00078e0208 */
[C---:B------:R-:W-:Y:S02]  /*24c0*/  LOP3.LUT R2, R0.reuse, 0x180, RZ, 0xc0, !PT ;  /* 0x0000018000027812 */ /* 0x040fe400078ec0ff */
[----:B------:R-:W-:Y:S02]  /*24d0*/  ISETP.GE.U32.AND P1, PT, R0, 0x180, PT ;  /* 0x000001800000780c */ /* 0x000fe40003f26070 */
[----:B------:R-:W-:-:S13]  /*24e0*/  ISETP.NE.AND P0, PT, R2, 0x180, PT ;  /* 0x000001800200780c */ /* 0x000fda0003f05270 */
[----:B0-----:R-:W-:Y:S05]  /*24f0*/  @!P0 BRA `(.L_x_148) ;  /* 0x0000000000788947 */ /* 0x001fea0003800000 */
[----:B------:R-:W0:Y:S01]  /*2500*/  LDC.64 R2, c[0x0][0x390] ;  /* 0x0000e400ff027b82 */ /* 0x000e220000000a00 */
[----:B------:R-:W-:Y:S01]  /*2510*/  LEA.HI R0, R0, 0x1, RZ, 0x19 ;  /* 0x0000000100007811 */ /* 0x000fe200078fc8ff */
[C---:B------:R-:W-:Y:S01]  /*2520*/  IMAD R4, R17.reuse, 0xc, R18 ;  /* 0x0000000c11047824 */ /* 0x040fe200078e0212 */
[----:B------:R-:W-:Y:S01]  /*2530*/  ISETP.NE.AND P2, PT, RZ, UR8, PT ;  /* 0x00000008ff007c0c */ /* 0x000fe2000bf45270 */
[----:B------:R-:W-:Y:S02]  /*2540*/  IMAD.IADD R9, R17, 0x1, R10 ;  /* 0x0000000111097824 */ /* 0x000fe400078e020a */
[C---:B------:R-:W-:Y:S01]  /*2550*/  IMAD.SHL.U32 R5, R0.reuse, 0x80, RZ ;  /* 0x0000008000057824 */ /* 0x040fe200078e00ff */
[----:B------:R-:W-:Y:S01]  /*2560*/  LOP3.LUT R0, R0, 0x3, RZ, 0xc0, !PT ;  /* 0x0000000300007812 */ /* 0x000fe200078ec0ff */
[----:B------:R-:W-:-:S03]  /*2570*/  VIADD R11, R4, 0x4 ;  /* 0x00000004040b7836 */ /* 0x000fc60000000000 */
[----:B------:R-:W-:Y:S01]  /*2580*/  LOP3.LUT R6, R5, 0x180, RZ, 0xc0, !PT ;  /* 0x0000018005067812 */ /* 0x000fe200078ec0ff */
[----:B------:R-:W-:-:S04]  /*2590*/  IMAD.MOV R0, RZ, RZ, -R0 ;  /* 0x000000ffff007224 */ /* 0x000fc800078e0a00 */
[----:B------:R-:W-:-:S07]  /*25a0*/  IMAD.IADD R17, R17, 0x1, R6 ;  /* 0x0000000111117824 */ /* 0x000fce00078e0206 */
.L_x_149:
        /* <DEDUP_REMOVED lines=8> */
[----:B--2---:R-:W-:-:S04]  /*2630*/  IADD3 R21, P0, PT, R9, R4, RZ ;  /* 0x0000000409157210 */ /* 0x004fc80007f1e0ff */
[----:B------:R-:W-:Y:S01]  /*2640*/  LEA.HI.X.SX32 R12, R9, R5, 0x1, P0 ;  /* 0x00000005090c7211 */ /* 0x000fe200000f0eff */
[----:B0-----:R-:W-:Y:S01]  /*2650*/  IMAD.WIDE.U32 R4, R21, 0xc, R2 ;  /* 0x0000000c15047825 */ /* 0x001fe200078e0002 */
[----:B------:R-:W-:-:S03]  /*2660*/  ISETP.NE.AND P0, PT, R0, RZ, PT ;  /* 0x000000ff0000720c */ /* 0x000fc60003f05270 */
[----:B------:R-:W-:Y:S02]  /*2670*/  IMAD R21, R12, 0xc, RZ ;  /* 0x0000000c0c157824 */ /* 0x000fe400078e02ff */
[----:B------:R-:W-:Y:S02]  /*2680*/  VIADD R9, R9, 0x80 ;  /* 0x0000008009097836 */ /* 0x000fe40000000000 */
[----:B------:R-:W-:-:S05]  /*2690*/  IMAD.IADD R5, R5, 0x1, R21 ;  /* 0x0000000105057824 */ /* 0x000fca00078e0215 */
[----:B------:R1:W-:Y:S04]  /*26a0*/  STG.E desc[UR6][R4.64], R13 ;  /* 0x0000000d04007986 */ /* 0x0003e8000c101906 */
[----:B---3--:R1:W-:Y:S04]  /*26b0*/  STG.E desc[UR6][R4.64+0x4], R15 ;  /* 0x0000040f04007986 */ /* 0x0083e8000c101906 */
[----:B-----5:R1:W-:Y:S01]  /*26c0*/  STG.E desc[UR6][R4.64+0x8], R19 ;  /* 0x0000081304007986 */ /* 0x0203e2000c101906 */
[----:B------:R-:W-:Y:S05]  /*26d0*/  @P0 BRA `(.L_x_149) ;  /* 0xfffffffc00b40947 */ /* 0x000fea000383ffff */
.L_x_148:
[----:B------:R-:W-:Y:S05]  /*26e0*/  BSYNC.RECONVERGENT B0 ;  /* 0x0000000000007941 */ /* 0x000fea0003800200 */
.L_x_147:
[----:B------:R-:W-:Y:S05]  /*26f0*/  @!P1 EXIT ;  /* 0x000000000000994d */ /* 0x000fea0003800000 */
[----:B------:R-:W0:Y:S01]  /*2700*/  S2R R3, SR_CgaCtaId ;  /* 0x0000000000037919 */ /* 0x000e220000008800 */
[----:B------:R-:W2:Y:S01]  /*2710*/  LDCU.64 UR4, c[0x0][0x390] ;  /* 0x00007200ff0477ac */ /* 0x000ea20008000a00 */
[----:B------:R-:W-:Y:S01]  /*2720*/  MOV R0, 0x400 ;  /* 0x0000040000007802 */ /* 0x000fe20000000f00 */
[----:B------:R-:W-:Y:S01]  /*2730*/  IMAD.IADD R2, R17, 0x1, R10 ;  /* 0x0000000111027824 */ /* 0x000fe200078e020a */
[----:B------:R-:W-:-:S06]  /*2740*/  UISETP.NE.AND UP1, UPT, UR8, URZ, UPT ;  /* 0x000000ff0800728c */ /* 0x000fcc000bf25270 */
[----:B------:R-:W-:Y:S01]  /*2750*/  PLOP3.LUT P1, PT, PT, PT, UP1, 0x80, 0x8 ;  /* 0x000000000008781c */ /* 0x000fe20003f2f018 */
[----:B--2---:R-:W-:-:S04]  /*2760*/  UIADD3 UR4, UP0, UPT, UR4, 0x1208, URZ ;  /* 0x0000120804047890 */ /* 0x004fc8000ff1e0ff */
[----:B------:R-:W-:Y:S01]  /*2770*/  UIADD3.X UR5, UPT, UPT, URZ, UR5, URZ, UP0, !UPT ;  /* 0x00000005ff057290 */ /* 0x000fe200087fe4ff */
[----:B0-----:R-:W-:-:S05]  /*2780*/  LEA R0, R3, R0, 0x18 ;  /* 0x0000000003007211 */ /* 0x001fca00078ec0ff */
[----:B------:R-:W-:-:S04]  /*2790*/  IMAD R0, R17, 0xc, R0 ;  /* 0x0000000c11007824 */ /* 0x000fc800078e0200 */
[----:B------:R-:W-:-:S07]  /*27a0*/  VIADD R0, R0, 0xc00 ;  /* 0x00000c0000007836 */ /* 0x000fce0000000000 */
.L_x_150:
[----:B------:R-:W0:Y:S01]  /*27b0*/  @!P1 LDC.64 R10, c[0x0][0x3d0] ;  /* 0x0000f400ff0a9b82 */ /* 0x000e220000000a00 */
[----:B-1----:R-:W-:Y:S01]  /*27c0*/  CS2R R6, SRZ ;  /* 0x0000000000067805 */ /* 0x002fe2000001ff00 */
[----:B------:R-:W-:Y:S01]  /*27d0*/  UISETP.NE.AND UP0, UPT, UR8, URZ, UPT ;  /* 0x000000ff0800728c */ /* 0x000fe2000bf05270 */
[----:B------:R-:W2:Y:S04]  /*27e0*/  LDS R9, [R0+-0xc00] ;  /* 0xfff4000000097984 */ /* 0x000ea80000000800 */
[----:B-1----:R-:W1:Y:S04]  /*27f0*/  LDS R19, [R0+-0xbfc] ;  /* 0xfff4040000137984 */ /* 0x002e680000000800 */
[----:B------:R-:W3:Y:S01]  /*2800*/  LDS R21, [R0+-0xbf8] ;  /* 0xfff4080000157984 */ /* 0x000ee20000000800 */
[----:B------:R-:W-:Y:S01]  /*2810*/  SHF.R.S32.HI R3, RZ, 0x1f, R2 ;  /* 0x0000001fff037819 */ /* 0x000fe20000011402 */
[----:B------:R-:W-:-:S02]  /*2820*/  IMAD.U32 R4, RZ, RZ, UR4 ;  /* 0x00000004ff047e24 */ /* 0x000fc4000f8e00ff */
[----:B------:R-:W-:Y:S01]  /*2830*/  IMAD.U32 R5, RZ, RZ, UR5 ;  /* 0x00000005ff057e24 */ /* 0x000fe2000f8e00ff */
[----:B------:R-:W4:Y:S04]  /*2840*/  LDS R23, [R0+-0x600] ;  /* 0xfffa000000177984 */ /* 0x000f280000000800 */
[----:B------:R-:W5:Y:S04]  /*2850*/  LDS R25, [R0+-0x5fc] ;  /* 0xfffa040000197984 */ /* 0x000f680000000800 */
[----:B0-----:R-:W2:Y:S01]  /*2860*/  @!P1 LDG.E.64 R6, desc[UR6][R10.64] ;  /* 0x000000060a069981 */ /* 0x001ea2000c1e1b00 */
[----:B------:R-:W-:-:S03]  /*2870*/  PLOP3.LUT P1, PT, PT, PT, UP0, 0x80, 0x8 ;  /* 0x000000000008781c */ /* 0x000fc60003f2f008 */
[----:B------:R-:W0:Y:S10]  /*2880*/  LDS R27, [R0+-0x5f8] ;  /* 0xfffa0800001b7984 */ /* 0x000e340000000800 */
[----:B------:R-:W4:Y:S01]  /*2890*/  @!P1 LDC.64 R12, c[0x0][0x3d0] ;  /* 0x0000f400ff0c9b82 */ /* 0x000f220000000a00 */
[----:B--2---:R-:W-:-:S05]  /*28a0*/  IADD3 R15, P0, PT, R2, R6, RZ ;  /* 0x00000006020f7210 */ /* 0x004fca0007f1e0ff */
[----:B------:R-:W-:Y:S02]  /*28b0*/  IMAD.X R10, R3, 0x1, R7, P0 ;  /* 0x00000001030a7824 */ /* 0x000fe400000e0607 */
[----:B------:R-:W-:-:S04]  /*28c0*/  IMAD.WIDE.U32 R6, R15, 0xc, R4 ;  /* 0x0000000c0f067825 */ /* 0x000fc800078e0004 */
[----:B------:R-:W-:-:S04]  /*28d0*/  IMAD R11, R10, 0xc, RZ ;  /* 0x0000000c0a0b7824 */ /* 0x000fc800078e02ff */
[----:B------:R-:W-:Y:S01]  /*28e0*/  IMAD.IADD R7, R7, 0x1, R11 ;  /* 0x0000000107077824 */ /* 0x000fe200078e020b */
[----:B------:R-:W-:-:S04]  /*28f0*/  CS2R R10, SRZ ;  /* 0x00000000000a7805 */ /* 0x000fc8000001ff00 */
[----:B------:R-:W-:Y:S04]  /*2900*/  STG.E desc[UR6][R6.64+-0x1208], R9 ;  /* 0xffedf80906007986 */ /* 0x000fe8000c101906 */
[----:B-1----:R-:W-:Y:S04]  /*2910*/  STG.E desc[UR6][R6.64+-0x1204], R19 ;  /* 0xffedfc1306007986 */ /* 0x002fe8000c101906 */
[----:B---3--:R1:W-:Y:S04]  /*2920*/  STG.E desc[UR6][R6.64+-0x1200], R21 ;  /* 0xffee001506007986 */ /* 0x0083e8000c101906 */
[----:B----4-:R-:W2:Y:S01]  /*2930*/  @!P1 LDG.E.64 R10, desc[UR6][R12.64] ;  /* 0x000000060c0a9981 */ /* 0x010ea2000c1e1b00 */
[----:B------:R-:W3:Y:S03]  /*2940*/  @!P1 LDC.64 R14, c[0x0][0x3d0] ;  /* 0x0000f400ff0e9b82 */ /* 0x000ee60000000a00 */
[----:B------:R-:W-:Y:S01]  /*2950*/  LDS R19, [R0+0x4] ;  /* 0x0000040000137984 */ /* 0x000fe20000000800 */
[----:B-1----:R-:W-:-:S03]  /*2960*/  CS2R R6, SRZ ;  /* 0x0000000000067805 */ /* 0x002fc6000001ff00 */
[----:B------:R-:W-:Y:S01]  /*2970*/  LDS R21, [R0+0x8] ;  /* 0x0000080000157984 */ /* 0x000fe20000000800 */
[----:B--2---:R-:W-:-:S05]  /*2980*/  IADD3 R29, P0, PT, R2, R10, RZ ;  /* 0x0000000a021d7210 */ /* 0x004fca0007f1e0ff */
[----:B------:R-:W-:Y:S02]  /*2990*/  IMAD.X R16, R3, 0x1, R11, P0 ;  /* 0x0000000103107824 */ /* 0x000fe400000e060b */
[----:B------:R-:W-:-:S04]  /*29a0*/  IMAD.WIDE.U32 R10, R29, 0xc, R4 ;  /* 0x0000000c1d0a7825 */ /* 0x000fc800078e0004 */
[----:B------:R-:W-:-:S04]  /*29b0*/  IMAD R9, R16, 0xc, RZ ;  /* 0x0000000c10097824 */ /* 0x000fc800078e02ff */
[----:B------:R-:W-:Y:S02]  /*29c0*/  IMAD.IADD R11, R11, 0x1, R9 ;  /* 0x000000010b0b7824 */ /* 0x000fe400078e0209 */
[----:B------:R-:W1:Y:S04]  /*29d0*/  LDS R9, [R0] ;  /* 0x0000000000097984 */ /* 0x000e680000000800 */
[----:B------:R-:W-:Y:S04]  /*29e0*/  STG.E desc[UR6][R10.64+-0xc08], R23 ;  /* 0xfff3f8170a007986 */ /* 0x000fe8000c101906 */
[----:B-----5:R-:W-:Y:S04]  /*29f0*/  STG.E desc[UR6][R10.64+-0xc04], R25 ;  /* 0xfff3fc190a007986 */ /* 0x020fe8000c101906 */
[----:B0-----:R0:W-:Y:S04]  /*2a00*/  STG.E desc[UR6][R10.64+-0xc00], R27 ;  /* 0xfff4001b0a007986 */ /* 0x0011e8000c101906 */
[----:B---3--:R2:W3:Y:S01]  /*2a10*/  @!P1 LDG.E.64 R6, desc[UR6][R14.64] ;  /* 0x000000060e069981 */ /* 0x0084e2000c1e1b00 */
[----:B------:R-:W4:Y:S03]  /*2a20*/  @!P1 LDC.64 R12, c[0x0][0x3d0] ;  /* 0x0000f400ff0c9b82 */ /* 0x000f260000000a00 */
[----:B------:R-:W-:Y:S01]  /*2a30*/  LDS R25, [R0+0x608] ;  /* 0x0006080000197984 */ /* 0x000fe20000000800 */
[----:B0-----:R-:W-:-:S03]  /*2a40*/  CS2R R10, SRZ ;  /* 0x00000000000a7805 */ /* 0x001fc6000001ff00 */
[----:B--2---:R-:W0:Y:S01]  /*2a50*/  LDS R15, [R0+0x600] ;  /* 0x00060000000f7984 */ /* 0x004e220000000800 */
[----:B---3--:R-:W-:-:S05]  /*2a60*/  IADD3 R29, P0, PT, R2, R6, RZ ;  /* 0x00000006021d7210 */ /* 0x008fca0007f1e0ff */
[----:B------:R-:W-:Y:S02]  /*2a70*/  IMAD.X R16, R3, 0x1, R7, P0 ;  /* 0x0000000103107824 */ /* 0x000fe400000e0607 */
[----:B------:R-:W-:-:S04]  /*2a80*/  IMAD.WIDE.U32 R6, R29, 0xc, R4 ;  /* 0x0000000c1d067825 */ /* 0x000fc800078e0004 */
[----:B------:R-:W-:-:S04]  /*2a90*/  IMAD R23, R16, 0xc, RZ ;  /* 0x0000000c10177824 */ /* 0x000fc800078e02ff */
[----:B------:R-:W-:Y:S02]  /*2aa0*/  IMAD.IADD R7, R7, 0x1, R23 ;  /* 0x0000000107077824 */ /* 0x000fe400078e0217 */
[----:B------:R2:W3:Y:S04]  /*2ab0*/  LDS R23, [R0+0x604] ;  /* 0x0006040000177984 */ /* 0x0004e80000000800 */
[----:B-1----:R1:W-:Y:S04]  /*2ac0*/  STG.E desc[UR6][R6.64+-0x608], R9 ;  /* 0xfff9f80906007986 */ /* 0x0023e8000c101906 */
[----:B------:R1:W-:Y:S04]  /*2ad0*/  STG.E desc[UR6][R6.64+-0x604], R19 ;  /* 0xfff9fc1306007986 */ /* 0x0003e8000c101906 */
[----:B------:R1:W-:Y:S04]  /*2ae0*/  STG.E desc[UR6][R6.64+-0x600], R21 ;  /* 0xfffa001506007986 */ /* 0x0003e8000c101906 */
[----:B----4-:R-:W4:Y:S01]  /*2af0*/  @!P1 LDG.E.64 R10, desc[UR6][R12.64] ;  /* 0x000000060c0a9981 */ /* 0x010f22000c1e1b00 */
[----:B------:R-:W-:-:S02]  /*2b00*/  VIADD R17, R17, 0x200 ;  /* 0x0000020011117836 */ /* 0x000fc40000000000 */
[----:B--2---:R-:W-:Y:S01]  /*2b10*/  VIADD R0, R0, 0x1800 ;  /* 0x0000180000007836 */ /* 0x004fe20000000000 */
[C---:B----4-:R-:W-:Y:S01]  /*2b20*/  IADD3 R27, P0, PT, R2.reuse, R10, RZ ;  /* 0x0000000a021b7210 */ /* 0x050fe20007f1e0ff */
[----:B------:R-:W-:-:S04]  /*2b30*/  VIADD R2, R2, 0x200 ;  /* 0x0000020002027836 */ /* 0x000fc80000000000 */
[----:B------:R-:W-:Y:S01]  /*2b40*/  IMAD.X R3, R3, 0x1, R11, P0 ;  /* 0x0000000103037824 */ /* 0x000fe200000e060b */
[----:B------:R-:W-:Y:S01]  /*2b50*/  ISETP.GE.AND P0, PT, R17, R8, PT ;  /* 0x000000081100720c */ /* 0x000fe20003f06270 */
[----:B------:R-:W-:-:S04]  /*2b60*/  IMAD.WIDE.U32 R4, R27, 0xc, R4 ;  /* 0x0000000c1b047825 */ /* 0x000fc800078e0004 */
[----:B------:R-:W-:-:S04]  /*2b70*/  IMAD R3, R3, 0xc, RZ ;  /* 0x0000000c03037824 */ /* 0x000fc800078e02ff */
[----:B------:R-:W-:-:S05]  /*2b80*/  IMAD.IADD R5, R5, 0x1, R3 ;  /* 0x0000000105057824 */ /* 0x000fca00078e0203 */
[----:B0-----:R1:W-:Y:S04]  /*2b90*/  STG.E desc[UR6][R4.64+-0x8], R15 ;  /* 0xfffff80f04007986 */ /* 0x0013e8000c101906 */
[----:B---3--:R1:W-:Y:S04]  /*2ba0*/  STG.E desc[UR6][R4.64+-0x4], R23 ;  /* 0xfffffc1704007986 */ /* 0x0083e8000c101906 */
[----:B------:R1:W-:Y:S01]  /*2bb0*/  STG.E desc[UR6][R4.64], R25 ;  /* 0x0000001904007986 */ /* 0x0003e2000c101906 */
[----:B------:R-:W-:Y:S05]  /*2bc0*/  @!P0 BRA `(.L_x_150) ;  /* 0xfffffff800f88947 */ /* 0x000fea000383ffff */
[----:B------:R-:W-:Y:S05]  /*2bd0*/  EXIT ;  /* 0x000000000000794d */ /* 0x000fea0003800000 */
.L_x_106:
[----:B------:R-:W0:Y:S01]  /*2be0*/  LDCU UR8, c[0x0][0x3ac] ;  /* 0x00007580ff0877ac */ /* 0x000e220008000800 */
[----:B------:R-:W-:Y:S01]  /*2bf0*/  ISETP.NE.AND P0, PT, R24, RZ, PT ;  /* 0x000000ff1800720c */ /* 0x000fe20003f05270 */
[----:B------:R-:W-:Y:S01]  /*2c00*/  BSSY.RECONVERGENT B1, `(.L_x_151) ;  /* 0x00002bc000017945 */ /* 0x000fe20003800200 */
[----:B0-----:R-:W-:-:S11]  /*2c10*/  IADD3 R2, PT, PT, -R0, UR8, RZ ;  /* 0x0000000800027c10 */ /* 0x001fd6000fffe1ff */
        /* <DEDUP_REMOVED lines=8> */
[----:B0-----:R-:W-:-:S04]  /*2ca0*/  IMAD R19, R3, 0x3, RZ ;  /* 0x0000000303137824 */ /* 0x001fc800078e02ff */
[C---:B------:R-:W-:Y:S01]  /*2cb0*/  VIADD R7, R19.reuse, 0x1 ;  /* 0x0000000113077836 */ /* 0x040fe20000000000 */
[----:B------:R-:W-:-:S04]  /*2cc0*/  IADD3 R13, P0, P1, R19, UR4, R0 ;  /* 0x00000004130d7c10 */ /* 0x000fc8000f91e000 */
[----:B------:R-:W-:Y:S01]  /*2cd0*/  IADD3.X R6, PT, PT, RZ, UR5, RZ, P0, P1 ;  /* 0x00000005ff067c10 */ /* 0x000fe200087e24ff */
[----:B--2---:R-:W-:Y:S01]  /*2ce0*/  IMAD.WIDE.U32 R4, R13, 0xc, R4 ;  /* 0x0000000c0d047825 */ /* 0x004fe200078e0004 */
[-C--:B------:R-:W-:Y:S02]  /*2cf0*/  ISETP.GE.AND P1, PT, R7, R2.reuse, PT ;  /* 0x000000020700720c */ /* 0x080fe40003f26270 */
[C---:B------:R-:W-:Y:S01]  /*2d00*/  ISETP.GE.AND P0, PT, R19.reuse, R2, PT ;  /* 0x000000021300720c */ /* 0x040fe20003f06270 */
[----:B------:R-:W-:Y:S02]  /*2d10*/  VIADD R13, R19, 0x2 ;  /* 0x00000002130d7836 */ /* 0x000fe40000000000 */
[----:B------:R-:W-:-:S03]  /*2d20*/  IMAD R21, R6, 0xc, RZ ;  /* 0x0000000c06157824 */ /* 0x000fc600078e02ff */
[----:B------:R-:W-:Y:S01]  /*2d30*/  ISETP.GE.AND P2, PT, R13, R2, PT ;  /* 0x000000020d00720c */ /* 0x000fe20003f46270 */
[----:B------:R-:W-:-:S05]  /*2d40*/  IMAD.IADD R5, R5, 0x1, R21 ;  /* 0x0000000105057824 */ /* 0x000fca00078e0215 */
[----:B------:R-:W2:Y:S04]  /*2d50*/  @!P1 LDG.E R12, desc[UR6][R4.64+0xc] ;  /* 0x00000c06040c9981 */ /* 0x000ea8000c1e1900 */
[----:B------:R-:W2:Y:S04]  /*2d60*/  @!P1 LDG.E R11, desc[UR6][R4.64+0x10] ;  /* 0x00001006040b9981 */ /* 0x000ea8000c1e1900 */
[----:B------:R-:W3:Y:S04]  /*2d70*/  @!P0 LDG.E R17, desc[UR6][R4.64] ;  /* 0x0000000604118981 */ /* 0x000ee8000c1e1900 */
[----:B------:R-:W3:Y:S04]  /*2d80*/  @!P0 LDG.E R16, desc[UR6][R4.64+0x4] ;  /* 0x0000040604108981 */ /* 0x000ee8000c1e1900 */
[----:B------:R-:W4:Y:S04]  /*2d90*/  @!P2 LDG.E R8, desc[UR6][R4.64+0x18] ;  /* 0x000018060408a981 */ /* 0x000f28000c1e1900 */
[----:B------:R-:W4:Y:S04]  /*2da0*/  @!P2 LDG.E R9, desc[UR6][R4.64+0x1c] ;  /* 0x00001c060409a981 */ /* 0x000f28000c1e1900 */
[----:B------:R-:W5:Y:S04]  /*2db0*/  @!P0 LDG.E R15, desc[UR6][R4.64+0x8] ;  /* 0x00000806040f8981 */ /* 0x000f68000c1e1900 */
[----:B------:R-:W5:Y:S04]  /*2dc0*/  @!P2 LDG.E R0, desc[UR6][R4.64+0x20] ;  /* 0x000020060400a981 */ /* 0x000f68000c1e1900 */
[----:B------:R0:W5:Y:S01]  /*2dd0*/  @!P1 LDG.E R10, desc[UR6][R4.64+0x14] ;  /* 0x00001406040a9981 */ /* 0x000162000c1e1900 */
[----:B------:R-:W1:Y:S01]  /*2de0*/  S2R R24, SR_LANEID ;  /* 0x0000000000187919 */ /* 0x000e620000000000 */
[----:B------:R-:W0:Y:S01]  /*2df0*/  S2R R23, SR_CgaCtaId ;  /* 0x0000000000177919 */ /* 0x000e220000008800 */
[----:B------:R-:W-:-:S02]  /*2e00*/  MOV R18, 0x400 ;  /* 0x0000040000127802 */ /* 0x000fc40000000f00 */
[----:B------:R-:W-:Y:S01]  /*2e10*/  SHF.R.U32.HI R25, RZ, 0x5, R3 ;  /* 0x00000005ff197819 */ /* 0x000fe20000011603 */
[----:B------:R-:W-:Y:S01]  /*2e20*/  BAR.SYNC.DEFER_BLOCKING 0x0 ;  /* 0x0000000000007b1d */ /* 0x000fe20000010000 */
[----:B-1----:R-:W-:Y:S02]  /*2e30*/  ISETP.NE.AND P4, PT, R24, 0x1f, PT ;  /* 0x0000001f1800780c */ /* 0x002fe40003f85270 */
[----:B0-----:R-:W-:-:S11]  /*2e40*/  LEA R18, R23, R18, 0x18 ;  /* 0x0000001217127211 */ /* 0x001fd600078ec0ff */
[----:B------:R-:W-:Y:S01]  /*2e50*/  @!P4 IMAD R22, R25, 0x4, R18 ;  /* 0x000000041916c824 */ /* 0x000fe200078e0212 */
[----:B--2---:R-:W-:-:S04]  /*2e60*/  ISETP.GT.AND P0, PT, R11, R12, PT ;  /* 0x0000000c0b00720c */ /* 0x004fc80003f04270 */
[----:B------:R-:W-:Y:S02]  /*2e70*/  ISETP.GE.OR P0, PT, R7, R2, P0 ;  /* 0x000000020700720c */ /* 0x000fe40000706670 */
[----:B---3--:R-:W-:-:S04]  /*2e80*/  ISETP.GT.AND P2, PT, R16, R17, PT ;  /* 0x000000111000720c */ /* 0x008fc80003f44270 */
[----:B------:R-:W-:Y:S02]  /*2e90*/  ISETP.GE.OR P2, PT, R19, R2, P2 ;  /* 0x000000021300720c */ /* 0x000fe40001746670 */
[----:B----4-:R-:W-:Y:S02]  /*2ea0*/  ISETP.GT.AND P1, PT, R9, R8, PT ;  /* 0x000000080900720c */ /* 0x010fe40003f24270 */
[----:B------:R-:W-:Y:S02]  /*2eb0*/  SEL R19, RZ, 0x1, !P2 ;  /* 0x00000001ff137807 */ /* 0x000fe40005000000 */
[----:B------:R-:W-:-:S03]  /*2ec0*/  ISETP.GE.OR P1, PT, R13, R2, P1 ;  /* 0x000000020d00720c */ /* 0x000fc60000f26670 */
        /* <DEDUP_REMOVED lines=14> */
[----:B------:R0:W-:Y:S01]  /*2fb0*/  @!P4 STS [R22], R21 ;  /* 0x000000151600c388 */ /* 0x0001e20000000800 */
[----:B------:R-:W-:Y:S06]  /*2fc0*/  BAR.SYNC.DEFER_BLOCKING 0x0 ;  /* 0x0000000000007b1d */ /* 0x000fec0000010000 */
[----:B------:R-:W1:Y:S01]  /*2fd0*/  LDS.128 R4, [R18] ;  /* 0x0000000012047984 */ /* 0x000e620000000c00 */
[----:B------:R-:W-:Y:S01]  /*2fe0*/  ISETP.NE.AND P3, PT, R25, 0x2, PT ;  /* 0x000000021900780c */ /* 0x000fe20003f65270 */
[----:B------:R-:W-:Y:S01]  /*2ff0*/  IMAD.IADD R14, R21, 0x1, -R14 ;  /* 0x00000001150e7824 */ /* 0x000fe200078e0a0e */
[----:B------:R-:W-:-:S02]  /*3000*/  ISETP.NE.AND P5, PT, R24, RZ, PT ;  /* 0x000000ff1800720c */ /* 0x000fc40003fa5270 */
[----:B------:R-:W-:Y:S02]  /*3010*/  ISETP.NE.AND P4, PT, R25, 0x3, PT ;  /* 0x000000031900780c */ /* 0x000fe40003f85270 */
[----:B0-----:R-:W-:Y:S01]  /*3020*/  SEL R21, R14, RZ, P5 ;  /* 0x000000ff0e157207 */ /* 0x001fe20002800000 */
[----:B-1----:R-:W-:-:S05]  /*3030*/  IMAD.IADD R23, R4, 0x1, R5 ;  /* 0x0000000104177824 */ /* 0x002fca00078e0205 */
[----:B------:R-:W-:Y:S01]  /*3040*/  SEL R20, R23, R4, !P3 ;  /* 0x0000000417147207 */ /* 0x000fe20005800000 */
[----:B------:R-:W-:-:S05]  /*3050*/  IMAD.IADD R23, R6, 0x1, R23 ;  /* 0x0000000106177824 */ /* 0x000fca00078e0217 */
[C---:B------:R-:W-:Y:S02]  /*3060*/  IADD3 R2, PT, PT, R23.reuse, R2, R7 ;  /* 0x0000000217027210 */ /* 0x040fe40007ffe007 */
[----:B------:R-:W-:Y:S02]  /*3070*/  SEL R20, R23, R20, !P4 ;  /* 0x0000001417147207 */ /* 0x000fe40006000000 */
[----:B------:R-:W-:Y:S01]  /*3080*/  ISETP.GE.U32.AND P3, PT, R3, 0x20, PT ;  /* 0x000000200300780c */ /* 0x000fe20003f66070 */
[----:B------:R-:W-:-:S03]  /*3090*/  VIADD R14, R2, 0xfffffe80 ;  /* 0xfffffe80020e7836 */ /* 0x000fc60000000000 */
[----:B------:R-:W-:Y:S02]  /*30a0*/  SEL R20, R20, RZ, P3 ;  /* 0x000000ff14147207 */ /* 0x000fe40001800000 */
[----:B------:R-:W-:Y:S01]  /*30b0*/  ISETP.GT.AND P3, PT, R14, 0x80, PT ;  /* 0x000000800e00780c */ /* 0x000fe20003f64270 */
[----:B------:R-:W-:Y:S02]  /*30c0*/  BSSY.RECONVERGENT B0, `(.L_x_153) ;  /* 0x00000be000007945 */ /* 0x000fe40003800200 */
[----:B------:R-:W-:-:S04]  /*30d0*/  IMAD.IADD R21, R20, 0x1, R21 ;  /* 0x0000000114157824 */ /* 0x000fc800078e0215 */
[--C-:B------:R-:W-:Y:S02]  /*30e0*/  IMAD.IADD R19, R19, 0x1, R21.reuse ;  /* 0x0000000113137824 */ /* 0x100fe400078e0215 */
[----:B------:R-:W-:-:S04]  /*30f0*/  IMAD.IADD R13, R13, 0x1, R21 ;  /* 0x000000010d0d7824 */ /* 0x000fc800078e0215 */
[----:B------:R-:W-:Y:S05]  /*3100*/  @P3 BRA `(.L_x_154) ;  /* 0x0000000000d43947 */ /* 0x000fea0003800000 */
[----:B------:R-:W-:Y:S01]  /*3110*/  ISETP.LT.AND P2, PT, R21, R14, P2 ;  /* 0x0000000e1500720c */ /* 0x000fe20001741270 */
[----:B------:R-:W-:-:S12]  /*3120*/  BSSY.RECONVERGENT B2, `(.L_x_155) ;  /* 0x0000010000027945 */ /* 0x000fd80003800200 */
[----:B------:R-:W-:Y:S05]  /*3130*/  @!P2 BRA `(.L_x_156) ;  /* 0x000000000038a947 */ /* 0x000fea0003800000 */
[----:B------:R-:W0:Y:S01]  /*3140*/  LDC.64 R4, c[0x0][0x390] ;  /* 0x0000e400ff047b82 */ /* 0x000e220000000a00 */
[----:B------:R-:W-:Y:S01]  /*3150*/  UISETP.NE.AND UP0, UPT, UR9, URZ, UPT ;  /* 0x000000ff0900728c */ /* 0x000fe2000bf05270 */
[----:B------:R-:W-:-:S08]  /*3160*/  CS2R R2, SRZ ;  /* 0x0000000000027805 */ /* 0x000fd0000001ff00 */
[----:B------:R-:W-:Y:S05]  /*3170*/  BRA.U UP0, `(.L_x_157) ;  /* 0x0000000100087547 */ /* 0x000fea000b800000 */
[----:B------:R-:W1:Y:S02]  /*3180*/  LDC.64 R2, c[0x0][0x3d0] ;  /* 0x0000f400ff027b82 */ /* 0x000e640000000a00 */
[----:B-1----:R-:W5:Y:S02]  /*3190*/  LDG.E.64 R2, desc[UR6][R2.64] ;  /* 0x0000000602027981 */ /* 0x002f64000c1e1b00 */
.L_x_157:
        /* <DEDUP_REMOVED lines=8> */
.L_x_156:
[----:B------:R-:W-:Y:S05]  /*3220*/  BSYNC.RECONVERGENT B2 ;  /* 0x0000000000027941 */ /* 0x000fea0003800200 */
.L_x_155:
[----:B------:R-:W-:Y:S01]  /*3230*/  ISETP.GE.OR P0, PT, R19, R14, !P0 ;  /* 0x0000000e1300720c */ /* 0x000fe20004706670 */
[----:B------:R-:W-:-:S12]  /*3240*/  BSSY.RECONVERGENT B2, `(.L_x_158) ;  /* 0x0000010000027945 */ /* 0x000fd80003800200 */
[----:B------:R-:W-:Y:S05]  /*3250*/  @P0 BRA `(.L_x_159) ;  /* 0x0000000000380947 */ /* 0x000fea0003800000 */
[----:B------:R-:W1:Y:S01]  /*3260*/  LDC.64 R4, c[0x0][0x390] ;  /* 0x0000e400ff047b82 */ /* 0x000e620000000a00 */
[----:B------:R-:W-:Y:S01]  /*3270*/  UISETP.NE.AND UP0, UPT, UR9, URZ, UPT ;  /* 0x000000ff0900728c */ /* 0x000fe2000bf05270 */
[----:B0-----:R-:W-:-:S08]  /*3280*/  CS2R R2, SRZ ;  /* 0x0000000000027805 */ /* 0x001fd0000001ff00 */
[----:B------:R-:W-:Y:S05]  /*3290*/  BRA.U UP0, `(.L_x_160) ;  /* 0x0000000100087547 */ /* 0x000fea000b800000 */
[----:B------:R-:W0:Y:S02]  /*32a0*/  LDC.64 R2, c[0x0][0x3d0] ;  /* 0x0000f400ff027b82 */ /* 0x000e240000000a00 */
[----:B0-----:R-:W5:Y:S02]  /*32b0*/  LDG.E.64 R2, desc[UR6][R2.64] ;  /* 0x0000000602027981 */ /* 0x001f64000c1e1b00 */
.L_x_160:
        /* <DEDUP_REMOVED lines=8> */
.L_x_159:
[----:B------:R-:W-:Y:S05]  /*3340*/  BSYNC.RECONVERGENT B2 ;  /* 0x0000000000027941 */ /* 0x000fea0003800200 */
.L_x_158:
[----:B------:R-:W-:-:S13]  /*3350*/  ISETP.GE.OR P1, PT, R13, R14, !P1 ;  /* 0x0000000e0d00720c */ /* 0x000fda0004f26670 */
[----:B------:R-:W-:Y:S05]  /*3360*/  @P1 BRA `(.L_x_161) ;  /* 0x00000008004c1947 */ /* 0x000fea0003800000 */
[----:B------:R-:W2:Y:S01]  /*3370*/  LDC.64 R4, c[0x0][0x390] ;  /* 0x0000e400ff047b82 */ /* 0x000ea20000000a00 */
[----:B------:R-:W-:Y:S01]  /*3380*/  UISETP.NE.AND UP0, UPT, UR9, URZ, UPT ;  /* 0x000000ff0900728c */ /* 0x000fe2000bf05270 */
[----:B01----:R-:W-:-:S08]  /*3390*/  CS2R R2, SRZ ;  /* 0x0000000000027805 */ /* 0x003fd0000001ff00 */
[----:B------:R-:W-:Y:S05]  /*33a0*/  BRA.U UP0, `(.L_x_162) ;  /* 0x0000000100087547 */ /* 0x000fea000b800000 */
[----:B------:R-:W0:Y:S02]  /*33b0*/  LDC.64 R2, c[0x0][0x3d0] ;  /* 0x0000f400ff027b82 */ /* 0x000e240000000a00 */
[----:B0-----:R-:W5:Y:S02]  /*33c0*/  LDG.E.64 R2, desc[UR6][R2.64] ;  /* 0x0000000602027981 */ /* 0x001f64000c1e1b00 */
.L_x_162:
[----:B-----5:R-:W-:-:S04]  /*33d0*/  IADD3 R7, P0, PT, R13, R2, RZ ;  /* 0x000000020d077210 */ /* 0x020fc80007f1e0ff */
[----:B------:R-:W-:Y:S01]  /*33e0*/  LEA.HI.X.SX32 R13, R13, R3, 0x1, P0 ;  /* 0x000000030d0d7211 */ /* 0x000fe200000f0eff */
[----:B--2---:R-:W-:-:S04]  /*33f0*/  IMAD.WIDE.U32 R2, R7, 0xc, R4 ;  /* 0x0000000c07027825 */ /* 0x004fc800078e0004 */
[----:B------:R-:W-:-:S04]  /*3400*/  IMAD R13, R13, 0xc, RZ ;  /* 0x0000000c0d0d7824 */ /* 0x000fc800078e02ff */
[----:B------:R-:W-:-:S05]  /*3410*/  IMAD.IADD R3, R3, 0x1, R13 ;  /* 0x0000000103037824 */ /* 0x000fca00078e020d */
[----:B------:R2:W-:Y:S04]  /*3420*/  STG.E desc[UR6][R2.64], R8 ;  /* 0x0000000802007986 */ /* 0x0005e8000c101906 */
[----:B------:R2:W-:Y:S04]  /*3430*/  STG.E desc[UR6][R2.64+0x4], R9 ;  /* 0x0000040902007986 */ /* 0x0005e8000c101906 */
[----:B------:R2:W-:Y:S01]  /*3440*/  STG.E desc[UR6][R2.64+0x8], R0 ;  /* 0x0000080002007986 */ /* 0x0005e2000c101906 */
[----:B------:R-:W-:Y:S05]  /*3450*/  BRA `(.L_x_161) ;  /* 0x0000000800107947 */ /* 0x000fea0003800000 */
.L_x_154:
[----:B------:R-:W-:Y:S01]  /*3460*/  BAR.SYNC.DEFER_BLOCKING 0x0 ;  /* 0x0000000000007b1d */ /* 0x000fe20000010000 */
[--C-:B------:R-:W-:Y:S02]  /*3470*/  @P2 IMAD R2, R21, 0xc, R18.reuse ;  /* 0x0000000c15022824 */ /* 0x100fe400078e0212 */
[--C-:B------:R-:W-:Y:S02]  /*3480*/  @P0 IMAD R19, R19, 0xc, R18.reuse ;  /* 0x0000000c13130824 */ /* 0x100fe400078e0212 */
[----:B------:R-:W-:Y:S01]  /*3490*/  @P1 IMAD R13, R13, 0xc, R18 ;  /* 0x0000000c0d0d1824 */ /* 0x000fe200078e0212 */
[----:B------:R3:W-:Y:S04]  /*34a0*/  @P2 STS [R2], R17 ;  /* 0x0000001102002388 */ /* 0x0007e80000000800 */
[----:B------:R3:W-:Y:S04]  /*34b0*/  @P2 STS [R2+0x4], R16 ;  /* 0x0000041002002388 */ /* 0x0007e80000000800 */
[----:B-----5:R3:W-:Y:S04]  /*34c0*/  @P2 STS [R2+0x8], R15 ;  /* 0x0000080f02002388 */ /* 0x0207e80000000800 */
[----:B------:R3:W-:Y:S04]  /*34d0*/  @P0 STS [R19], R12 ;  /* 0x0000000c13000388 */ /* 0x0007e80000000800 */
[----:B------:R3:W-:Y:S04]  /*34e0*/  @P0 STS [R19+0x4], R11 ;  /* 0x0000040b13000388 */ /* 0x0007e80000000800 */
[----:B------:R3:W-:Y:S01]  /*34f0*/  @P0 STS [R19+0x8], R10 ;  /* 0x0000080a13000388 */ /* 0x0007e20000000800 */
[----:B------:R-:W-:-:S03]  /*3500*/  ISETP.GE.U32.AND P0, PT, R3, R14, PT ;  /* 0x0000000e0300720c */ /* 0x000fc60003f06070 */
[----:B------:R3:W-:Y:S04]  /*3510*/  @P1 STS [R13], R8 ;  /* 0x000000080d001388 */ /* 0x0007e80000000800 */
[----:B------:R3:W-:Y:S04]  /*3520*/  @P1 STS [R13+0x4], R9 ;  /* 0x000004090d001388 */ /* 0x0007e80000000800 */
[----:B------:R3:W-:Y:S01]  /*3530*/  @P1 STS [R13+0x8], R0 ;  /* 0x000008000d001388 */ /* 0x0007e20000000800 */
[----:B------:R-:W-:Y:S06]  /*3540*/  BAR.SYNC.DEFER_BLOCKING 0x0 ;  /* 0x0000000000007b1d */ /* 0x000fec0000010000 */
[----:B------:R-:W-:Y:S05]  /*3550*/  @P0 BRA `(.L_x_161) ;  /* 0x0000000400d00947 */ /* 0x000fea0003800000 */
[----:B------:R-:W-:Y:S01]  /*3560*/  IADD3 R5, PT, PT, R7, R5, R6 ;  /* 0x0000000507057210 */ /* 0x000fe20007ffe006 */
[----:B------:R-:W-:Y:S03]  /*3570*/  BSSY.RECONVERGENT B2, `(.L_x_163) ;  /* 0x0000027000027945 */ /* 0x000fe60003800200 */
[----:B------:R-:W-:-:S04]  /*3580*/  IADD3 R4, PT, PT, R5, UR8, R4 ;  /* 0x0000000805047c10 */ /* 0x000fc8000fffe004 */
[----:B---3--:R-:W-:-:S04]  /*3590*/  IADD3 R10, PT, PT, R4, -0x181, -R3 ;  /* 0xfffffe7f040a7810 */ /* 0x008fc80007ffe803 */
        /* <DEDUP_REMOVED lines=8> */
[----:B------:R-:W-:Y:S01]  /*3620*/  IMAD.MOV.U32 R17, RZ, RZ, R3 ;  /* 0x000000ffff117224 */ /* 0x000fe200078e0003 */
[----:B------:R-:W-:Y:S01]  /*3630*/  LOP3.LUT R0, R0, 0x3, RZ, 0xc0, !PT ;  /* 0x0000000300007812 */ /* 0x000fe200078ec0ff */
[----:B------:R-:W-:Y:S02]  /*3640*/  IMAD.MOV.U32 R19, RZ, RZ, RZ ;  /* 0x000000ffff137224 */ /* 0x000fe400078e00ff */
[----:B------:R-:W-:Y:S02]  /*3650*/  VIADD R18, R18, 0x4 ;  /* 0x0000000412127836 */ /* 0x000fe40000000000 */
[----:B------:R-:W-:-:S07]  /*3660*/  IMAD.MOV R0, RZ, RZ, -R0 ;  /* 0x000000ffff007224 */ /* 0x000fce00078e0a00 */
.L_x_166:
[----:B-1----:R-:W1:Y:S01]  /*3670*/  @!P2 LDC.64 R6, c[0x0][0x3d0] ;  /* 0x0000f400ff06ab82 */ /* 0x002e620000000a00 */
[----:B------:R-:W-:Y:S01]  /*3680*/  CS2R R2, SRZ ;  /* 0x0000000000027805 */ /* 0x000fe2000001ff00 */
[----:B------:R-:W2:Y:S04]  /*3690*/  LDS R9, [R18+-0x4] ;  /* 0xfffffc0012097984 */ /* 0x000ea80000000800 */
[----:B------:R-:W3:Y:S04]  /*36a0*/  LDS R11, [R18] ;  /* 0x00000000120b7984 */ /* 0x000ee80000000800 */
[----:B------:R4:W5:Y:S04]  /*36b0*/  LDS R13, [R18+0x4] ;  /* 0x00000400120d7984 */ /* 0x0009680000000800 */
[----:B-1----:R1:W2:Y:S01]  /*36c0*/  @!P2 LDG.E.64 R2, desc[UR6][R6.64] ;  /* 0x000000060602a981 */ /* 0x0022a2000c1e1b00 */
[----:B------:R-:W-:-:S02]  /*36d0*/  VIADD R0, R0, 0x1 ;  /* 0x0000000100007836 */ /* 0x000fc40000000000 */
[----:B----4-:R-:W-:Y:S01]  /*36e0*/  VIADD R18, R18, 0x600 ;  /* 0x0000060012127836 */ /* 0x010fe20000000000 */
[C---:B-1----:R-:W-:Y:S02]  /*36f0*/  IADD3 R6, P1, PT, R17.reuse, 0x80, RZ ;  /* 0x0000008011067810 */ /* 0x042fe40007f3e0ff */
[----:B--2---:R-:W-:-:S03]  /*3700*/  IADD3 R15, P0, PT, R17, R2, RZ ;  /* 0x00000002110f7210 */ /* 0x004fc60007f1e0ff */
[----:B------:R-:W-:Y:S02]  /*3710*/  IMAD.MOV.U32 R17, RZ, RZ, R6 ;  /* 0x000000ffff117224 */ /* 0x000fe400078e0006 */
        /* <DEDUP_REMOVED lines=11> */
.L_x_165:
[----:B-1----:R-:W-:-:S07]  /*37d0*/  IMAD.MOV.U32 R3, RZ, RZ, R6 ;  /* 0x000000ffff037224 */ /* 0x002fce00078e0006 */
.L_x_164:
[----:B------:R-:W-:Y:S05]  /*37e0*/  BSYNC.RECONVERGENT B2 ;  /* 0x0000000000027941 */ /* 0x000fea0003800200 */
.L_x_163:
[----:B------:R-:W-:-:S13]  /*37f0*/  ISETP.GE.U32.AND P0, PT, R10, 0x180, PT ;  /* 0x000001800a00780c */ /* 0x000fda0003f06070 */
[----:B------:R-:W-:Y:S05]  /*3800*/  @!P0 BRA `(.L_x_161) ;  /* 0x0000000400248947 */ /* 0x000fea0003800000 */
[----:B------:R-:W0:Y:S01]  /*3810*/  S2R R5, SR_CgaCtaId ;  /* 0x0000000000057919 */ /* 0x000e220000008800 */
[----:B------:R-:W1:Y:S01]  /*3820*/  LDC.64 R6, c[0x0][0x390] ;  /* 0x0000e400ff067b82 */ /* 0x000e620000000a00 */
[----:B------:R-:W-:Y:S01]  /*3830*/  MOV R0, 0x400 ;  /* 0x0000040000007802 */ /* 0x000fe20000000f00 */
[----:B------:R-:W-:Y:S02]  /*3840*/  UISETP.NE.AND UP0, UPT, UR9, URZ, UPT ;  /* 0x000000ff0900728c */ /* 0x000fe4000bf05270 */
[----:B------:R-:W-:-:S04]  /*3850*/  ISETP.NE.AND P0, PT, RZ, UR9, PT ;  /* 0x00000009ff007c0c */ /* 0x000fc8000bf05270 */
[----:B------:R-:W-:Y:S02]  /*3860*/  PLOP3.LUT P1, PT, PT, PT, UP0, 0x80, 0x8 ;  /* 0x000000000008781c */ /* 0x000fe40003f2f008 */
[----:B-1----:R-:W-:-:S05]  /*3870*/  IADD3 R2, P2, PT, R6, 0x1208, RZ ;  /* 0x0000120806027810 */ /* 0x002fca0007f5e0ff */
[----:B------:R-:W-:Y:S01]  /*3880*/  IMAD.X R7, RZ, RZ, R7, P2 ;  /* 0x000000ffff077224 */ /* 0x000fe200010e0607 */
[----:B0-----:R-:W-:Y:S01]  /*3890*/  LEA R0, R5, R0, 0x18 ;  /* 0x0000000005007211 */ /* 0x001fe200078ec0ff */
[----:B------:R-:W-:-:S04]  /*38a0*/  IMAD.WIDE.U32 R4, R3, 0xc, RZ ;  /* 0x0000000c03047825 */ /* 0x000fc800078e00ff */
[----:B------:R-:W-:Y:S02]  /*38b0*/  IMAD R6, R3, 0xc, R0 ;  /* 0x0000000c03067824 */ /* 0x000fe400078e0200 */
[----:B------:R-:W-:Y:S02]  /*38c0*/  IMAD.MOV.U32 R0, RZ, RZ, R4 ;  /* 0x000000ffff007224 */ /* 0x000fe400078e0004 */
[----:B------:R-:W-:-:S07]  /*38d0*/  VIADD R6, R6, 0xc00 ;  /* 0x00000c0006067836 */ /* 0x000fce0000000000 */
.L_x_167:
        /* <DEDUP_REMOVED lines=10> */
[----:B------:R-:W-:-:S13]  /*3980*/  PLOP3.LUT P1, PT, P0, PT, PT, 0x80, 0x8 ;  /* 0x000000000008781c */ /* 0x000fda000072f070 */
[----:B------:R-:W0:Y:S01]  /*3990*/  @!P1 LDC.64 R16, c[0x0][0x3d0] ;  /* 0x0000f400ff109b82 */ /* 0x000e220000000a00 */
[----:B--2---:R-:W-:-:S04]  /*39a0*/  IMAD.WIDE.U32 R10, R8, 0xc, R4 ;  /* 0x0000000c080a7825 */ /* 0x004fc800078e0004 */
[----:B------:R-:W-:Y:S01]  /*39b0*/  IMAD R8, R9, 0xc, RZ ;  /* 0x0000000c09087824 */ /* 0x000fe200078e02ff */
[----:B------:R-:W-:-:S04]  /*39c0*/  IADD3 R10, P2, PT, R2, R10, RZ ;  /* 0x0000000a020a7210 */ /* 0x000fc80007f5e0ff */
[----:B------:R-:W-:Y:S02]  /*39d0*/  IADD3.X R11, PT, PT, R7, R11, R8, P2, !PT ;  /* 0x0000000b070b7210 */ /* 0x000fe400017fe408 */
        /* <DEDUP_REMOVED lines=11> */
[----:B------:R-:W-:-:S04]  /*3a90*/  IADD3 R12, P2, PT, R2, R12, RZ ;  /* 0x0000000c020c7210 */ /* 0x000fc80007f5e0ff */
[----:B------:R-:W-:Y:S02]  /*3aa0*/  IADD3.X R13, PT, PT, R7, R13, R8, P2, !PT ;  /* 0x0000000d070d7210 */ /* 0x000fe400017fe408 */
        /* <DEDUP_REMOVED lines=11> */
[----:B------:R-:W-:-:S04]  /*3b60*/  IADD3 R8, P2, PT, R2, R10, RZ ;  /* 0x0000000a02087210 */ /* 0x000fc80007f5e0ff */
[----:B------:R-:W-:Y:S02]  /*3b70*/  IADD3.X R9, PT, PT, R7, R11, R9, P2, !PT ;  /* 0x0000000b07097210 */ /* 0x000fe400017fe409 */
        /* <DEDUP_REMOVED lines=10> */
[----:B------:R-:W-:Y:S01]  /*3c20*/  IADD3 R10, P2, PT, R2, R12, RZ ;  /* 0x0000000c020a7210 */ /* 0x000fe20007f5e0ff */
[----:B------:R-:W-:-:S03]  /*3c30*/  IMAD.X R5, RZ, RZ, R5, P3 ;  /* 0x000000ffff057224 */ /* 0x000fc600018e0605 */
[----:B------:R-:W-:Y:S02]  /*3c40*/  IADD3.X R11, PT, PT, R7, R13, R11, P2, !PT ;  /* 0x0000000d070b7210 */ /* 0x000fe400017fe40b */
[----:B------:R-:W-:-:S03]  /*3c50*/  ISETP.GE.AND P2, PT, R3, R14, PT ;  /* 0x0000000e0300720c */ /* 0x000fc60003f46270 */
[----:B----4-:R1:W-:Y:S04]  /*3c60*/  STG.E desc[UR6][R10.64+-0x8], R19 ;  /* 0xfffff8130a007986 */ /* 0x0103e8000c101906 */
[----:B------:R1:W-:Y:S04]  /*3c70*/  STG.E desc[UR6][R10.64+-0x4], R25 ;  /* 0xfffffc190a007986 */ /* 0x0003e8000c101906 */
[----:B------:R1:W-:Y:S02]  /*3c80*/  STG.E desc[UR6][R10.64], R27 ;  /* 0x0000001b0a007986 */ /* 0x0003e4000c101906 */
[----:B------:R-:W-:Y:S05]  /*3c90*/  @!P2 BRA `(.L_x_167) ;  /* 0xfffffffc0010a947 */ /* 0x000fea000383ffff */
.L_x_161:
[----:B------:R-:W-:Y:S05]  /*3ca0*/  BSYNC.RECONVERGENT B0 ;  /* 0x0000000000007941 */ /* 0x000fea0003800200 */
.L_x_153:
[----:B------:R-:W-:Y:S05]  /*3cb0*/  BRA `(.L_x_168) ;  /* 0x0000001800c07947 */ /* 0x000fea0003800000 */
.L_x_152:
[----:B------:R-:W0:Y:S01]  /*3cc0*/  S2R R4, SR_TID.X ;  /* 0x0000000000047919 */ /* 0x000e220000002100 */
[----:B------:R-:W1:Y:S01]  /*3cd0*/  LDCU.U8 UR9, c[0x0][0x3b8] ;  /* 0x00007700ff0977ac */ /* 0x000e620008000000 */
[----:B------:R-:W2:Y:S01]  /*3ce0*/  LDC.64 R12, c[0x0][0x380] ;  /* 0x0000e000ff0c7b82 */ /* 0x000ea20000000a00 */
[----:B------:R-:W-:Y:S01]  /*3cf0*/  SHF.R.S32.HI R14, RZ, 0x1f, R0 ;  /* 0x0000001fff0e7819 */ /* 0x000fe20000011400 */
[----:B------:R-:W3:Y:S01]  /*3d00*/  LDCU.64 UR4, c[0x0][0x3c8] ;  /* 0x00007900ff0477ac */ /* 0x000ee20008000a00 */
[----:B-1----:R-:W-:-:S04]  /*3d10*/  UISETP.NE.AND UP0, UPT, UR9, URZ, UPT ;  /* 0x000000ff0900728c */ /* 0x002fc8000bf05270 */
[----:B---3--:R-:W-:Y:S02]  /*3d20*/  USEL UR4, UR4, URZ, !UP0 ;  /* 0x000000ff04047287 */ /* 0x008fe4000c000000 */
[----:B------:R-:W-:Y:S01]  /*3d30*/  USEL UR5, UR5, URZ, !UP0 ;  /* 0x000000ff05057287 */ /* 0x000fe2000c000000 */
[----:B0-----:R-:W-:-:S04]  /*3d40*/  IMAD R15, R4, 0x3, RZ ;  /* 0x00000003040f7824 */ /* 0x001fc800078e02ff */
[C---:B------:R-:W-:Y:S01]  /*3d50*/  VIADD R19, R15.reuse, 0x1 ;  /* 0x000000010f137836 */ /* 0x040fe20000000000 */
[C---:B------:R-:W-:Y:S01]  /*3d60*/  IADD3 R17, P0, P1, R15.reuse, UR4, R0 ;  /* 0x000000040f117c10 */ /* 0x040fe2000f91e000 */
[----:B------:R-:W-:-:S03]  /*3d70*/  VIADD R21, R15, 0x2 ;  /* 0x000000020f157836 */ /* 0x000fc60000000000 */
[----:B------:R-:W-:Y:S01]  /*3d80*/  IADD3.X R14, PT, PT, RZ, UR5, R14, P0, P1 ;  /* 0x00000005ff0e7c10 */ /* 0x000fe200087e240e */
[----:B--2---:R-:W-:Y:S01]  /*3d90*/  IMAD.WIDE.U32 R12, R17, 0xc, R12 ;  /* 0x0000000c110c7825 */ /* 0x004fe200078e000c */
[-C--:B------:R-:W-:Y:S02]  /*3da0*/  ISETP.GE.AND P1, PT, R19, R2.reuse, PT ;  /* 0x000000021300720c */ /* 0x080fe40003f26270 */
[-C--:B------:R-:W-:Y:S01]  /*3db0*/  ISETP.GE.AND P0, PT, R15, R2.reuse, PT ;  /* 0x000000020f00720c */ /* 0x080fe20003f06270 */
[----:B------:R-:W-:Y:S01]  /*3dc0*/  IMAD R17, R14, 0xc, RZ ;  /* 0x0000000c0e117824 */ /* 0x000fe200078e02ff */
[----:B------:R-:W-:-:S03]  /*3dd0*/  ISETP.GE.AND P2, PT, R21, R2, PT ;  /* 0x000000021500720c */ /* 0x000fc60003f46270 */
[----:B------:R-:W-:-:S06]  /*3de0*/  IMAD.IADD R13, R13, 0x1, R17 ;  /* 0x000000010d0d7824 */ /* 0x000fcc00078e0211 */
        /* <DEDUP_REMOVED lines=10> */
[----:B------:R-:W0:Y:S01]  /*3e90*/  S2UR UR5, SR_CgaCtaId ;  /* 0x00000000000579c3 */ /* 0x000e220000008800 */
[----:B------:R-:W-:Y:S01]  /*3ea0*/  UMOV UR4, 0x400 ;  /* 0x0000040000047882 */ /* 0x000fe20000000000 */
[----:B------:R-:W-:Y:S01]  /*3eb0*/  SHF.R.U32.HI R22, RZ, 0x5, R4 ;  /* 0x00000005ff167819 */ /* 0x000fe20000011604 */
[----:B0-----:R-:W-:-:S05]  /*3ec0*/  ULEA UR4, UR5, UR4, 0x18 ;  /* 0x0000000405047291 */ /* 0x001fca000f8ec0ff */
[----:B------:R-:W-:Y:S01]  /*3ed0*/  BAR.SYNC.DEFER_BLOCKING 0x0 ;  /* 0x0000000000007b1d */ /* 0x000fe20000010000 */
[----:B-1----:R-:W-:-:S13]  /*3ee0*/  ISETP.NE.AND P4, PT, R18, 0x1f, PT ;  /* 0x0000001f1200780c */ /* 0x002fda0003f85270 */
[----:B------:R-:W-:Y:S02]  /*3ef0*/  @!P4 LEA R23, R22, UR4, 0x2 ;  /* 0x000000041617cc11 */ /* 0x000fe4000f8e10ff */
[----:B--2---:R-:W-:-:S04]  /*3f00*/  ISETP.GT.AND P0, PT, R6, R5, PT ;  /* 0x000000050600720c */ /* 0x004fc80003f04270 */
[----:B------:R-:W-:Y:S02]  /*3f10*/  ISETP.GE.OR P0, PT, R19, R2, P0 ;  /* 0x000000021300720c */ /* 0x000fe40000706670 */
[----:B---3--:R-:W-:-:S04]  /*3f20*/  ISETP.GT.AND P1, PT, R8, R3, PT ;  /* 0x000000030800720c */ /* 0x008fc80003f24270 */
[-C--:B------:R-:W-:Y:S02]  /*3f30*/  ISETP.GE.OR P1, PT, R15, R2.reuse, P1 ;  /* 0x000000020f00720c */ /* 0x080fe40000f26670 */
        /* <DEDUP_REMOVED lines=17> */
[----:B------:R-:W-:Y:S01]  /*4050*/  @!P4 STS [R23], R20 ;  /* 0x000000141700c388 */ /* 0x000fe20000000800 */
[----:B------:R-:W-:Y:S06]  /*4060*/  BAR.SYNC.DEFER_BLOCKING 0x0 ;  /* 0x0000000000007b1d */ /* 0x000fec0000010000 */
[----:B------:R-:W0:Y:S01]  /*4070*/  LDS.128 R12, [UR4] ;  /* 0x00000004ff0c7984 */ /* 0x000e220008000c00 */
[C---:B------:R-:W-:Y:S02]  /*4080*/  ISETP.NE.AND P3, PT, R22.reuse, 0x2, PT ;  /* 0x000000021600780c */ /* 0x040fe40003f65270 */
[----:B------:R-:W-:Y:S01]  /*4090*/  ISETP.NE.AND P4, PT, R22, 0x3, PT ;  /* 0x000000031600780c */ /* 0x000fe20003f85270 */
[----:B------:R-:W-:Y:S01]  /*40a0*/  IMAD.IADD R19, R20, 0x1, -R19 ;  /* 0x0000000114137824 */ /* 0x000fe200078e0a13 */
[----:B------:R-:W-:Y:S01]  /*40b0*/  ISETP.NE.AND P5, PT, R18, RZ, PT ;  /* 0x000000ff1200720c */ /* 0x000fe20003fa5270 */
[----:B0-----:R-:W-:-:S04]  /*40c0*/  IMAD.IADD R13, R12, 0x1, R13 ;  /* 0x000000010c0d7824 */ /* 0x001fc800078e020d */
[----:B------:R-:W-:Y:S01]  /*40d0*/  IMAD.IADD R14, R14, 0x1, R13 ;  /* 0x000000010e0e7824 */ /* 0x000fe200078e020d */
[----:B------:R-:W-:-:S04]  /*40e0*/  SEL R12, R13, R12, !P3 ;  /* 0x0000000c0d0c7207 */ /* 0x000fc80005800000 */
[----:B------:R-:W-:Y:S02]  /*40f0*/  SEL R12, R14, R12, !P4 ;  /* 0x0000000c0e0c7207 */ /* 0x000fe40006000000 */
[C---:B------:R-:W-:Y:S02]  /*4100*/  ISETP.GT.U32.AND P4, PT, R4.reuse, 0x1f, PT ;  /* 0x0000001f0400780c */ /* 0x040fe40003f84070 */
[----:B------:R-:W-:Y:S02]  /*4110*/  SEL R13, R19, RZ, P5 ;  /* 0x000000ff130d7207 */ /* 0x000fe40002800000 */
[----:B------:R-:W-:-:S03]  /*4120*/  ISETP.GE.U32.AND P3, PT, R4, 0x20, PT ;  /* 0x000000200400780c */ /* 0x000fc60003f66070 */
[----:B------:R-:W-:Y:S02]  /*4130*/  IMAD.IADD R22, R12, 0x1, R13 ;  /* 0x000000010c167824 */ /* 0x000fe400078e020d */
[----:B------:R-:W-:-:S03]  /*4140*/  IMAD.IADD R21, R15, 0x1, R14 ;  /* 0x000000010f157824 */ /* 0x000fc600078e020e */
[----:B------:R-:W-:Y:S01]  /*4150*/  SEL R19, R19, R22, !P3 ;  /* 0x0000001613137207 */ /* 0x000fe20005800000 */
[----:B------:R-:W-:Y:S06]  /*4160*/  @P4 BRA `(.L_x_169) ;  /* 0x00000008005c4947 */ /* 0x000fec0003800000 */
        /* <DEDUP_REMOVED lines=16> */
.L_x_170:
[----:B------:R-:W-:Y:S05]  /*4270*/  NANOSLEEP 0x1c2 ;  /* 0x000001c20000795d */ /* 0x000fea0003800000 */
[----:B------:R-:W-:Y:S01]  /*4280*/  NOP ;  /* 0x0000000000007918 */ /* 0x000fe20000000000 */
.L_x_171:
[----:B------:R-:W-:-:S05]  /*4290*/  IMAD.WIDE R26, R24, 0x8, R26 ;  /* 0x00000008181a7825 */ /* 0x000fca00078e021a */
[----:B------:R-:W2:Y:S04]  /*42a0*/  LD.E.64.STRONG.GPU R14, desc[UR6][R26.64+0x100] ;  /* 0x000100061a0e7980 */ /* 0x000ea8000c10fb00 */
[----:B--2---:R-:W-:Y:S01]  /*42b0*/  CCTL.IVALL ;  /* 0x00000000ff00798f */ /* 0x004fe20002000000 */
[----:B------:R-:W-:Y:S01]  /*42c0*/  UMOV UR5, 0xffffffff ;  /* 0xffffffff00057882 */ /* 0x000fe20000000000 */
[----:B------:R-:W-:Y:S02]  /*42d0*/  ISETP.NE.AND P3, PT, R14, 0x63, PT ;  /* 0x000000630e00780c */ /* 0x000fe40003f65270 */
[----:B------:R-:W-:Y:S11]  /*42e0*/  BRA.DIV UR5, `(.L_x_172) ;  /* 0x0000002205347947 */ /* 0x000ff6000b800000 */
[----:B------:R-:W-:-:S13]  /*42f0*/  VOTE.ANY P3, !P3 ;  /* 0x0000000000ff7806 */ /* 0x000fda0005860100 */
.L_x_235:
[----:B------:R-:W-:Y:S05]  /*4300*/  @!P3 BRA `(.L_x_173) ;  /* 0x000000000034b947 */ /* 0x000fea0003800000 */
.L_x_177:
[----:B------:R-:W-:Y:S05]  /*4310*/  YIELD ;  /* 0x0000000000007946 */ /* 0x000fea0003800000 */
[----:B------:R-:W-:Y:S05]  /*4320*/  @P4 BRA `(.L_x_174) ;  /* 0x0000000000084947 */ /* 0x000fea0003800000 */
[----:B------:R0:W-:Y:S06]  /*4330*/  MEMBAR.SC.CTA ;  /* 0x0000000000007992 */ /* 0x0001ec0000000000 */
[----:B0-----:R-:W-:Y:S05]  /*4340*/  BRA `(.L_x_175) ;  /* 0x0000000000087947 */ /* 0x001fea0003800000 */
.L_x_174:
[----:B------:R-:W-:Y:S05]  /*4350*/  NANOSLEEP 0x15e ;  /* 0x0000015e0000795d */ /* 0x000fea0003800000 */
[----:B------:R-:W-:Y:S01]  /*4360*/  NOP ;  /* 0x0000000000007918 */ /* 0x000fe20000000000 */
.L_x_175:
[----:B------:R-:W2:Y:S04]  /*4370*/  LD.E.64.STRONG.GPU R14, desc[UR6][R26.64+0x100] ;  /* 0x000100061a0e7980 */ /* 0x000ea8000c10fb00 */
[----:B--2---:R-:W-:Y:S01]  /*4380*/  CCTL.IVALL ;  /* 0x00000000ff00798f */ /* 0x004fe20002000000 */
[----:B------:R-:W-:Y:S01]  /*4390*/  UMOV UR5, 0xffffffff ;  /* 0xffffffff00057882 */ /* 0x000fe20000000000 */
[----:B------:R-:W-:Y:S02]  /*43a0*/  ISETP.NE.AND P3, PT, R14, 0x63, PT ;  /* 0x000000630e00780c */ /* 0x000fe40003f65270 */
[----:B------:R-:W-:Y:S11]  /*43b0*/  BRA.DIV UR5, `(.L_x_176) ;  /* 0x0000002205207947 */ /* 0x000ff6000b800000 */
[----:B------:R-:W-:-:S13]  /*43c0*/  VOTE.ANY P3, !P3 ;  /* 0x0000000000ff7806 */ /* 0x000fda0005860100 */
.L_x_238:
[----:B------:R-:W-:Y:S05]  /*43d0*/  @P3 BRA `(.L_x_177) ;  /* 0xfffffffc00cc3947 */ /* 0x000fea000383ffff */
.L_x_173:
        /* <DEDUP_REMOVED lines=24> */
[-C--:B------:R-:W-:Y:S02]  /*4560*/  ISETP.GT.AND P5, PT, R28, R29.reuse, PT ;  /* 0x0000001d1c00720c */ /* 0x080fe40003fa4270 */
[----:B-1----:R-:W-:Y:S02]  /*4570*/  SEL R31, R31, RZ, !P3 ;  /* 0x000000ff1f1f7207 */ /* 0x002fe40005800000 */
[----:B------:R-:W-:-:S03]  /*4580*/  ISETP.GT.AND P3, PT, R27, R29, PT ;  /* 0x0000001d1b00720c */ /* 0x000fc60003f64270 */
[----:B------:R-:W-:-:S05]  /*4590*/  IMAD.IADD R32, R30, 0x1, R31 ;  /* 0x000000011e207824 */ /* 0x000fca00078e021f */
[----:B------:R-:W1:Y:S02]  /*45a0*/  SHFL.DOWN PT, R31, R32, 0x8, R29 ;  /* 0x09000000201f7989 */ /* 0x000e6400000e001d */
        /* <DEDUP_REMOVED lines=9> */
.L_x_247:
[----:B------:R-:W-:Y:S05]  /*4640*/  @!P3 BRA `(.L_x_179) ;  /* 0x0000000000d8b947 */ /* 0x000fea0003800000 */
.L_x_187:
        /* <DEDUP_REMOVED lines=8> */
.L_x_250:
[----:B------:R-:W-:Y:S05]  /*46d0*/  @!P3 BRA `(.L_x_181) ;  /* 0x000000000034b947 */ /* 0x000fea0003800000 */
.L_x_185:
[----:B------:R-:W-:Y:S05]  /*46e0*/  YIELD ;  /* 0x0000000000007946 */ /* 0x000fea0003800000 */
[----:B------:R-:W-:Y:S05]  /*46f0*/  @P4 BRA `(.L_x_182) ;  /* 0x0000000000084947 */ /* 0x000fea0003800000 */
[----:B------:R0:W-:Y:S06]  /*4700*/  MEMBAR.SC.CTA ;  /* 0x0000000000007992 */ /* 0x0001ec0000000000 */
[----:B0-----:R-:W-:Y:S05]  /*4710*/  BRA `(.L_x_183) ;  /* 0x0000000000087947 */ /* 0x001fea0003800000 */
.L_x_182:
[----:B------:R-:W-:Y:S05]  /*4720*/  NANOSLEEP 0x15e ;  /* 0x0000015e0000795d */ /* 0x000fea0003800000 */
[----:B------:R-:W-:Y:S01]  /*4730*/  NOP ;  /* 0x0000000000007918 */ /* 0x000fe20000000000 */
.L_x_183:
[----:B------:R-:W2:Y:S04]  /*4740*/  LD.E.64.STRONG.GPU R14, desc[UR6][R34.64+-0x100] ;  /* 0xffff0006220e7980 */ /* 0x000ea8000c10fb00 */
[----:B--2---:R-:W-:Y:S01]  /*4750*/  CCTL.IVALL ;  /* 0x00000000ff00798f */ /* 0x004fe20002000000 */
[----:B------:R-:W-:Y:S01]  /*4760*/  UMOV UR5, 0xffffffff ;  /* 0xffffffff00057882 */ /* 0x000fe20000000000 */
[----:B------:R-:W-:Y:S02]  /*4770*/  ISETP.NE.AND P3, PT, R14, 0x63, PT ;  /* 0x000000630e00780c */ /* 0x000fe40003f65270 */
[----:B------:R-:W-:Y:S11]  /*4780*/  BRA.DIV UR5, `(.L_x_184) ;  /* 0x0000002205707947 */ /* 0x000ff6000b800000 */
[----:B------:R-:W-:-:S13]  /*4790*/  VOTE.ANY P3, !P3 ;  /* 0x0000000000ff7806 */ /* 0x000fda0005860100 */
.L_x_253:
[----:B------:R-:W-:Y:S05]  /*47a0*/  @P3 BRA `(.L_x_185) ;  /* 0xfffffffc00cc3947 */ /* 0x000fea000383ffff */
.L_x_181:
        /* <DEDUP_REMOVED lines=31> */
.L_x_262:
[----:B------:R-:W-:Y:S05]  /*49a0*/  @P3 BRA `(.L_x_187) ;  /* 0xfffffffc00283947 */ /* 0x000fea000383ffff */
.L_x_179:
[----:B------:R-:W-:Y:S01]  /*49b0*/  ISETP.NE.AND P3, PT, R4, RZ, PT ;  /* 0x000000ff0400720c */ /* 0x000fe20003f65270 */
[----:B------:R-:W-:Y:S01]  /*49c0*/  IMAD.MOV.U32 R22, RZ, RZ, R19 ;  /* 0x000000ffff167224 */ /* 0x000fe200078e0013 */
[----:B------:R-:W-:-:S11]  /*49d0*/  ISETP.NE.AND P4, PT, R18, RZ, PT ;  /* 0x000000ff1200720c */ /* 0x000fd60003f85270 */
[----:B------:R-:W0:Y:S01]  /*49e0*/  @!P3 S2R R15, SR_CgaCtaId ;  /* 0x00000000000fb919 */ /* 0x000e220000008800 */
[----:B------:R-:W-:Y:S01]  /*49f0*/  @!P3 MOV R14, 0x400 ;  /* 0x00000400000eb802 */ /* 0x000fe20000000f00 */
[--C-:B------:R-:W-:Y:S01]  /*4a00*/  @!P3 IMAD.IADD R21, R21, 0x1, R30.reuse ;  /* 0x000000011515b824 */ /* 0x100fe200078e021e */
[----:B------:R-:W-:Y:S01]  /*4a10*/  @!P4 MOV R18, 0x400 ;  /* 0x000004000012c802 */ /* 0x000fe20000000f00 */
[----:B------:R-:W1:Y:S01]  /*4a20*/  @!P4 S2R R23, SR_CgaCtaId ;  /* 0x000000000017c919 */ /* 0x000e620000008800 */
[----:B------:R-:W-:Y:S02]  /*4a30*/  @!P3 IMAD.MOV.U32 R20, RZ, RZ, 0x65 ;  /* 0x00000065ff14b424 */ /* 0x000fe400078e00ff */
[----:B------:R-:W-:Y:S01]  /*4a40*/  @!P4 IMAD.MOV.U32 R22, RZ, RZ, R30 ;  /* 0x000000ffff16c224 */ /* 0x000fe200078e001e */
[----:B------:R-:W-:Y:S06]  /*4a50*/  @!P3 MEMBAR.ALL.GPU ;  /* 0x000000000000b992 */ /* 0x000fec000000a000 */
[----:B------:R-:W-:-:S00]  /*4a60*/  @!P3 ERRBAR ;  /* 0x000000000000b9ab */ /* 0x000fc00000000000 */
[----:B------:R-:W-:Y:S06]  /*4a70*/  @!P3 CGAERRBAR ;  /* 0x000000000000b5ab */ /* 0x000fec0000000000 */
[----:B------:R2:W-:Y:S01]  /*4a80*/  @!P3 ST.E.64.STRONG.GPU desc[UR6][R12.64+0x100], R20 ;  /* 0x000100140c00b985 */ /* 0x0005e2000c10fb06 */
[----:B0-----:R-:W-:Y:S02]  /*4a90*/  @!P3 LEA R14, R15, R14, 0x18 ;  /* 0x0000000e0f0eb211 */ /* 0x001fe400078ec0ff */
[----:B-1----:R-:W-:-:S03]  /*4aa0*/  @!P4 LEA R23, R23, R18, 0x18 ;  /* 0x000000121717c211 */ /* 0x002fc600078ec0ff */
[----:B------:R2:W-:Y:S04]  /*4ab0*/  @!P3 STS [R14+0x28], R21 ;  /* 0x000028150e00b388 */ /* 0x0005e80000000800 */
[----:B------:R2:W-:Y:S04]  /*4ac0*/  @!P3 STS [R14+0x24], R30 ;  /* 0x0000241e0e00b388 */ /* 0x0005e80000000800 */
[----:B------:R2:W-:Y:S02]  /*4ad0*/  @!P4 STS [R23+0x14], R30 ;  /* 0x0000141e1700c388 */ /* 0x0005e40000000800 */
.L_x_169:
[----:B------:R-:W-:Y:S05]  /*4ae0*/  WARPSYNC.ALL ;  /* 0x0000000000007948 */ /* 0x000fea0003800000 */
[----:B--2---:R-:W-:Y:S01]  /*4af0*/  SEL R20, RZ, 0x1, !P1 ;  /* 0x00000001ff147807 */ /* 0x004fe20004800000 */
[----:B------:R-:W0:Y:S01]  /*4b00*/  S2R R12, SR_CgaCtaId ;  /* 0x00000000000c7919 */ /* 0x000e220000008800 */
[----:B------:R-:W-:Y:S02]  /*4b10*/  MOV R21, 0x400 ;  /* 0x0000040000157802 */ /* 0x000fe40000000f00 */
[----:B------:R-:W-:Y:S01]  /*4b20*/  IADD3 R2, PT, PT, -R2, 0x180, RZ ;  /* 0x0000018002027810 */ /* 0x000fe20007ffe1ff */
[----:B------:R-:W-:Y:S01]  /*4b30*/  BAR.SYNC.DEFER_BLOCKING 0x0 ;  /* 0x0000000000007b1d */ /* 0x000fe20000010000 */
[----:B------:R-:W-:-:S02]  /*4b40*/  ISETP.NE.AND P3, PT, R4, RZ, PT ;  /* 0x000000ff0400720c */ /* 0x000fc40003f65270 */
[----:B0-----:R-:W-:-:S05]  /*4b50*/  LEA R21, R12, R21, 0x18 ;  /* 0x000000150c157211 */ /* 0x001fca00078ec0ff */
[----:B------:R-:W0:Y:S04]  /*4b60*/  LDS.128 R12, [R21+0x20] ;  /* 0x00002000150c7984 */ /* 0x000e280000000c00 */
[----:B------:R-:W1:Y:S01]  /*4b70*/  LDS R18, [R21+0x14] ;  /* 0x0000140015127984 */ /* 0x000e620000000800 */
[--C-:B0-----:R-:W-:Y:S02]  /*4b80*/  IMAD.IADD R19, R15, 0x1, -R2.reuse ;  /* 0x000000010f137824 */ /* 0x101fe400078e0a02 */
[----:B------:R-:W-:Y:S01]  /*4b90*/  IMAD.IADD R14, R14, 0x1, -R2 ;  /* 0x000000010e0e7824 */ /* 0x000fe200078e0a02 */
[----:B-1----:R-:W-:Y:S02]  /*4ba0*/  SEL R23, R18, RZ, P3 ;  /* 0x000000ff12177207 */ /* 0x002fe40001800000 */
[----:B------:R-:W-:-:S03]  /*4bb0*/  ISETP.GT.AND P3, PT, R19, 0x80, PT ;  /* 0x000000801300780c */ /* 0x000fc60003f64270 */
[----:B------:R-:W-:-:S04]  /*4bc0*/  IMAD.IADD R23, R23, 0x1, R22 ;  /* 0x0000000117177824 */ /* 0x000fc800078e0216 */
[--C-:B------:R-:W-:Y:S02]  /*4bd0*/  IMAD.IADD R2, R20, 0x1, R23.reuse ;  /* 0x0000000114027824 */ /* 0x100fe400078e0217 */
[----:B------:R-:W-:-:S04]  /*4be0*/  IMAD.IADD R17, R17, 0x1, R23 ;  /* 0x0000000111117824 */ /* 0x000fc800078e0217 */
[----:B------:R-:W-:Y:S05]  /*4bf0*/  @P3 BRA `(.L_x_188) ;  /* 0x0000000000d83947 */ /* 0x000fea0003800000 */
[----:B------:R-:W-:Y:S01]  /*4c00*/  ISETP.LT.AND P1, PT, R23, R14, P1 ;  /* 0x0000000e1700720c */ /* 0x000fe20000f21270 */
        /* <DEDUP_REMOVED lines=9> */
.L_x_191:
        /* <DEDUP_REMOVED lines=8> */
.L_x_190:
[----:B0-----:R-:W-:Y:S05]  /*4d20*/  BSYNC.RECONVERGENT B0 ;  /* 0x0000000000007941 */ /* 0x001fea0003800200 */
.L_x_189:
[----:B------:R-:W-:Y:S01]  /*4d30*/  ISETP.GE.OR P0, PT, R2, R14, !P0 ;  /* 0x0000000e0200720c */ /* 0x000fe20004706670 */
[----:B------:R-:W-:-:S12]  /*4d40*/  BSSY.RECONVERGENT B0, `(.L_x_192) ;  /* 0x0000010000007945 */ /* 0x000fd80003800200 */
[----:B------:R-:W-:Y:S05]  /*4d50*/  @P0 BRA `(.L_x_193) ;  /* 0x0000000000380947 */ /* 0x000fea0003800000 */
[----:B-1----:R-:W0:Y:S01]  /*4d60*/  LDC.64 R12, c[0x0][0x390] ;  /* 0x0000e400ff0c7b82 */ /* 0x002e220000000a00 */
[----:B------:R-:W-:Y:S01]  /*4d70*/  UISETP.NE.AND UP0, UPT, UR4, URZ, UPT ;  /* 0x000000ff0400728c */ /* 0x000fe2000bf05270 */
[----:B-----5:R-:W-:-:S08]  /*4d80*/  CS2R R8, SRZ ;  /* 0x0000000000087805 */ /* 0x020fd0000001ff00 */
[----:B------:R-:W-:Y:S05]  /*4d90*/  BRA.U UP0, `(.L_x_194) ;  /* 0x0000000100087547 */ /* 0x000fea000b800000 */
[----:B------:R-:W1:Y:S02]  /*4da0*/  LDC.64 R8, c[0x0][0x3d0] ;  /* 0x0000f400ff087b82 */ /* 0x000e640000000a00 */
[----:B-1----:R-:W5:Y:S02]  /*4db0*/  LDG.E.64 R8, desc[UR6][R8.64] ;  /* 0x0000000608087981 */ /* 0x002f64000c1e1b00 */
.L_x_194:
        /* <DEDUP_REMOVED lines=8> */
.L_x_193:
[----:B------:R-:W-:Y:S05]  /*4e40*/  BSYNC.RECONVERGENT B0 ;  /* 0x0000000000007941 */ /* 0x000fea0003800200 */
.L_x_192:
[----:B------:R-:W-:-:S13]  /*4e50*/  ISETP.GE.OR P2, PT, R17, R14, !P2 ;  /* 0x0000000e1100720c */ /* 0x000fda0005746670 */
[----:B------:R-:W-:Y:S05]  /*4e60*/  @P2 BRA `(.L_x_168) ;  /* 0x0000000800542947 */ /* 0x000fea0003800000 */
[----:B0-----:R-:W0:Y:S01]  /*4e70*/  LDC.64 R4, c[0x0][0x390] ;  /* 0x0000e400ff047b82 */ /* 0x001e220000000a00 */
[----:B------:R-:W-:Y:S01]  /*4e80*/  UISETP.NE.AND UP0, UPT, UR4, URZ, UPT ;  /* 0x000000ff0400728c */ /* 0x000fe2000bf05270 */
[----:B-1----:R-:W-:-:S08]  /*4e90*/  CS2R R2, SRZ ;  /* 0x0000000000027805 */ /* 0x002fd0000001ff00 */
[----:B------:R-:W-:Y:S05]  /*4ea0*/  BRA.U UP0, `(.L_x_195) ;  /* 0x0000000100087547 */ /* 0x000fea000b800000 */
[----:B------:R-:W1:Y:S02]  /*4eb0*/  LDC.64 R2, c[0x0][0x3d0] ;  /* 0x0000f400ff027b82 */ /* 0x000e640000000a00 */
[----:B-1----:R-:W5:Y:S02]  /*4ec0*/  LDG.E.64 R2, desc[UR6][R2.64] ;  /* 0x0000000602027981 */ /* 0x002f64000c1e1b00 */
.L_x_195:
[----:B-----5:R-:W-:-:S04]  /*4ed0*/  IADD3 R9, P0, PT, R17, R2, RZ ;  /* 0x0000000211097210 */ /* 0x020fc80007f1e0ff */
[----:B------:R-:W-:Y:S01]  /*4ee0*/  LEA.HI.X.SX32 R17, R17, R3, 0x1, P0 ;  /* 0x0000000311117211 */ /* 0x000fe200000f0eff */
[----:B0-----:R-:W-:-:S04]  /*4ef0*/  IMAD.WIDE.U32 R2, R9, 0xc, R4 ;  /* 0x0000000c09027825 */ /* 0x001fc800078e0004 */
[----:B------:R-:W-:-:S04]  /*4f00*/  IMAD R17, R17, 0xc, RZ ;  /* 0x0000000c11117824 */ /* 0x000fc800078e02ff */
[----:B------:R-:W-:-:S05]  /*4f10*/  IMAD.IADD R3, R3, 0x1, R17 ;  /* 0x0000000103037824 */ /* 0x000fca00078e0211 */
[----:B------:R4:W-:Y:S04]  /*4f20*/  STG.E desc[UR6][R2.64], R7 ;  /* 0x0000000702007986 */ /* 0x0009e8000c101906 */
[----:B------:R4:W-:Y:S04]  /*4f30*/  STG.E desc[UR6][R2.64+0x4], R10 ;  /* 0x0000040a02007986 */ /* 0x0009e8000c101906 */
[----:B------:R4:W-:Y:S01]  /*4f40*/  STG.E desc[UR6][R2.64+0x8], R16 ;  /* 0x0000081002007986 */ /* 0x0009e2000c101906 */
[----:B------:R-:W-:Y:S05]  /*4f50*/  BRA `(.L_x_168) ;  /* 0x0000000800187947 */ /* 0x000fea0003800000 */
.L_x_188:
[----:B------:R-:W-:Y:S01]  /*4f60*/  BAR.SYNC.DEFER_BLOCKING 0x0 ;  /* 0x0000000000007b1d */ /* 0x000fe20000010000 */
[--C-:B------:R-:W-:Y:S02]  /*4f70*/  @P1 IMAD.IADD R12, R23, 0x1, -R13.reuse ;  /* 0x00000001170c1824 */ /* 0x100fe400078e0a0d */
[----:B------:R-:W-:Y:S02]  /*4f80*/  @P0 IMAD.IADD R2, R2, 0x1, -R13 ;  /* 0x0000000102020824 */ /* 0x000fe400078e0a0d */
[--C-:B------:R-:W-:Y:S02]  /*4f90*/  @P1 IMAD R12, R12, 0xc, R21.reuse ;  /* 0x0000000c0c0c1824 */ /* 0x100fe400078e0215 */
[----:B------:R-:W-:Y:S02]  /*4fa0*/  @P0 IMAD R2, R2, 0xc, R21 ;  /* 0x0000000c02020824 */ /* 0x000fe400078e0215 */
[----:B------:R-:W-:-:S04]  /*4fb0*/  @P2 IMAD.IADD R18, R17, 0x1, -R13 ;  /* 0x0000000111122824 */ /* 0x000fc800078e0a0d */
[----:B------:R-:W-:Y:S01]  /*4fc0*/  @P2 IMAD R17, R18, 0xc, R21 ;  /* 0x0000000c12112824 */ /* 0x000fe200078e0215 */
[----:B------:R0:W-:Y:S04]  /*4fd0*/  @P1 STS [R12], R3 ;  /* 0x000000030c001388 */ /* 0x0001e80000000800 */
[----:B------:R0:W-:Y:S04]  /*4fe0*/  @P1 STS [R12+0x4], R8 ;  /* 0x000004080c001388 */ /* 0x0001e80000000800 */
[----:B-----5:R0:W-:Y:S04]  /*4ff0*/  @P1 STS [R12+0x8], R9 ;  /* 0x000008090c001388 */ /* 0x0201e80000000800 */
[----:B------:R0:W-:Y:S04]  /*5000*/  @P0 STS [R2], R5 ;  /* 0x0000000502000388 */ /* 0x0001e80000000800 */
[----:B------:R0:W-:Y:S04]  /*5010*/  @P0 STS [R2+0x4], R6 ;  /* 0x0000040602000388 */ /* 0x0001e80000000800 */
[----:B------:R0:W-:Y:S01]  /*5020*/  @P0 STS [R2+0x8], R11 ;  /* 0x0000080b02000388 */ /* 0x0001e20000000800 */
[----:B------:R-:W-:-:S03]  /*5030*/  ISETP.GE.AND P0, PT, R4, R19, PT ;  /* 0x000000130400720c */ /* 0x000fc60003f06270 */
[----:B------:R0:W-:Y:S04]  /*5040*/  @P2 STS [R17], R7 ;  /* 0x0000000711002388 */ /* 0x0001e80000000800 */
[----:B------:R0:W-:Y:S04]  /*5050*/  @P2 STS [R17+0x4], R10 ;  /* 0x0000040a11002388 */ /* 0x0001e80000000800 */
[----:B------:R0:W-:Y:S01]  /*5060*/  @P2 STS [R17+0x8], R16 ;  /* 0x0000081011002388 */ /* 0x0001e20000000800 */
[----:B------:R-:W-:Y:S06]  /*5070*/  BAR.SYNC.DEFER_BLOCKING 0x0 ;  /* 0x0000000000007b1d */ /* 0x000fec0000010000 */
[----:B------:R-:W-:Y:S05]  /*5080*/  @P0 BRA `(.L_x_168) ;  /* 0x0000000400cc0947 */ /* 0x000fea0003800000 */
[----:B------:R-:W1:Y:S01]  /*5090*/  LDCU UR4, c[0x0][0x3ac] ;  /* 0x00007580ff0477ac */ /* 0x000e620008000800 */
[----:B------:R-:W-:Y:S01]  /*50a0*/  IMAD.IADD R0, R0, 0x1, R4 ;  /* 0x0000000100007824 */ /* 0x000fe200078e0204 */
[----:B0-----:R-:W0:Y:S01]  /*50b0*/  LDC.U8 R12, c[0x0][0x3b8] ;  /* 0x0000ee00ff0c7b82 */ /* 0x001e220000000000 */
[----:B------:R-:W-:Y:S03]  /*50c0*/  BSSY.RECONVERGENT B0, `(.L_x_196) ;  /* 0x0000025000007945 */ /* 0x000fe60003800200 */
[----:B-1----:R-:W-:-:S05]  /*50d0*/  IADD3 R0, PT, PT, -R0, UR4, R15 ;  /* 0x0000000400007c10 */ /* 0x002fca000fffe10f */
[----:B------:R-:W-:-:S05]  /*50e0*/  VIADD R0, R0, 0xfffffe7f ;  /* 0xfffffe7f00007836 */ /* 0x000fca0000000000 */
[C---:B------:R-:W-:Y:S02]  /*50f0*/  LOP3.LUT R2, R0.reuse, 0x180, RZ, 0xc0, !PT ;  /* 0x0000018000027812 */ /* 0x040fe400078ec0ff */
[----:B------:R-:W-:Y:S02]  /*5100*/  ISETP.GE.U32.AND P1, PT, R0, 0x180, PT ;  /* 0x000001800000780c */ /* 0x000fe40003f26070 */
[----:B------:R-:W-:-:S13]  /*5110*/  ISETP.NE.AND P0, PT, R2, 0x180, PT ;  /* 0x000001800200780c */ /* 0x000fda0003f05270 */
[----:B------:R-:W-:Y:S05]  /*5120*/  @!P0 BRA `(.L_x_197) ;  /* 0x0000000000788947 */ /* 0x000fea0003800000 */
[----:B------:R-:W1:Y:S01]  /*5130*/  LDC.64 R2, c[0x0][0x390] ;  /* 0x0000e400ff027b82 */ /* 0x000e620000000a00 */
[----:B------:R-:W-:Y:S01]  /*5140*/  LEA.HI R0, R0, 0x1, RZ, 0x19 ;  /* 0x0000000100007811 */ /* 0x000fe200078fc8ff */
[----:B------:R-:W-:Y:S01]  /*5150*/  IMAD R21, R4, 0xc, R21 ;  /* 0x0000000c04157824 */ /* 0x000fe200078e0215 */
[----:B0-----:R-:W-:Y:S01]  /*5160*/  ISETP.NE.AND P2, PT, R12, RZ, PT ;  /* 0x000000ff0c00720c */ /* 0x001fe20003f45270 */
[----:B------:R-:W-:Y:S02]  /*5170*/  IMAD.IADD R11, R4, 0x1, R13 ;  /* 0x00000001040b7824 */ /* 0x000fe400078e020d */
[C---:B------:R-:W-:Y:S01]  /*5180*/  IMAD.SHL.U32 R5, R0.reuse, 0x80, RZ ;  /* 0x0000008000057824 */ /* 0x040fe200078e00ff */
[----:B------:R-:W-:Y:S01]  /*5190*/  LOP3.LUT R0, R0, 0x3, RZ, 0xc0, !PT ;  /* 0x0000000300007812 */ /* 0x000fe200078ec0ff */
[----:B------:R-:W-:-:S03]  /*51a0*/  VIADD R21, R21, 0x4 ;  /* 0x0000000415157836 */ /* 0x000fc60000000000 */
[----:B------:R-:W-:Y:S01]  /*51b0*/  LOP3.LUT R5, R5, 0x180, RZ, 0xc0, !PT ;  /* 0x0000018005057812 */ /* 0x000fe200078ec0ff */
[----:B------:R-:W-:-:S04]  /*51c0*/  IMAD.MOV R0, RZ, RZ, -R0 ;  /* 0x000000ffff007224 */ /* 0x000fc800078e0a00 */
[----:B------:R-:W-:-:S07]  /*51d0*/  IMAD.IADD R4, R4, 0x1, R5 ;  /* 0x0000000104047824 */ /* 0x000fce00078e0205 */
.L_x_198:
[----:B------:R-:W0:Y:S01]  /*51e0*/  @!P2 LDC.64 R8, c[0x0][0x3d0] ;  /* 0x0000f400ff08ab82 */ /* 0x000e220000000a00 */
[----:B--2---:R-:W-:Y:S01]  /*51f0*/  CS2R R6, SRZ ;  /* 0x0000000000067805 */ /* 0x004fe2000001ff00 */
[----:B------:R-:W2:Y:S04]  /*5200*/  LDS R5, [R21+-0x4] ;  /* 0xfffffc0015057984 */ /* 0x000ea80000000800 */
[----:B------:R-:W3:Y:S04]  /*5210*/  LDS R15, [R21] ;  /* 0x00000000150f7984 */ /* 0x000ee80000000800 */
[----:B------:R4:W5:Y:S04]  /*5220*/  LDS R17, [R21+0x4] ;  /* 0x0000040015117984 */ /* 0x0009680000000800 */
[----:B0-----:R-:W2:Y:S01]  /*5230*/  @!P2 LDG.E.64 R6, desc[UR6][R8.64] ;  /* 0x000000060806a981 */ /* 0x001ea2000c1e1b00 */
[----:B------:R-:W-:-:S02]  /*5240*/  VIADD R0, R0, 0x1 ;  /* 0x0000000100007836 */ /* 0x000fc40000000000 */
[----:B----4-:R-:W-:Y:S01]  /*5250*/  VIADD R21, R21, 0x600 ;  /* 0x0000060015157836 */ /* 0x010fe20000000000 */
[----:B--2---:R-:W-:-:S04]  /*5260*/  IADD3 R23, P0, PT, R11, R6, RZ ;  /* 0x000000060b177210 */ /* 0x004fc80007f1e0ff */
[----:B------:R-:W-:Y:S01]  /*5270*/  LEA.HI.X.SX32 R10, R11, R7, 0x1, P0 ;  /* 0x000000070b0a7211 */ /* 0x000fe200000f0eff */
[----:B-1----:R-:W-:Y:S01]  /*5280*/  IMAD.WIDE.U32 R6, R23, 0xc, R2 ;  /* 0x0000000c17067825 */ /* 0x002fe200078e0002 */
        /* <DEDUP_REMOVED lines=8> */
.L_x_197:
[----:B------:R-:W-:Y:S05]  /*5310*/  BSYNC.RECONVERGENT B0 ;  /* 0x0000000000007941 */ /* 0x000fea0003800200 */
.L_x_196:
[----:B------:R-:W-:Y:S05]  /*5320*/  @!P1 BRA `(.L_x_168) ;  /* 0x0000000400249947 */ /* 0x000fea0003800000 */
[----:B--2---:R-:W1:Y:S01]  /*5330*/  S2R R5, SR_CgaCtaId ;  /* 0x0000000000057919 */ /* 0x004e620000008800 */
[----:B------:R-:W2:Y:S01]  /*5340*/  LDC.64 R2, c[0x0][0x390] ;  /* 0x0000e400ff027b82 */ /* 0x000ea20000000a00 */
[----:B------:R-:W-:Y:S01]  /*5350*/  MOV R0, 0x400 ;  /* 0x0000040000007802 */ /* 0x000fe20000000f00 */
[----:B------:R-:W-:Y:S01]  /*5360*/  IMAD.IADD R13, R4, 0x1, R13 ;  /* 0x00000001040d7824 */ /* 0x000fe200078e020d */
[----:B0-----:R-:W-:Y:S02]  /*5370*/  ISETP.NE.AND P1, PT, R12, RZ, PT ;  /* 0x000000ff0c00720c */ /* 0x001fe40003f25270 */
[----:B--2---:R-:W-:-:S05]  /*5380*/  IADD3 R2, P0, PT, R2, 0x1208, RZ ;  /* 0x0000120802027810 */ /* 0x004fca0007f1e0ff */
[----:B------:R-:W-:Y:S01]  /*5390*/  IMAD.X R3, RZ, RZ, R3, P0 ;  /* 0x000000ffff037224 */ /* 0x000fe200000e0603 */
[----:B-1----:R-:W-:-:S05]  /*53a0*/  LEA R5, R5, R0, 0x18 ;  /* 0x0000000005057211 */ /* 0x002fca00078ec0ff */
[----:B------:R-:W-:-:S04]  /*53b0*/  IMAD R5, R4, 0xc, R5 ;  /* 0x0000000c04057824 */ /* 0x000fc800078e0205 */
[----:B------:R-:W-:-:S07]  /*53c0*/  VIADD R0, R5, 0xc00 ;  /* 0x00000c0005007836 */ /* 0x000fce0000000000 */
.L_x_199:
[----:B-1----:R-:W0:Y:S01]  /*53d0*/  @!P1 LDC.64 R10, c[0x0][0x3d0] ;  /* 0x0000f400ff0a9b82 */ /* 0x002e220000000a00 */
[----:B------:R-:W-:Y:S01]  /*53e0*/  CS2R R6, SRZ ;  /* 0x0000000000067805 */ /* 0x000fe2000001ff00 */
[----:B------:R-:W1:Y:S04]  /*53f0*/  LDS R15, [R0+-0xc00] ;  /* 0xfff40000000f7984 */ /* 0x000e680000000800 */
[----:B------:R-:W2:Y:S04]  /*5400*/  LDS R23, [R0+-0xbfc] ;  /* 0xfff4040000177984 */ /* 0x000ea80000000800 */
[----:B------:R-:W3:Y:S01]  /*5410*/  LDS R25, [R0+-0xbf8] ;  /* 0xfff4080000197984 */ /* 0x000ee20000000800 */
[----:B------:R-:W-:-:S03]  /*5420*/  SHF.R.S32.HI R5, RZ, 0x1f, R13 ;  /* 0x0000001fff057819 */ /* 0x000fc6000001140d */
[----:B------:R-:W4:Y:S04]  /*5430*/  LDS R27, [R0+-0x600] ;  /* 0xfffa0000001b7984 */ /* 0x000f280000000800 */
[----:B------:R-:W5:Y:S04]  /*5440*/  LDS R29, [R0+-0x5fc] ;  /* 0xfffa0400001d7984 */ /* 0x000f680000000800 */
[----:B------:R-:W5:Y:S04]  /*5450*/  LDS R31, [R0+-0x5f8] ;  /* 0xfffa0800001f7984 */ /* 0x000f680000000800 */
[----:B0-----:R-:W2:Y:S01]  /*5460*/  @!P1 LDG.E.64 R6, desc[UR6][R10.64] ;  /* 0x000000060a069981 */ /* 0x001ea2000c1e1b00 */
[----:B------:R-:W-:-:S13]  /*5470*/  ISETP.NE.AND P1, PT, R12, RZ, PT ;  /* 0x000000ff0c00720c */ /* 0x000fda0003f25270 */
[----:B------:R-:W0:Y:S01]  /*5480*/  @!P1 LDC.64 R8, c[0x0][0x3d0] ;  /* 0x0000f400ff089b82 */ /* 0x000e220000000a00 */
[----:B--2---:R-:W-:-:S05]  /*5490*/  IADD3 R17, P0, PT, R13, R6, RZ ;  /* 0x000000060d117210 */ /* 0x004fca0007f1e0ff */
[----:B------:R-:W-:Y:S02]  /*54a0*/  IMAD.X R6, R5, 0x1, R7, P0 ;  /* 0x0000000105067824 */ /* 0x000fe400000e0607 */
[----:B------:R-:W-:-:S04]  /*54b0*/  IMAD.WIDE.U32 R16, R17, 0xc, R2 ;  /* 0x0000000c11107825 */ /* 0x000fc800078e0002 */
[----:B------:R-:W-:-:S04]  /*54c0*/  IMAD R7, R6, 0xc, RZ ;  /* 0x0000000c06077824 */ /* 0x000fc800078e02ff */
[----:B------:R-:W-:Y:S01]  /*54d0*/  IMAD.IADD R17, R17, 0x1, R7 ;  /* 0x0000000111117824 */ /* 0x000fe200078e0207 */
[----:B------:R-:W-:-:S04]  /*54e0*/  CS2R R6, SRZ ;  /* 0x0000000000067805 */ /* 0x000fc8000001ff00 */
        /* <DEDUP_REMOVED lines=8> */
[----:B--2---:R-:W-:-:S05]  /*5570*/  IADD3 R21, P0, PT, R13, R6, RZ ;  /* 0x000000060d157210 */ /* 0x004fca0007f1e0ff */
[----:B------:R-:W-:Y:S02]  /*5580*/  IMAD.X R6, R5, 0x1, R7, P0 ;  /* 0x0000000105067824 */ /* 0x000fe400000e0607 */
[----:B------:R-:W-:-:S04]  /*5590*/  IMAD.WIDE.U32 R20, R21, 0xc, R2 ;  /* 0x0000000c15147825 */ /* 0x000fc800078e0002 */
[----:B------:R-:W-:-:S04]  /*55a0*/  IMAD R7, R6, 0xc, RZ ;  /* 0x0000000c06077824 */ /* 0x000fc800078e02ff */
[----:B------:R-:W-:Y:S01]  /*55b0*/  IMAD.IADD R21, R21, 0x1, R7 ;  /* 0x0000000115157824 */ /* 0x000fe200078e0207 */
[----:B------:R-:W-:-:S04]  /*55c0*/  CS2R R6, SRZ ;  /* 0x0000000000067805 */ /* 0x000fc8000001ff00 */
        /* <DEDUP_REMOVED lines=8> */
[----:B-1----:R-:W-:-:S05]  /*5650*/  IADD3 R17, P0, PT, R13, R6, RZ ;  /* 0x000000060d117210 */ /* 0x002fca0007f1e0ff */
[----:B------:R-:W-:Y:S02]  /*5660*/  IMAD.X R6, R5, 0x1, R7, P0 ;  /* 0x0000000105067824 */ /* 0x000fe400000e0607 */
[----:B------:R-:W-:-:S04]  /*5670*/  IMAD.WIDE.U32 R16, R17, 0xc, R2 ;  /* 0x0000000c11107825 */ /* 0x000fc800078e0002 */
[----:B------:R-:W-:-:S04]  /*5680*/  IMAD R7, R6, 0xc, RZ ;  /* 0x0000000c06077824 */ /* 0x000fc800078e02ff */
[----:B------:R-:W-:Y:S01]  /*5690*/  IMAD.IADD R17, R17, 0x1, R7 ;  /* 0x0000000111117824 */ /* 0x000fe200078e0207 */
[----:B------:R-:W-:-:S04]  /*56a0*/  CS2R R6, SRZ ;  /* 0x0000000000067805 */ /* 0x000fc8000001ff00 */
[----:B---3--:R1:W-:Y:S04]  /*56b0*/  STG.E desc[UR6][R16.64+-0x608], R15 ;  /* 0xfff9f80f10007986 */ /* 0x0083e8000c101906 */
[----:B------:R1:W-:Y:S04]  /*56c0*/  STG.E desc[UR6][R16.64+-0x604], R23 ;  /* 0xfff9fc1710007986 */ /* 0x0003e8000c101906 */
[----:B------:R1:W-:Y:S04]  /*56d0*/  STG.E desc[UR6][R16.64+-0x600], R25 ;  /* 0xfffa001910007986 */ /* 0x0003e8000c101906 */
[----:B--2---:R-:W2:Y:S01]  /*56e0*/  @!P1 LDG.E.64 R6, desc[UR6][R8.64] ;  /* 0x0000000608069981 */ /* 0x004ea2000c1e1b00 */
[----:B------:R-:W-:-:S02]  /*56f0*/  VIADD R4, R4, 0x200 ;  /* 0x0000020004047836 */ /* 0x000fc40000000000 */
[----:B0-----:R-:W-:Y:S01]  /*5700*/  VIADD R0, R0, 0x1800 ;  /* 0x0000180000007836 */ /* 0x001fe20000000000 */
[C---:B--2---:R-:W-:Y:S01]  /*5710*/  IADD3 R29, P0, PT, R13.reuse, R6, RZ ;  /* 0x000000060d1d7210 */ /* 0x044fe20007f1e0ff */
[----:B------:R-:W-:-:S04]  /*5720*/  VIADD R13, R13, 0x200 ;  /* 0x000002000d0d7836 */ /* 0x000fc80000000000 */
[----:B------:R-:W-:Y:S01]  /*5730*/  IMAD.X R5, R5, 0x1, R7, P0 ;  /* 0x0000000105057824 */ /* 0x000fe200000e0607 */
[----:B------:R-:W-:Y:S01]  /*5740*/  ISETP.GE.AND P0, PT, R4, R19, PT ;  /* 0x000000130400720c */ /* 0x000fe20003f06270 */
[----:B------:R-:W-:-:S04]  /*5750*/  IMAD.WIDE.U32 R6, R29, 0xc, R2 ;  /* 0x0000000c1d067825 */ /* 0x000fc800078e0002 */
[----:B------:R-:W-:-:S04]  /*5760*/  IMAD R5, R5, 0xc, RZ ;  /* 0x0000000c05057824 */ /* 0x000fc800078e02ff */
[----:B------:R-:W-:-:S05]  /*5770*/  IMAD.IADD R7, R7, 0x1, R5 ;  /* 0x0000000107077824 */ /* 0x000fca00078e0205 */
[----:B----4-:R1:W-:Y:S04]  /*5780*/  STG.E desc[UR6][R6.64+-0x8], R11 ;  /* 0xfffff80b06007986 */ /* 0x0103e8000c101906 */
[----:B------:R1:W-:Y:S04]  /*5790*/  STG.E desc[UR6][R6.64+-0x4], R21 ;  /* 0xfffffc1506007986 */ /* 0x0003e8000c101906 */
[----:B------:R1:W-:Y:S01]  /*57a0*/  STG.E desc[UR6][R6.64], R27 ;  /* 0x0000001b06007986 */ /* 0x0003e2000c101906 */
[----:B------:R-:W-:Y:S05]  /*57b0*/  @!P0 BRA `(.L_x_199) ;  /* 0xfffffffc00048947 */ /* 0x000fea000383ffff */
.L_x_168:
[----:B------:R-:W-:Y:S05]  /*57c0*/  BSYNC.RECONVERGENT B1 ;  /* 0x0000000000017941 */ /* 0x000fea0003800200 */
.L_x_151:
[----:B--23-5:R-:W2:Y:S02]  /*57d0*/  S2R R0, SR_TID.X ;  /* 0x0000000000007919 */ /* 0x02cea40000002100 */
[----:B--2---:R-:W-:-:S13]  /*57e0*/  ISETP.NE.AND P0, PT, R0, RZ, PT ;  /* 0x000000ff0000720c */ /* 0x004fda0003f05270 */
[----:B------:R-:W-:Y:S05]  /*57f0*/  @P0 EXIT ;  /* 0x000000000000094d */ /* 0x000fea0003800000 */
[----:B------:R-:W2:Y:S02]  /*5800*/  LDCU.U8 UR4, c[0x0][0x3b9] ;  /* 0x00007720ff0477ac */ /* 0x000ea40008000000 */
[----:B--2---:R-:W-:-:S09]  /*5810*/  UISETP.NE.AND UP0, UPT, UR4, URZ, UPT ;  /* 0x000000ff0400728c */ /* 0x004fd2000bf05270 */
[----:B------:R-:W-:Y:S05]  /*5820*/  BRA.U !UP0, `(.L_x_200) ;  /* 0x00000001082c7547 */ /* 0x000fea000b800000 */
[----:B------:R-:W2:Y:S01]  /*5830*/  LDCU.U8 UR4, c[0x0][0x3b8] ;  /* 0x00007700ff0477ac */ /* 0x000ea20008000000 */
[----:B0-----:R-:W0:Y:S01]  /*5840*/  LDC.64 R4, c[0x0][0x398] ;  /* 0x0000e600ff047b82 */ /* 0x001e220000000a00 */
[----:B-1--4-:R-:W-:Y:S01]  /*5850*/  CS2R R2, SRZ ;  /* 0x0000000000027805 */ /* 0x012fe2000001ff00 */
[----:B--2---:R-:W-:-:S09]  /*5860*/  UISETP.NE.AND UP0, UPT, UR4, URZ, UPT ;  /* 0x000000ff0400728c */ /* 0x004fd2000bf05270 */
[----:B------:R-:W-:Y:S05]  /*5870*/  BRA.U UP0, `(.L_x_201) ;  /* 0x0000000100087547 */ /* 0x000fea000b800000 */
[----:B------:R-:W1:Y:S02]  /*5880*/  LDC.64 R2, c[0x0][0x3d0] ;  /* 0x0000f400ff027b82 */ /* 0x000e640000000a00 */
[----:B-1----:R-:W5:Y:S02]  /*5890*/  LDG.E.64 R2, desc[UR6][R2.64] ;  /* 0x0000000602027981 */ /* 0x002f64000c1e1b00 */
.L_x_201:
[----:B-----5:R-:W-:-:S04]  /*58a0*/  IADD3 R2, P0, PT, R14, R2, RZ ;  /* 0x000000020e027210 */ /* 0x020fc80007f1e0ff */
[----:B------:R-:W-:-:S05]  /*58b0*/  LEA.HI.X.SX32 R3, R14, R3, 0x1, P0 ;  /* 0x000000030e037211 */ /* 0x000fca00000f0eff */
[----:B0-----:R-:W-:Y:S01]  /*58c0*/  STG.E.64 desc[UR6][R4.64], R2 ;  /* 0x0000000204007986 */ /* 0x001fe2000c101b06 */
[----:B------:R-:W-:Y:S05]  /*58d0*/  EXIT ;  /* 0x000000000000794d */ /* 0x000fea0003800000 */
.L_x_200:
[----:B------:R-:W2:Y:S01]  /*58e0*/  LDCU.U8 UR4, c[0x0][0x3b8] ;  /* 0x00007700ff0477ac */ /* 0x000ea20008000000 */
[----:B0-----:R-:W0:Y:S01]  /*58f0*/  LDC.64 R4, c[0x0][0x3d8] ;  /* 0x0000f600ff047b82 */ /* 0x001e220000000a00 */
[----:B-1--4-:R-:W-:Y:S01]  /*5900*/  CS2R R2, SRZ ;  /* 0x0000000000027805 */ /* 0x012fe2000001ff00 */
[----:B--2---:R-:W-:-:S09]  /*5910*/  UISETP.NE.AND UP0, UPT, UR4, URZ, UPT ;  /* 0x000000ff0400728c */ /* 0x004fd2000bf05270 */
[----:B------:R-:W-:Y:S05]  /*5920*/  BRA.U UP0, `(.L_x_202) ;  /* 0x0000000100087547 */ /* 0x000fea000b800000 */
[----:B------:R-:W1:Y:S02]  /*5930*/  LDC.64 R2, c[0x0][0x3d0] ;  /* 0x0000f400ff027b82 */ /* 0x000e640000000a00 */
[----:B-1----:R-:W5:Y:S02]  /*5940*/  LDG.E.64 R2, desc[UR6][R2.64] ;  /* 0x0000000602027981 */ /* 0x002f64000c1e1b00 */
.L_x_202:
[----:B-----5:R-:W-:-:S04]  /*5950*/  IADD3 R2, P0, PT, R14, R2, RZ ;  /* 0x000000020e027210 */ /* 0x020fc80007f1e0ff */
[----:B------:R-:W-:-:S05]  /*5960*/  LEA.HI.X.SX32 R3, R14, R3, 0x1, P0 ;  /* 0x000000030e037211 */ /* 0x000fca00000f0eff */
[----:B0-----:R-:W-:Y:S01]  /*5970*/  STG.E.64 desc[UR6][R4.64], R2 ;  /* 0x0000000204007986 */ /* 0x001fe2000c101b06 */
[----:B------:R-:W-:Y:S05]  /*5980*/  EXIT ;  /* 0x000000000000794d */ /* 0x000fea0003800000 */
.L_x_123:
[----:B------:R-:W-:Y:S01]  /*5990*/  BSSY B0, `(.L_x_203) ;  /* 0x0000006000007945 */ /* 0x000fe20003800000 */
[----:B------:R-:W-:Y:S01]  /*59a0*/  PLOP3.LUT P3, PT, P0, PT, PT, 0x8, 0x80 ;  /* 0x000000000080781c */ /* 0x000fe2000076e170 */
[----:B------:R-:W-:-:S12]  /*59b0*/  IMAD.MOV.U32 R22, RZ, RZ, -0x1 ;  /* 0xffffffffff167424 */ /* 0x000fd800078e00ff */
[----:B-----5:R-:W-:Y:S05]  /*59c0*/  WARPSYNC.COLLECTIVE R22, `(.L_x_204) ;  /* 0x0000000016087348 */ /* 0x020fea0003c00000 */
[----:B------:R-:W-:Y:S01]  /*59d0*/  VOTE.ANY P3, P3 ;  /* 0x0000000000ff7806 */ /* 0x000fe20001860100 */
[----:B-----5:R-:W-:-:S12]  /*59e0*/  ENDCOLLECTIVE ;  /* 0x000000000000791b */ /* 0x020fd80003800000 */
.L_x_204:
[----:B------:R-:W-:Y:S05]  /*59f0*/  BSYNC B0 ;  /* 0x0000000000007941 */ /* 0x000fea0003800000 */
.L_x_203:
[----:B------:R-:W-:Y:S01]  /*5a00*/  PLOP3.LUT P0, PT, P3, PT, PT, 0x80, 0x8 ;  /* 0x000000000008781c */ /* 0x000fe20001f0f070 */
[----:B------:R-:W-:-:S12]  /*5a10*/  BRA `(.L_x_205) ;  /* 0xffffffbc002c7947 */ /* 0x000fd8000383ffff */
.L_x_127:
[----:B------:R-:W-:Y:S01]  /*5a20*/  BSSY B0, `(.L_x_206) ;  /* 0x0000006000007945 */ /* 0x000fe20003800000 */
[----:B------:R-:W-:Y:S01]  /*5a30*/  PLOP3.LUT P3, PT, P0, PT, PT, 0x8, 0x80 ;  /* 0x000000000080781c */ /* 0x000fe2000076e170 */
[----:B------:R-:W-:-:S12]  /*5a40*/  IMAD.MOV.U32 R22, RZ, RZ, -0x1 ;  /* 0xffffffffff167424 */ /* 0x000fd800078e00ff */
[----:B-----5:R-:W-:Y:S05]  /*5a50*/  WARPSYNC.COLLECTIVE R22, `(.L_x_207) ;  /* 0x0000000016087348 */ /* 0x020fea0003c00000 */
[----:B------:R-:W-:Y:S01]  /*5a60*/  VOTE.ANY P3, P3 ;  /* 0x0000000000ff7806 */ /* 0x000fe20001860100 */
[----:B-----5:R-:W-:-:S12]  /*5a70*/  ENDCOLLECTIVE ;  /* 0x000000000000791b */ /* 0x020fd80003800000 */
.L_x_207:
[----:B------:R-:W-:Y:S05]  /*5a80*/  BSYNC B0 ;  /* 0x0000000000007941 */ /* 0x000fea0003800000 */
.L_x_206:
[----:B------:R-:W-:Y:S01]  /*5a90*/  PLOP3.LUT P0, PT, P3, PT, PT, 0x80, 0x8 ;  /* 0x000000000008781c */ /* 0x000fe20001f0f070 */
[----:B------:R-:W-:-:S12]  /*5aa0*/  BRA `(.L_x_208) ;  /* 0xffffffbc003c7947 */ /* 0x000fd8000383ffff */
.L_x_129:
[----:B------:R-:W0:Y:S01]  /*5ab0*/  S2R R10, SR_GEMASK ;  /* 0x00000000000a7919 */ /* 0x000e220000003c00 */
[----:B------:R-:W-:Y:S01]  /*5ac0*/  BSSY B0, `(.L_x_209) ;  /* 0x0000006000007945 */ /* 0x000fe20003800000 */
[----:B------:R-:W-:Y:S01]  /*5ad0*/  PLOP3.LUT P3, PT, P0, PT, PT, 0x8, 0x80 ;  /* 0x000000000080781c */ /* 0x000fe2000076e170 */
[----:B------:R-:W-:-:S12]  /*5ae0*/  IMAD.MOV.U32 R22, RZ, RZ, -0x1 ;  /* 0xffffffffff167424 */ /* 0x000fd800078e00ff */
[----:B0----5:R-:W-:Y:S05]  /*5af0*/  WARPSYNC.COLLECTIVE R22, `(.L_x_210) ;  /* 0x0000000016087348 */ /* 0x021fea0003c00000 */
[----:B------:R-:W-:Y:S01]  /*5b00*/  VOTE.ANY R22, PT, P3 ;  /* 0x0000000000167806 */ /* 0x000fe200018e0100 */
[----:B0----5:R-:W-:Y:S06]  /*5b10*/  ENDCOLLECTIVE ;  /* 0x000000000000791b */ /* 0x021fec0003800000 */
.L_x_210:
[----:B------:R-:W-:Y:S05]  /*5b20*/  BSYNC B0 ;  /* 0x0000000000007941 */ /* 0x000fea0003800000 */
.L_x_209:
[----:B------:R-:W-:Y:S01]  /*5b30*/  LOP3.LUT R22, R22, 0x80000000, R10, 0xec, !PT ;  /* 0x8000000016167812 */ /* 0x000fe200078eec0a */
[----:B------:R-:W-:Y:S02]  /*5b40*/  IMAD.MOV.U32 R34, RZ, RZ, R9 ;  /* 0x000000ffff227224 */ /* 0x000fe400078e0009 */
[----:B------:R-:W-:Y:S02]  /*5b50*/  IMAD.MOV.U32 R23, RZ, RZ, 0x1 ;  /* 0x00000001ff177424 */ /* 0x000fe400078e00ff */
[----:B------:R-:W-:Y:S02]  /*5b60*/  VIADD R21, R22, 0xffffffff ;  /* 0xffffffff16157836 */ /* 0x000fe40000000000 */
[C---:B------:R-:W-:Y:S02]  /*5b70*/  VIADD R27, R16.reuse, 0x2 ;  /* 0x00000002101b7836 */ /* 0x040fe40000000000 */
[----:B------:R-:W-:Y:S01]  /*5b80*/  VIADD R26, R16, 0x4 ;  /* 0x00000004101a7836 */ /* 0x000fe20000000000 */
[----:B------:R-:W-:Y:S01]  /*5b90*/  LOP3.LUT R21, R22, R21, RZ, 0xc, !PT ;  /* 0x0000001516157212 */ /* 0x000fe200078e0cff */
[----:B------:R-:W-:-:S02]  /*5ba0*/  IMAD.MOV.U32 R22, RZ, RZ, -0x1 ;  /* 0xffffffffff167424 */ /* 0x000fc400078e00ff */
[----:B------:R-:W-:Y:S01]  /*5bb0*/  VIADD R25, R16, 0x8 ;  /* 0x0000000810197836 */ /* 0x000fe20000000000 */
[----:B------:R0:W1:Y:S06]  /*5bc0*/  POPC R29, R21 ;  /* 0x00000015001d7309 */ /* 0x00006c0000000000 */
[----:B01----:R-:W-:Y:S05]  /*5bd0*/  WARPSYNC.COLLECTIVE R22, `(.L_x_211) ;  /* 0x0000000016087348 */ /* 0x003fea0003c00000 */
[----:B-1----:R1:W2:Y:S02]  /*5be0*/  SHFL.DOWN P5, R31, R34, R23, R29 ;  /* 0x08000017221f7389 */ /* 0x0022a400000a001d */
[----:B012---:R-:W-:Y:S05]  /*5bf0*/  ENDCOLLECTIVE ;  /* 0x000000000000791b */ /* 0x007fea0003800000 */
.L_x_211:
[-C--:B------:R-:W-:Y:S02]  /*5c00*/  ISETP.GE.AND P0, PT, R16, R29.reuse, PT ;  /* 0x0000001d1000720c */ /* 0x080fe40003f06270 */
[-C--:B------:R-:W-:Y:S01]  /*5c10*/  ISETP.GT.AND P1, PT, R25, R29.reuse, PT ;  /* 0x0000001d1900720c */ /* 0x080fe20003f24270 */
[----:B------:R-:W-:Y:S01]  /*5c20*/  IMAD.MOV.U32 R23, RZ, RZ, 0x2 ;  /* 0x00000002ff177424 */ /* 0x000fe200078e00ff */
[----:B------:R-:W-:Y:S02]  /*5c30*/  SEL R20, R31, RZ, !P0 ;  /* 0x000000ff1f147207 */ /* 0x000fe40004000000 */
[----:B------:R-:W-:-:S03]  /*5c40*/  ISETP.GT.AND P0, PT, R27, R29, PT ;  /* 0x0000001d1b00720c */ /* 0x000fc60003f04270 */
[----:B------:R-:W-:-:S04]  /*5c50*/  IMAD.IADD R20, R20, 0x1, R9 ;  /* 0x0000000114147824 */ /* 0x000fc800078e0209 */
[----:B------:R-:W-:-:S07]  /*5c60*/  IMAD.MOV.U32 R34, RZ, RZ, R20 ;  /* 0x000000ffff227224 */ /* 0x000fce00078e0014 */
[----:B------:R-:W-:Y:S05]  /*5c70*/  WARPSYNC.COLLECTIVE R22, `(.L_x_212) ;  /* 0x0000000016087348 */ /* 0x000fea0003c00000 */
[----:B------:R0:W1:Y:S02]  /*5c80*/  SHFL.DOWN P5, R31, R34, R23, R29 ;  /* 0x08000017221f7389 */ /* 0x00006400000a001d */
[----:B01----:R-:W-:Y:S05]  /*5c90*/  ENDCOLLECTIVE ;  /* 0x000000000000791b */ /* 0x003fea0003800000 */
.L_x_212:
        /* <DEDUP_REMOVED lines=8> */
.L_x_213:
[----:B------:R-:W-:Y:S01]  /*5d20*/  IMAD.MOV.U32 R23, RZ, RZ, 0x8 ;  /* 0x00000008ff177424 */ /* 0x000fe200078e00ff */
[----:B------:R-:W-:Y:S02]  /*5d30*/  SEL R31, R31, RZ, !P0 ;  /* 0x000000ff1f1f7207 */ /* 0x000fe40004000000 */
[----:B------:R-:W-:Y:S02]  /*5d40*/  ISETP.NE.AND P0, PT, R8, 0x65, PT ;  /* 0x000000650800780c */ /* 0x000fe40003f05270 */
[----:B------:R-:W0:Y:S01]  /*5d50*/  LDC.64 R8, c[0x0][0x3a0] ;  /* 0x0000e800ff087b82 */ /* 0x000e220000000a00 */
[----:B------:R-:W-:Y:S01]  /*5d60*/  IMAD.IADD R30, R28, 0x1, R31 ;  /* 0x000000011c1e7824 */ /* 0x000fe200078e021f */
[----:B------:R-:W-:Y:S01]  /*5d70*/  PLOP3.LUT P3, PT, P0, PT, PT, 0x80, 0x8 ;  /* 0x000000000008781c */ /* 0x000fe2000076f070 */
[----:B------:R-:W-:Y:S02]  /*5d80*/  VIADD R28, R16, 0x10 ;  /* 0x00000010101c7836 */ /* 0x000fe40000000000 */
[----:B------:R-:W-:-:S10]  /*5d90*/  IMAD.MOV.U32 R34, RZ, RZ, R30 ;  /* 0x000000ffff227224 */ /* 0x000fd400078e001e */
[----:B0-----:R-:W-:Y:S05]  /*5da0*/  WARPSYNC.COLLECTIVE R22, `(.L_x_214) ;  /* 0x0000000016087348 */ /* 0x001fea0003c00000 */
[----:B------:R1:W2:Y:S02]  /*5db0*/  SHFL.DOWN P5, R31, R34, R23, R29 ;  /* 0x08000017221f7389 */ /* 0x0002a400000a001d */
[----:B012---:R-:W-:Y:S05]  /*5dc0*/  ENDCOLLECTIVE ;  /* 0x000000000000791b */ /* 0x007fea0003800000 */
.L_x_214:
        /* <DEDUP_REMOVED lines=8> */
.L_x_215:
[----:B------:R-:W-:Y:S05]  /*5e50*/  WARPSYNC.COLLECTIVE R22, `(.L_x_216) ;  /* 0x0000000016087348 */ /* 0x000fea0003c00000 */
[----:B------:R-:W-:Y:S01]  /*5e60*/  VOTE.ALL P3, P3 ;  /* 0x0000000000ff7806 */ /* 0x000fe20001860000 */
[----:B------:R-:W-:-:S12]  /*5e70*/  ENDCOLLECTIVE ;  /* 0x000000000000791b */ /* 0x000fd80003800000 */
.L_x_216:
[----:B------:R-:W-:Y:S02]  /*5e80*/  PLOP3.LUT P0, PT, P3, PT, PT, 0x80, 0x8 ;  /* 0x000000000008781c */ /* 0x000fe40001f0f070 */
[----:B------:R-:W-:Y:S02]  /*5e90*/  SEL R31, R31, RZ, !P1 ;  /* 0x000000ff1f1f7207 */ /* 0x000fe40004800000 */
[----:B------:R-:W-:-:S03]  /*5ea0*/  IADD3 R30, P1, PT, R8, 0x100, RZ ;  /* 0x00000100081e7810 */ /* 0x000fc60007f3e0ff */
[----:B------:R-:W-:Y:S02]  /*5eb0*/  IMAD.IADD R20, R36, 0x1, R31 ;  /* 0x0000000124147824 */ /* 0x000fe400078e021f */
[----:B------:R-:W-:Y:S01]  /*5ec0*/  IMAD.X R21, RZ, RZ, R9, P1 ;  /* 0x000000ffff157224 */ /* 0x000fe200008e0609 */
[----:B------:R-:W-:Y:S07]  /*5ed0*/  BRA `(.L_x_217) ;  /* 0xffffffb800cc7947 */ /* 0x000fee000383ffff */
.L_x_131:
[----:B------:R-:W-:Y:S01]  /*5ee0*/  BSSY B0, `(.L_x_218) ;  /* 0x0000006000007945 */ /* 0x000fe20003800000 */
[----:B------:R-:W-:Y:S01]  /*5ef0*/  PLOP3.LUT P3, PT, P0, PT, PT, 0x8, 0x80 ;  /* 0x000000000080781c */ /* 0x000fe2000076e170 */
[----:B------:R-:W-:-:S12]  /*5f00*/  IMAD.MOV.U32 R22, RZ, RZ, -0x1 ;  /* 0xffffffffff167424 */ /* 0x000fd800078e00ff */
[----:B-----5:R-:W-:Y:S05]  /*5f10*/  WARPSYNC.COLLECTIVE R22, `(.L_x_219) ;  /* 0x0000000016087348 */ /* 0x020fea0003c00000 */
[----:B------:R-:W-:Y:S01]  /*5f20*/  VOTE.ANY P3, P3 ;  /* 0x0000000000ff7806 */ /* 0x000fe20001860100 */
[----:B-----5:R-:W-:-:S12]  /*5f30*/  ENDCOLLECTIVE ;  /* 0x000000000000791b */ /* 0x020fd80003800000 */
.L_x_219:
[----:B------:R-:W-:Y:S05]  /*5f40*/  BSYNC B0 ;  /* 0x0000000000007941 */ /* 0x000fea0003800000 */
.L_x_218:
[----:B------:R-:W-:Y:S01]  /*5f50*/  PLOP3.LUT P0, PT, P3, PT, PT, 0x80, 0x8 ;  /* 0x000000000008781c */ /* 0x000fe20001f0f070 */
[----:B------:R-:W-:-:S12]  /*5f60*/  BRA `(.L_x_220) ;  /* 0xffffffb800d07947 */ /* 0x000fd8000383ffff */
.L_x_135:
[----:B------:R-:W-:Y:S01]  /*5f70*/  BSSY B0, `(.L_x_221) ;  /* 0x0000006000007945 */ /* 0x000fe20003800000 */
[----:B------:R-:W-:Y:S01]  /*5f80*/  PLOP3.LUT P3, PT, P0, PT, PT, 0x8, 0x80 ;  /* 0x000000000080781c */ /* 0x000fe2000076e170 */
[----:B------:R-:W-:-:S12]  /*5f90*/  IMAD.MOV.U32 R22, RZ, RZ, -0x1 ;  /* 0xffffffffff167424 */ /* 0x000fd800078e00ff */
[----:B-----5:R-:W-:Y:S05]  /*5fa0*/  WARPSYNC.COLLECTIVE R22, `(.L_x_222) ;  /* 0x0000000016087348 */ /* 0x020fea0003c00000 */
[----:B------:R-:W-:Y:S01]  /*5fb0*/  VOTE.ANY P3, P3 ;  /* 0x0000000000ff7806 */ /* 0x000fe20001860100 */
[----:B-----5:R-:W-:-:S12]  /*5fc0*/  ENDCOLLECTIVE ;  /* 0x000000000000791b */ /* 0x020fd80003800000 */
.L_x_222:
[----:B------:R-:W-:Y:S05]  /*5fd0*/  BSYNC B0 ;  /* 0x0000000000007941 */ /* 0x000fea0003800000 */
.L_x_221:
[----:B------:R-:W-:Y:S01]  /*5fe0*/  PLOP3.LUT P0, PT, P3, PT, PT, 0x80, 0x8 ;  /* 0x000000000008781c */ /* 0x000fe20001f0f070 */
[----:B------:R-:W-:-:S12]  /*5ff0*/  BRA `(.L_x_223) ;  /* 0xffffffb800e47947 */ /* 0x000fd8000383ffff */
.L_x_137:
[----:B------:R-:W-:Y:S01]  /*6000*/  BSSY B0, `(.L_x_224) ;  /* 0x0000006000007945 */ /* 0x000fe20003800000 */
[----:B------:R-:W-:Y:S01]  /*6010*/  PLOP3.LUT P3, PT, P0, PT, PT, 0x8, 0x80 ;  /* 0x000000000080781c */ /* 0x000fe2000076e170 */
[----:B------:R-:W-:-:S12]  /*6020*/  IMAD.MOV.U32 R22, RZ, RZ, -0x1 ;  /* 0xffffffffff167424 */ /* 0x000fd800078e00ff */
[----:B-----5:R-:W-:Y:S05]  /*6030*/  WARPSYNC.COLLECTIVE R22, `(.L_x_225) ;  /* 0x0000000016087348 */ /* 0x020fea0003c00000 */
[----:B------:R-:W-:Y:S01]  /*6040*/  VOTE.ANY R22, PT, P3 ;  /* 0x0000000000167806 */ /* 0x000fe200018e0100 */
[----:B-----5:R-:W-:Y:S06]  /*6050*/  ENDCOLLECTIVE ;  /* 0x000000000000791b */ /* 0x020fec0003800000 */
.L_x_225:
[----:B------:R-:W-:Y:S05]  /*6060*/  BSYNC B0 ;  /* 0x0000000000007941 */ /* 0x000fea0003800000 */
.L_x_224:
[----:B------:R-:W-:Y:S01]  /*6070*/  LOP3.LUT R22, R22, 0x80000000, R10, 0xec, !PT ;  /* 0x8000000016167812 */ /* 0x000fe200078eec0a */
[----:B------:R-:W-:Y:S02]  /*6080*/  IMAD.MOV.U32 R34, RZ, RZ, R9 ;  /* 0x000000ffff227224 */ /* 0x000fe400078e0009 */
[----:B------:R-:W-:Y:S02]  /*6090*/  VIADD R24, R24, 0xffffffe0 ;  /* 0xffffffe018187836 */ /* 0x000fe40000000000 */
[----:B------:R-:W-:-:S05]  /*60a0*/  VIADD R23, R22, 0xffffffff ;  /* 0xffffffff16177836 */ /* 0x000fca0000000000 */
[----:B------:R-:W-:Y:S01]  /*60b0*/  LOP3.LUT R35, R22, R23, RZ, 0xc, !PT ;  /* 0x0000001716237212 */ /* 0x000fe200078e0cff */
[----:B------:R-:W-:Y:S02]  /*60c0*/  IMAD.MOV.U32 R23, RZ, RZ, 0x1 ;  /* 0x00000001ff177424 */ /* 0x000fe400078e00ff */
[----:B------:R-:W-:Y:S01]  /*60d0*/  IMAD.MOV.U32 R22, RZ, RZ, -0x1 ;  /* 0xffffffffff167424 */ /* 0x000fe200078e00ff */
[----:B------:R0:W1:Y:S06]  /*60e0*/  POPC R29, R35 ;  /* 0x00000023001d7309 */ /* 0x00006c0000000000 */
[----:B01----:R-:W-:Y:S05]  /*60f0*/  WARPSYNC.COLLECTIVE R22, `(.L_x_226) ;  /* 0x0000000016087348 */ /* 0x003fea0003c00000 */
[----:B-1----:R1:W2:Y:S02]  /*6100*/  SHFL.DOWN P5, R31, R34, R23, R29 ;  /* 0x08000017221f7389 */ /* 0x0022a400000a001d */
[----:B012---:R-:W-:Y:S05]  /*6110*/  ENDCOLLECTIVE ;  /* 0x000000000000791b */ /* 0x007fea0003800000 */
.L_x_226:
[----:B------:R-:W-:Y:S01]  /*6120*/  ISETP.GE.AND P0, PT, R16, R29, PT ;  /* 0x0000001d1000720c */ /* 0x000fe20003f06270 */
[----:B------:R-:W-:-:S03]  /*6130*/  IMAD.MOV.U32 R23, RZ, RZ, 0x2 ;  /* 0x00000002ff177424 */ /* 0x000fc600078e00ff */
[----:B------:R-:W-:Y:S02]  /*6140*/  SEL R36, R31, RZ, !P0 ;  /* 0x000000ff1f247207 */ /* 0x000fe40004000000 */
[----:B------:R-:W-:-:S03]  /*6150*/  ISETP.GT.AND P0, PT, R27, R29, PT ;  /* 0x0000001d1b00720c */ /* 0x000fc60003f04270 */
[----:B------:R-:W-:-:S04]  /*6160*/  IMAD.IADD R36, R36, 0x1, R9 ;  /* 0x0000000124247824 */ /* 0x000fc800078e0209 */
[----:B------:R-:W-:-:S07]  /*6170*/  IMAD.MOV.U32 R34, RZ, RZ, R36 ;  /* 0x000000ffff227224 */ /* 0x000fce00078e0024 */
[----:B------:R-:W-:Y:S05]  /*6180*/  WARPSYNC.COLLECTIVE R22, `(.L_x_227) ;  /* 0x0000000016087348 */ /* 0x000fea0003c00000 */
[----:B------:R0:W1:Y:S02]  /*6190*/  SHFL.DOWN P5, R31, R34, R23, R29 ;  /* 0x08000017221f7389 */ /* 0x00006400000a001d */
[----:B01----:R-:W-:Y:S05]  /*61a0*/  ENDCOLLECTIVE ;  /* 0x000000000000791b */ /* 0x003fea0003800000 */
.L_x_227:
        /* <DEDUP_REMOVED lines=8> */
.L_x_228:
        /* <DEDUP_REMOVED lines=8> */
.L_x_229:
        /* <DEDUP_REMOVED lines=8> */
.L_x_230:
[----:B------:R-:W-:Y:S02]  /*6330*/  SEL R31, R31, RZ, !P0 ;  /* 0x000000ff1f1f7207 */ /* 0x000fe40004000000 */
[----:B------:R-:W-:Y:S02]  /*6340*/  ISETP.NE.AND P0, PT, R8, 0x65, PT ;  /* 0x000000650800780c */ /* 0x000fe40003f05270 */
[----:B------:R-:W-:Y:S02]  /*6350*/  IADD3 R20, PT, PT, R37, R31, R20 ;  /* 0x0000001f25147210 */ /* 0x000fe40007ffe014 */
[----:B------:R-:W-:-:S13]  /*6360*/  PLOP3.LUT P3, PT, P0, PT, PT, 0x80, 0x8 ;  /* 0x000000000008781c */ /* 0x000fda000076f070 */
[----:B------:R-:W-:Y:S05]  /*6370*/  WARPSYNC.COLLECTIVE R22, `(.L_x_231) ;  /* 0x0000000016087348 */ /* 0x000fea0003c00000 */
[----:B------:R-:W-:Y:S01]  /*6380*/  VOTE.ALL P3, P3 ;  /* 0x0000000000ff7806 */ /* 0x000fe20001860000 */
[----:B------:R-:W-:-:S12]  /*6390*/  ENDCOLLECTIVE ;  /* 0x000000000000791b */ /* 0x000fd80003800000 */
.L_x_231:
[----:B------:R-:W-:Y:S01]  /*63a0*/  PLOP3.LUT P0, PT, P3, PT, PT, 0x80, 0x8 ;  /* 0x000000000008781c */ /* 0x000fe20001f0f070 */
[----:B------:R-:W-:-:S12]  /*63b0*/  BRA `(.L_x_232) ;  /* 0xffffffb800747947 */ /* 0x000fd8000383ffff */
.L_x_172:
[----:B------:R-:W-:Y:S01]  /*63c0*/  BSSY B0, `(.L_x_233) ;  /* 0x0000006000007945 */ /* 0x000fe20003800000 */
[----:B------:R-:W-:Y:S01]  /*63d0*/  PLOP3.LUT P3, PT, P3, PT, PT, 0x8, 0x80 ;  /* 0x000000000080781c */ /* 0x000fe20001f6e170 */
[----:B------:R-:W-:-:S12]  /*63e0*/  IMAD.MOV.U32 R22, RZ, RZ, -0x1 ;  /* 0xffffffffff167424 */ /* 0x000fd800078e00ff */
[----:B-----5:R-:W-:Y:S05]  /*63f0*/  WARPSYNC.COLLECTIVE R22, `(.L_x_234) ;  /* 0x0000000016087348 */ /* 0x020fea0003c00000 */
[----:B------:R-:W-:Y:S01]  /*6400*/  VOTE.ANY P3, P3 ;  /* 0x0000000000ff7806 */ /* 0x000fe20001860100 */
[----:B-----5:R-:W-:-:S12]  /*6410*/  ENDCOLLECTIVE ;  /* 0x000000000000791b */ /* 0x020fd80003800000 */
.L_x_234:
[----:B------:R-:W-:Y:S05]  /*6420*/  BSYNC B0 ;  /* 0x0000000000007941 */ /* 0x000fea0003800000 */
.L_x_233:
[----:B------:R-:W-:Y:S05]  /*6430*/  BRA `(.L_x_235) ;  /* 0xffffffdc00b07947 */ /* 0x000fea000383ffff */
.L_x_176:
[----:B------:R-:W-:Y:S01]  /*6440*/  BSSY B0, `(.L_x_236) ;  /* 0x0000006000007945 */ /* 0x000fe20003800000 */
[----:B------:R-:W-:Y:S01]  /*6450*/  PLOP3.LUT P3, PT, P3, PT, PT, 0x8, 0x80 ;  /* 0x000000000080781c */ /* 0x000fe20001f6e170 */
[----:B------:R-:W-:-:S12]  /*6460*/  IMAD.MOV.U32 R22, RZ, RZ, -0x1 ;  /* 0xffffffffff167424 */ /* 0x000fd800078e00ff */
[----:B-----5:R-:W-:Y:S05]  /*6470*/  WARPSYNC.COLLECTIVE R22, `(.L_x_237) ;  /* 0x0000000016087348 */ /* 0x020fea0003c00000 */
[----:B------:R-:W-:Y:S01]  /*6480*/  VOTE.ANY P3, P3 ;  /* 0x0000000000ff7806 */ /* 0x000fe20001860100 */
[----:B-----5:R-:W-:-:S12]  /*6490*/  ENDCOLLECTIVE ;  /* 0x000000000000791b */ /* 0x020fd80003800000 */
.L_x_237:
[----:B------:R-:W-:Y:S05]  /*64a0*/  BSYNC B0 ;  /* 0x0000000000007941 */ /* 0x000fea0003800000 */
.L_x_236:
[----:B------:R-:W-:Y:S05]  /*64b0*/  BRA `(.L_x_238) ;  /* 0xffffffdc00c47947 */ /* 0x000fea000383ffff */
.L_x_178:
[----:B------:R-:W0:Y:S01]  /*64c0*/  S2R R20, SR_GEMASK ;  /* 0x0000000000147919 */ /* 0x000e220000003c00 */
[----:B------:R-:W-:Y:S01]  /*64d0*/  BSSY B0, `(.L_x_239) ;  /* 0x0000006000007945 */ /* 0x000fe20003800000 */
[----:B------:R-:W-:Y:S01]  /*64e0*/  PLOP3.LUT P3, PT, P3, PT, PT, 0x8, 0x80 ;  /* 0x000000000080781c */ /* 0x000fe20001f6e170 */
[----:B------:R-:W-:-:S12]  /*64f0*/  IMAD.MOV.U32 R22, RZ, RZ, -0x1 ;  /* 0xffffffffff167424 */ /* 0x000fd800078e00ff */
[----:B0----5:R-:W-:Y:S05]  /*6500*/  WARPSYNC.COLLECTIVE R22, `(.L_x_240) ;  /* 0x0000000016087348 */ /* 0x021fea0003c00000 */
[----:B------:R-:W-:Y:S01]  /*6510*/  VOTE.ANY R22, PT, P3 ;  /* 0x0000000000167806 */ /* 0x000fe200018e0100 */
[----:B0----5:R-:W-:Y:S06]  /*6520*/  ENDCOLLECTIVE ;  /* 0x000000000000791b */ /* 0x021fec0003800000 */
.L_x_240:
[----:B------:R-:W-:Y:S05]  /*6530*/  BSYNC B0 ;  /* 0x0000000000007941 */ /* 0x000fea0003800000 */
.L_x_239:
[----:B------:R-:W-:Y:S01]  /*6540*/  LOP3.LUT R22, R22, 0x80000000, R20, 0xec, !PT ;  /* 0x8000000016167812 */ /* 0x000fe200078eec14 */
[----:B------:R-:W-:Y:S02]  /*6550*/  IMAD.MOV.U32 R34, RZ, RZ, R15 ;  /* 0x000000ffff227224 */ /* 0x000fe400078e000f */
[----:B------:R-:W-:Y:S02]  /*6560*/  VIADD R26, R18, 0x4 ;  /* 0x00000004121a7836 */ /* 0x000fe40000000000 */
[----:B------:R-:W-:Y:S02]  /*6570*/  VIADD R23, R22, 0xffffffff ;  /* 0xffffffff16177836 */ /* 0x000fe40000000000 */
[----:B------:R-:W-:-:S03]  /*6580*/  VIADD R27, R18, 0x8 ;  /* 0x00000008121b7836 */ /* 0x000fc60000000000 */
[----:B------:R-:W-:Y:S01]  /*6590*/  LOP3.LUT R25, R22, R23, RZ, 0xc, !PT ;  /* 0x0000001716197212 */ /* 0x000fe200078e0cff */
[----:B------:R-:W-:Y:S02]  /*65a0*/  IMAD.MOV.U32 R23, RZ, RZ, 0x1 ;  /* 0x00000001ff177424 */ /* 0x000fe400078e00ff */
[----:B------:R-:W-:Y:S01]  /*65b0*/  IMAD.MOV.U32 R22, RZ, RZ, -0x1 ;  /* 0xffffffffff167424 */ /* 0x000fe200078e00ff */
[----:B------:R0:W1:Y:S02]  /*65c0*/  POPC R29, R25 ;  /* 0x00000019001d7309 */ /* 0x0000640000000000 */
[----:B0-----:R-:W-:-:S07]  /*65d0*/  VIADD R25, R18, 0x2 ;  /* 0x0000000212197836 */ /* 0x001fce0000000000 */
[----:B-1----:R-:W-:Y:S05]  /*65e0*/  WARPSYNC.COLLECTIVE R22, `(.L_x_241) ;  /* 0x0000000016087348 */ /* 0x002fea0003c00000 */
[----:B-1----:R0:W1:Y:S02]  /*65f0*/  SHFL.DOWN P5, R31, R34, R23, R29 ;  /* 0x08000017221f7389 */ /* 0x00206400000a001d */
[----:B01----:R-:W-:Y:S05]  /*6600*/  ENDCOLLECTIVE ;  /* 0x000000000000791b */ /* 0x003fea0003800000 */
.L_x_241:
        /* <DEDUP_REMOVED lines=9> */
.L_x_242:
[----:B------:R-:W-:Y:S01]  /*66a0*/  IMAD.MOV.U32 R23, RZ, RZ, 0x4 ;  /* 0x00000004ff177424 */ /* 0x000fe200078e00ff */
[----:B------:R-:W-:Y:S02]  /*66b0*/  SEL R31, R31, RZ, !P3 ;  /* 0x000000ff1f1f7207 */ /* 0x000fe40005800000 */
[----:B------:R-:W-:-:S03]  /*66c0*/  ISETP.GT.AND P3, PT, R26, R29, PT ;  /* 0x0000001d1a00720c */ /* 0x000fc60003f64270 */
[----:B------:R-:W-:Y:S02]  /*66d0*/  IMAD.IADD R30, R28, 0x1, R31 ;  /* 0x000000011c1e7824 */ /* 0x000fe400078e021f */
[----:B------:R-:W-:Y:S02]  /*66e0*/  VIADD R28, R18, 0x10 ;  /* 0x00000010121c7836 */ /* 0x000fe40000000000 */
[----:B------:R-:W-:-:S07]  /*66f0*/  IMAD.MOV.U32 R34, RZ, RZ, R30 ;  /* 0x000000ffff227224 */ /* 0x000fce00078e001e */
[----:B------:R-:W-:Y:S05]  /*6700*/  WARPSYNC.COLLECTIVE R22, `(.L_x_243) ;  /* 0x0000000016087348 */ /* 0x000fea0003c00000 */
[----:B------:R0:W1:Y:S02]  /*6710*/  SHFL.DOWN P5, R31, R34, R23, R29 ;  /* 0x08000017221f7389 */ /* 0x00006400000a001d */
[----:B01----:R-:W-:Y:S05]  /*6720*/  ENDCOLLECTIVE ;  /* 0x000000000000791b */ /* 0x003fea0003800000 */
.L_x_243:
[----:B------:R-:W-:Y:S01]  /*6730*/  IMAD.MOV.U32 R23, RZ, RZ, 0x8 ;  /* 0x00000008ff177424 */ /* 0x000fe200078e00ff */
[----:B------:R-:W-:Y:S02]  /*6740*/  SEL R31, R31, RZ, !P3 ;  /* 0x000000ff1f1f7207 */ /* 0x000fe40005800000 */
[----:B------:R-:W-:Y:S02]  /*6750*/  ISETP.NE.AND P3, PT, R14, 0x65, PT ;  /* 0x000000650e00780c */ /* 0x000fe40003f65270 */
[----:B------:R-:W0:Y:S01]  /*6760*/  LDC.64 R14, c[0x0][0x3a0] ;  /* 0x0000e800ff0e7b82 */ /* 0x000e220000000a00 */
[----:B------:R-:W-:-:S04]  /*6770*/  IMAD.IADD R32, R30, 0x1, R31 ;  /* 0x000000011e207824 */ /* 0x000fc800078e021f */
[----:B------:R-:W-:-:S07]  /*6780*/  IMAD.MOV.U32 R34, RZ, RZ, R32 ;  /* 0x000000ffff227224 */ /* 0x000fce00078e0020 */
[----:B0-----:R-:W-:Y:S05]  /*6790*/  WARPSYNC.COLLECTIVE R22, `(.L_x_244) ;  /* 0x0000000016087348 */ /* 0x001fea0003c00000 */
[----:B------:R1:W2:Y:S02]  /*67a0*/  SHFL.DOWN P5, R31, R34, R23, R29 ;  /* 0x08000017221f7389 */ /* 0x0002a400000a001d */
[----:B012---:R-:W-:Y:S05]  /*67b0*/  ENDCOLLECTIVE ;  /* 0x000000000000791b */ /* 0x007fea0003800000 */
.L_x_244:
[----:B------:R-:W-:Y:S01]  /*67c0*/  IMAD.MOV.U32 R23, RZ, RZ, 0x10 ;  /* 0x00000010ff177424 */ /* 0x000fe200078e00ff */
[----:B------:R-:W-:-:S04]  /*67d0*/  ISETP.GT.AND P5, PT, R27, R29, PT ;  /* 0x0000001d1b00720c */ /* 0x000fc80003fa4270 */
[----:B------:R-:W-:-:S05]  /*67e0*/  SEL R31, R31, RZ, !P5 ;  /* 0x000000ff1f1f7207 */ /* 0x000fca0006800000 */
[----:B------:R-:W-:-:S04]  /*67f0*/  IMAD.IADD R36, R32, 0x1, R31 ;  /* 0x0000000120247824 */ /* 0x000fc800078e021f */
[----:B------:R-:W-:-:S07]  /*6800*/  IMAD.MOV.U32 R34, RZ, RZ, R36 ;  /* 0x000000ffff227224 */ /* 0x000fce00078e0024 */
[----:B------:R-:W-:Y:S05]  /*6810*/  WARPSYNC.COLLECTIVE R22, `(.L_x_245) ;  /* 0x0000000016087348 */ /* 0x000fea0003c00000 */
[----:B------:R0:W1:Y:S02]  /*6820*/  SHFL.DOWN P5, R31, R34, R23, R29 ;  /* 0x08000017221f7389 */ /* 0x00006400000a001d */
[----:B01----:R-:W-:Y:S05]  /*6830*/  ENDCOLLECTIVE ;  /* 0x000000000000791b */ /* 0x003fea0003800000 */
.L_x_245:
[----:B------:R-:W-:Y:S05]  /*6840*/  WARPSYNC.COLLECTIVE R22, `(.L_x_246) ;  /* 0x0000000016087348 */ /* 0x000fea0003c00000 */
[----:B------:R-:W-:Y:S01]  /*6850*/  VOTE.ALL P3, P3 ;  /* 0x0000000000ff7806 */ /* 0x000fe20001860000 */
[----:B------:R-:W-:-:S12]  /*6860*/  ENDCOLLECTIVE ;  /* 0x000000000000791b */ /* 0x000fd80003800000 */
.L_x_246:
[----:B------:R-:W-:-:S04]  /*6870*/  ISETP.GT.AND P5, PT, R28, R29, PT ;  /* 0x0000001d1c00720c */ /* 0x000fc80003fa4270 */
[----:B------:R-:W-:Y:S02]  /*6880*/  SEL R31, R31, RZ, !P5 ;  /* 0x000000ff1f1f7207 */ /* 0x000fe40006800000 */
[----:B------:R-:W-:-:S03]  /*6890*/  IADD3 R32, P5, PT, R14, 0x100, RZ ;  /* 0x000001000e207810 */ /* 0x000fc60007fbe0ff */
[----:B------:R-:W-:Y:S02]  /*68a0*/  IMAD.IADD R30, R36, 0x1, R31 ;  /* 0x00000001241e7824 */ /* 0x000fe400078e021f */
[----:B------:R-:W-:Y:S01]  /*68b0*/  IMAD.X R33, RZ, RZ, R15, P5 ;  /* 0x000000ffff217224 */ /* 0x000fe200028e060f */
[----:B------:R-:W-:Y:S07]  /*68c0*/  BRA `(.L_x_247) ;  /* 0xffffffdc005c7947 */ /* 0x000fee000383ffff */
.L_x_180:
[----:B------:R-:W-:Y:S01]  /*68d0*/  BSSY B0, `(.L_x_248) ;  /* 0x0000006000007945 */ /* 0x000fe20003800000 */
[----:B------:R-:W-:Y:S01]  /*68e0*/  PLOP3.LUT P3, PT, P3, PT, PT, 0x8, 0x80 ;  /* 0x000000000080781c */ /* 0x000fe20001f6e170 */
[----:B------:R-:W-:-:S12]  /*68f0*/  IMAD.MOV.U32 R22, RZ, RZ, -0x1 ;  /* 0xffffffffff167424 */ /* 0x000fd800078e00ff */
[----:B-----5:R-:W-:Y:S05]  /*6900*/  WARPSYNC.COLLECTIVE R22, `(.L_x_249) ;  /* 0x0000000016087348 */ /* 0x020fea0003c00000 */
[----:B------:R-:W-:Y:S01]  /*6910*/  VOTE.ANY P3, P3 ;  /* 0x0000000000ff7806 */ /* 0x000fe20001860100 */
[----:B-----5:R-:W-:-:S12]  /*6920*/  ENDCOLLECTIVE ;  /* 0x000000000000791b */ /* 0x020fd80003800000 */
.L_x_249:
[----:B------:R-:W-:Y:S05]  /*6930*/  BSYNC B0 ;  /* 0x0000000000007941 */ /* 0x000fea0003800000 */
.L_x_248:
[----:B------:R-:W-:Y:S05]  /*6940*/  BRA `(.L_x_250) ;  /* 0xffffffdc00607947 */ /* 0x000fea000383ffff */
.L_x_184:
[----:B------:R-:W-:Y:S01]  /*6950*/  BSSY B0, `(.L_x_251) ;  /* 0x0000006000007945 */ /* 0x000fe20003800000 */
[----:B------:R-:W-:Y:S01]  /*6960*/  PLOP3.LUT P3, PT, P3, PT, PT, 0x8, 0x80 ;  /* 0x000000000080781c */ /* 0x000fe20001f6e170 */
[----:B------:R-:W-:-:S12]  /*6970*/  IMAD.MOV.U32 R22, RZ, RZ, -0x1 ;  /* 0xffffffffff167424 */ /* 0x000fd800078e00ff */
[----:B-----5:R-:W-:Y:S05]  /*6980*/  WARPSYNC.COLLECTIVE R22, `(.L_x_252) ;  /* 0x0000000016087348 */ /* 0x020fea0003c00000 */
[----:B------:R-:W-:Y:S01]  /*6990*/  VOTE.ANY P3, P3 ;  /* 0x0000000000ff7806 */ /* 0x000fe20001860100 */
[----:B-----5:R-:W-:-:S12]  /*69a0*/  ENDCOLLECTIVE ;  /* 0x000000000000791b */ /* 0x020fd80003800000 */
.L_x_252:
[----:B------:R-:W-:Y:S05]  /*69b0*/  BSYNC B0 ;  /* 0x0000000000007941 */ /* 0x000fea0003800000 */
.L_x_251:
[----:B------:R-:W-:Y:S05]  /*69c0*/  BRA `(.L_x_253) ;  /* 0xffffffdc00747947 */ /* 0x000fea000383ffff */
.L_x_186:
[----:B------:R-:W-:Y:S01]  /*69d0*/  BSSY B0, `(.L_x_254) ;  /* 0x0000006000007945 */ /* 0x000fe20003800000 */
[----:B------:R-:W-:Y:S01]  /*69e0*/  PLOP3.LUT P3, PT, P3, PT, PT, 0x8, 0x80 ;  /* 0x000000000080781c */ /* 0x000fe20001f6e170 */
[----:B------:R-:W-:-:S12]  /*69f0*/  IMAD.MOV.U32 R22, RZ, RZ, -0x1 ;  /* 0xffffffffff167424 */ /* 0x000fd800078e00ff */
[----:B-----5:R-:W-:Y:S05]  /*6a00*/  WARPSYNC.COLLECTIVE R22, `(.L_x_255) ;  /* 0x0000000016087348 */ /* 0x020fea0003c00000 */
[----:B------:R-:W-:Y:S01]  /*6a10*/  VOTE.ANY R22, PT, P3 ;  /* 0x0000000000167806 */ /* 0x000fe200018e0100 */
[----:B-----5:R-:W-:Y:S06]  /*6a20*/  ENDCOLLECTIVE ;  /* 0x000000000000791b */ /* 0x020fec0003800000 */
.L_x_255:
[----:B------:R-:W-:Y:S05]  /*6a30*/  BSYNC B0 ;  /* 0x0000000000007941 */ /* 0x000fea0003800000 */
.L_x_254:
        /* <DEDUP_REMOVED lines=11> */
.L_x_256:
        /* <DEDUP_REMOVED lines=9> */
.L_x_257:
        /* <DEDUP_REMOVED lines=8> */
.L_x_258:
        /* <DEDUP_REMOVED lines=8> */
.L_x_259:
        /* <DEDUP_REMOVED lines=8> */
.L_x_260:
[----:B------:R-:W-:Y:S02]  /*6d00*/  SEL R31, R31, RZ, !P3 ;  /* 0x000000ff1f1f7207 */ /* 0x000fe40005800000 */
[----:B------:R-:W-:Y:S02]  /*6d10*/  ISETP.NE.AND P3, PT, R14, 0x65, PT ;  /* 0x000000650e00780c */ /* 0x000fe40003f65270 */
[----:B------:R-:W-:-:S11]  /*6d20*/  IADD3 R30, PT, PT, R37, R31, R30 ;  /* 0x0000001f251e7210 */ /* 0x000fd60007ffe01e */
[----:B------:R-:W-:Y:S05]  /*6d30*/  WARPSYNC.COLLECTIVE R22, `(.L_x_261) ;  /* 0x0000000016087348 */ /* 0x000fea0003c00000 */
[----:B------:R-:W-:Y:S01]  /*6d40*/  VOTE.ALL P3, P3 ;  /* 0x0000000000ff7806 */ /* 0x000fe20001860000 */
[----:B------:R-:W-:-:S12]  /*6d50*/  ENDCOLLECTIVE ;  /* 0x000000000000791b */ /* 0x000fd80003800000 */
.L_x_261:
[----:B------:R-:W-:Y:S05]  /*6d60*/  BRA `(.L_x_262) ;  /* 0xffffffdc000c7947 */ /* 0x000fea000383ffff */
.L_x_263:
        /* <DEDUP_REMOVED lines=9> */
.L_x_272:


//--------------------- .text._ZN3cub18CUB_300001_SM_10006detail4scan23DeviceCompactInitKernelINS0_13ScanTileStateIiLb1EEEPlEEvT_iT0_ --------------------------
	.section	.text._ZN3cub18CUB_300001_SM_10006detail4scan23DeviceCompactInitKernelINS0_13ScanTileStateIiLb1EEEPlEEvT_iT0_,"ax",@progbits
	.align	128
        .global         _ZN3cub18CUB_300001_SM_10006detail4scan23DeviceCompactInitKernelINS0_13ScanTileStateIiLb1EEEPlEEvT_iT0_
        .type           _ZN3cub18CUB_300001_SM_10006detail4scan23DeviceCompactInitKernelINS0_13ScanTileStateIiLb1EEEPlEEvT_iT0_,@function
        .size           _ZN3cub18CUB_300001_SM_10006detail4scan23DeviceCompactInitKernelINS0_13ScanTileStateIiLb1EEEPlEEvT_iT0_,(.L_x_273 - _ZN3cub18CUB_300001_SM_10006detail4scan23DeviceCompactInitKernelINS0_13ScanTileStateIiLb1EEEPlEEvT_iT0_)
        .other          _ZN3cub18CUB_300001_SM_10006detail4scan23DeviceCompactInitKernelINS0_13ScanTileStateIiLb1EEEPlEEvT_iT0_,@"STO_CUDA_ENTRY STV_DEFAULT"
_ZN3cub18CUB_300001_SM_10006detail4scan23DeviceCompactInitKernelINS0_13ScanTileStateIiLb1EEEPlEEvT_iT0_:
.text._ZN3cub18CUB_300001_SM_10006detail4scan23DeviceCompactInitKernelINS0_13ScanTileStateIiLb1EEEPlEEvT_iT0_:
[----:B------:R-:W-:Y:S01]  /*0000*/  LDC R1, c[0x0][0x37c] ;  /* 0x0000df00ff017b82 */ /* 0x000fe20000000800 */
[----:B------:R-:W0:Y:S07]  /*0010*/  S2R R0, SR_TID.X ;  /* 0x0000000000007919 */ /* 0x000e2e0000002100 */
[----:B------:R-:W1:Y:S01]  /*0020*/  S2UR UR6, SR_CTAID.X ;  /* 0x00000000000679c3 */ /* 0x000e620000002500 */
[----:B------:R-:W2:Y:S07]  /*0030*/  LDCU UR4, c[0x0][0x388] ;  /* 0x00007100ff0477ac */ /* 0x000eae0008000800 */
[----:B------:R-:W1:Y:S01]  /*0040*/  LDC R7, c[0x0][0x360] ;  /* 0x0000d800ff077b82 */ /* 0x000e620000000800 */
[C---:B0-----:R-:W-:Y:S01]  /*0050*/  ISETP.GT.U32.AND P0, PT, R0.reuse, 0x1f, PT ;  /* 0x0000001f0000780c */ /* 0x041fe20003f04070 */
[----:B-1----:R-:W-:Y:S01]  /*0060*/  IMAD R7, R7, UR6, R0 ;  /* 0x0000000607077c24 */ /* 0x002fe2000f8e0200 */
[----:B------:R-:W-:-:S02]  /*0070*/  LOP3.LUT P2, RZ, R0, UR6, RZ, 0xfc, !PT ;  /* 0x0000000600ff7c12 */ /* 0x000fc4000f84fcff */
[----:B------:R-:W-:Y:S02]  /*0080*/  ISETP.NE.OR P0, PT, RZ, UR6, P0 ;  /* 0x00000006ff007c0c */ /* 0x000fe40008705670 */
[----:B--2---:R-:W-:Y:S01]  /*0090*/  ISETP.GE.AND P1, PT, R7, UR4, PT ;  /* 0x0000000407007c0c */ /* 0x004fe2000bf26270 */
[----:B------:R-:W0:Y:S10]  /*00a0*/  LDCU.64 UR4, c[0x0][0x358] ;  /* 0x00006b00ff0477ac */ /* 0x000e340008000a00 */
[----:B------:R-:W1:Y:S02]  /*00b0*/  @!P0 LDC.64 R4, c[0x0][0x380] ;  /* 0x0000e000ff048b82 */ /* 0x000e640000000a00 */
[----:B------:R-:W-:-:S06]  /*00c0*/  @!P1 MOV R6, 0x63 ;  /* 0x0000006300069802 */ /* 0x000fcc0000000f00 */
[----:B------:R-:W2:Y:S01]  /*00d0*/  @!P1 LDC.64 R2, c[0x0][0x380] ;  /* 0x0000e000ff029b82 */ /* 0x000ea20000000a00 */
[----:B-1----:R-:W-:-:S04]  /*00e0*/  @!P0 IMAD.WIDE.U32 R4, R0, 0x8, R4 ;  /* 0x0000000800048825 */ /* 0x002fc800078e0004 */
[----:B--2---:R-:W-:-:S04]  /*00f0*/  @!P1 IMAD.WIDE R2, R7, 0x8, R2 ;  /* 0x0000000807029825 */ /* 0x004fc800078e0202 */
[----:B------:R-:W-:-:S05]  /*0100*/  IMAD.MOV.U32 R7, RZ, RZ, RZ ;  /* 0x000000ffff077224 */ /* 0x000fca00078e00ff */
[----:B0-----:R0:W-:Y:S04]  /*0110*/  @!P1 STG.E.64 desc[UR4][R2.64+0x100], R6 ;  /* 0x0001000602009986 */ /* 0x0011e8000c101b04 */
[----:B------:R0:W-:Y:S01]  /*0120*/  @!P0 STG.E.64 desc[UR4][R4.64], RZ ;  /* 0x000000ff04008986 */ /* 0x0001e2000c101b04 */
[----:B------:R-:W-:Y:S05]  /*0130*/  @P2 EXIT ;  /* 0x000000000000294d */ /* 0x000fea0003800000 */
[----:B0-----:R-:W0:Y:S02]  /*0140*/  LDC.64 R2, c[0x0][0x390] ;  /* 0x0000e400ff027b82 */ /* 0x001e240000000a00 */
[----:B0-----:R-:W-:Y:S01]  /*0150*/  STG.E.64 desc[UR4][R2.64], RZ ;  /* 0x000000ff02007986 */ /* 0x001fe2000c101b04 */
[----:B------:R-:W-:Y:S05]  /*0160*/  EXIT ;  /* 0x000000000000794d */ /* 0x000fea0003800000 */
.L_x_264:
        /* <DEDUP_REMOVED lines=9> */
.L_x_273:


//--------------------- .text._ZN3cub18CUB_300001_SM_10006detail11EmptyKernelIvEEvv --------------------------
	.section	.text._ZN3cub18CUB_300001_SM_10006detail11EmptyKernelIvEEvv,"ax",@progbits
	.align	128
        .global         _ZN3cub18CUB_300001_SM_10006detail11EmptyKernelIvEEvv
        .type           _ZN3cub18CUB_300001_SM_10006detail11EmptyKernelIvEEvv,@function
        .size           _ZN3cub18CUB_300001_SM_10006detail11EmptyKernelIvEEvv,(.L_x_274 - _ZN3cub18CUB_300001_SM_10006detail11EmptyKernelIvEEvv)
        .other          _ZN3cub18CUB_300001_SM_10006detail11EmptyKernelIvEEvv,@"STO_CUDA_ENTRY STV_DEFAULT"
_ZN3cub18CUB_300001_SM_10006detail11EmptyKernelIvEEvv:
.text._ZN3cub18CUB_300001_SM_10006detail11EmptyKernelIvEEvv:
[----:B------:R-:W-:Y:S01]  /*0000*/  LDC R1, c[0x0][0x37c] ;  /* 0x0000df00ff017b82 */ /* 0x000fe20000000800 */
[----:B------:R-:W-:Y:S05]  /*0010*/  EXIT ;  /* 0x000000000000794d */ /* 0x000fea0003800000 */
.L_x_265:
        /* <DEDUP_REMOVED lines=14> */
.L_x_274:


//--------------------- .nv.shared._ZN3cub18CUB_300001_SM_10006detail10merge_sort26DeviceMergeSortMergeKernelINS2_10policy_hubIN6thrust24THRUST_300001_SM_1000_NS6detail15normal_iteratorINS6_10device_ptrI5FilmeEEEEE9Policy600ESC_PNS0_8NullTypeESC_SG_m13CompareFilmesSA_SF_EEvbT2_T3_T4_PT6_PT7_T5_PSK_SK_NS1_7vsmem_tE --------------------------
	.section	.nv.shared._ZN3cub18CUB_300001_SM_10006detail10merge_sort26DeviceMergeSortMergeKernelINS2_10policy_hubIN6thrust24THRUST_300001_SM_1000_NS6detail15normal_iteratorINS6_10device_ptrI5FilmeEEEEE9Policy600ESC_PNS0_8NullTypeESC_SG_m13CompareFilmesSA_SF_EEvbT2_T3_T4_PT6_PT7_T5_PSK_SK_NS1_7vsmem_tE,"aw",@nobits
	.sectionflags	@""
	.align	16
.nv.shared._ZN3cub18CUB_300001_SM_10006detail10merge_sort26DeviceMergeSortMergeKernelINS2_10policy_hubIN6thrust24THRUST_300001_SM_1000_NS6detail15normal_iteratorINS6_10device_ptrI5FilmeEEEEE9Policy600ESC_PNS0_8NullTypeESC_SG_m13CompareFilmesSA_SF_EEvbT2_T3_T4_PT6_PT7_T5_PSK_SK_NS1_7vsmem_tE:
	.zero		16400


//--------------------- .nv.shared.reserved.0     --------------------------
	.section	.nv.shared.reserved.0,"aw",@nobits
	.weak		__nv_reservedSMEM_offset_0_alias
	.size		__nv_reservedSMEM_offset_0_alias, 0, 64
	.other		__nv_reservedSMEM_offset_0_alias,@"STO_CUDA_RESERVED_SHARED STV_DEFAULT"
__nv_reservedSMEM_offset_0_alias:
	.zero		0
	.zero		64


//--------------------- .nv.global                --------------------------
	.section	.nv.global,"aw",@nobits
.nv.global:
	.type		_ZN34_INTERNAL_01e965d9_4_k_cu_c5509ead6thrust24THRUST_300001_SM_1000_NS12placeholders2_8E,@object
	.size		_ZN34_INTERNAL_01e965d9_4_k_cu_c5509ead6thrust24THRUST_300001_SM_1000_NS12placeholders2_8E,(_ZN34_INTERNAL_01e965d9_4_k_cu_c5509ead4cuda3std3__436_GLOBAL__N__01e965d9_4_k_cu_c5509ead6ignoreE - _ZN34_INTERNAL_01e965d9_4_k_cu_c5509ead6thrust24THRUST_300001_SM_1000_NS12placeholders2_8E)
_ZN34_INTERNAL_01e965d9_4_k_cu_c5509ead6thrust24THRUST_300001_SM_1000_NS12placeholders2_8E:
	.zero		1
	.type		_ZN34_INTERNAL_01e965d9_4_k_cu_c5509ead4cuda3std3__436_GLOBAL__N__01e965d9_4_k_cu_c5509ead6ignoreE,@object
	.size		_ZN34_INTERNAL_01e965d9_4_k_cu_c5509ead4cuda3std3__436_GLOBAL__N__01e965d9_4_k_cu_c5509ead6ignoreE,(_ZN34_INTERNAL_01e965d9_4_k_cu_c5509ead4cuda3std6ranges3__45__cpo4dataE - _ZN34_INTERNAL_01e965d9_4_k_cu_c5509ead4cuda3std3__436_GLOBAL__N__01e965d9_4_k_cu_c5509ead6ignoreE)
_ZN34_INTERNAL_01e965d9_4_k_cu_c5509ead4cuda3std3__436_GLOBAL__N__01e965d9_4_k_cu_c5509ead6ignoreE:
	.zero		1
	.type		_ZN34_INTERNAL_01e965d9_4_k_cu_c5509ead4cuda3std6ranges3__45__cpo4dataE,@object
	.size		_ZN34_INTERNAL_01e965d9_4_k_cu_c5509ead4cuda3std6ranges3__45__cpo4dataE,(_ZN34_INTERNAL_01e965d9_4_k_cu_c5509ead6thrust24THRUST_300001_SM_1000_NS6system3cpp3parE - _ZN34_INTERNAL_01e965d9_4_k_cu_c5509ead4cuda3std6ranges3__45__cpo4dataE)
_ZN34_INTERNAL_01e965d9_4_k_cu_c5509ead4cuda3std6ranges3__45__cpo4dataE:
	.zero		1
	.type		_ZN34_INTERNAL_01e965d9_4_k_cu_c5509ead6thrust24THRUST_300001_SM_1000_NS6system3cpp3parE,@object
	.size		_ZN34_INTERNAL_01e965d9_4_k_cu_c5509ead6thrust24THRUST_300001_SM_1000_NS6system3cpp3parE,(_ZN34_INTERNAL_01e965d9_4_k_cu_c5509ead4cuda3std3__45__cpo5beginE - _ZN34_INTERNAL_01e965d9_4_k_cu_c5509ead6thrust24THRUST_300001_SM_1000_NS6system3cpp3parE)
_ZN34_INTERNAL_01e965d9_4_k_cu_c5509ead6thrust24THRUST_300001_SM_1000_NS6system3cpp3parE:
	.zero		1
	.type		_ZN34_INTERNAL_01e965d9_4_k_cu_c5509ead4cuda3std3__45__cpo5beginE,@object
	.size		_ZN34_INTERNAL_01e965d9_4_k_cu_c5509ead4cuda3std3__45__cpo5beginE,(_ZN34_INTERNAL_01e965d9_4_k_cu_c5509ead4cuda3std6ranges3__45__cpo5beginE - _ZN34_INTERNAL_01e965d9_4_k_cu_c5509ead4cuda3std3__45__cpo5beginE)
_ZN34_INTERNAL_01e965d9_4_k_cu_c5509ead4cuda3std3__45__cpo5beginE:
	.zero		1
	.type		_ZN34_INTERNAL_01e965d9_4_k_cu_c5509ead4cuda3std6ranges3__45__cpo5beginE,@object
	.size		_ZN34_INTERNAL_01e965d9_4_k_cu_c5509ead4cuda3std6ranges3__45__cpo5beginE,(_ZN34_INTERNAL_01e965d9_4_k_cu_c5509ead6thrust24THRUST_300001_SM_1000_NS6deviceE - _ZN34_INTERNAL_01e965d9_4_k_cu_c5509ead4cuda3std6ranges3__45__cpo5beginE)
_ZN34_INTERNAL_01e965d9_4_k_cu_c5509ead4cuda3std6ranges3__45__cpo5beginE:
	.zero		1
	.type		_ZN34_INTERNAL_01e965d9_4_k_cu_c5509ead6thrust24THRUST_300001_SM_1000_NS6deviceE,@object
	.size		_ZN34_INTERNAL_01e965d9_4_k_cu_c5509ead6thrust24THRUST_300001_SM_1000_NS6deviceE,(_ZN34_INTERNAL_01e965d9_4_k_cu_c5509ead4cuda3std3__47nulloptE - _ZN34_INTERNAL_01e965d9_4_k_cu_c5509ead6thrust24THRUST_300001_SM_1000_NS6deviceE)
_ZN34_INTERNAL_01e965d9_4_k_cu_c5509ead6thrust24THRUST_300001_SM_1000_NS6deviceE:
	.zero		1
	.type		_ZN34_INTERNAL_01e965d9_4_k_cu_c5509ead4cuda3std3__47nulloptE,@object
	.size		_ZN34_INTERNAL_01e965d9_4_k_cu_c5509ead4cuda3std3__47nulloptE,(_ZN34_INTERNAL_01e965d9_4_k_cu_c5509ead4cuda3std6ranges3__45__cpo8distanceE - _ZN34_INTERNAL_01e965d9_4_k_cu_c5509ead4cuda3std3__47nulloptE)
_ZN34_INTERNAL_01e965d9_4_k_cu_c5509ead4cuda3std3__47nulloptE:
	.zero		1
	.type		_ZN34_INTERNAL_01e965d9_4_k_cu_c5509ead4cuda3std6ranges3__45__cpo8distanceE,@object
	.size		_ZN34_INTERNAL_01e965d9_4_k_cu_c5509ead4cuda3std6ranges3__45__cpo8distanceE,(_ZN34_INTERNAL_01e965d9_4_k_cu_c5509ead6thrust24THRUST_300001_SM_1000_NS12placeholders2_4E - _ZN34_INTERNAL_01e965d9_4_k_cu_c5509ead4cuda3std6ranges3__45__cpo8distanceE)
_ZN34_INTERNAL_01e965d9_4_k_cu_c5509ead4cuda3std6ranges3__45__cpo8distanceE:
	.zero		1
	.type		_ZN34_INTERNAL_01e965d9_4_k_cu_c5509ead6thrust24THRUST_300001_SM_1000_NS12placeholders2_4E,@object
	.size		_ZN34_INTERNAL_01e965d9_4_k_cu_c5509ead6thrust24THRUST_300001_SM_1000_NS12placeholders2_4E,(_ZN34_INTERNAL_01e965d9_4_k_cu_c5509ead4cuda3std3__45__cpo6rbeginE - _ZN34_INTERNAL_01e965d9_4_k_cu_c5509ead6thrust24THRUST_300001_SM_1000_NS12placeholders2_4E)
_ZN34_INTERNAL_01e965d9_4_k_cu_c5509ead6thrust24THRUST_300001_SM_1000_NS12placeholders2_4E:
	.zero		1
	.type		_ZN34_INTERNAL_01e965d9_4_k_cu_c5509ead4cuda3std3__45__cpo6rbeginE,@object
	.size		_ZN34_INTERNAL_01e965d9_4_k_cu_c5509ead4cuda3std3__45__cpo6rbeginE,(_ZN34_INTERNAL_01e965d9_4_k_cu_c5509ead4cuda3std6ranges3__45__cpo7advanceE - _ZN34_INTERNAL_01e965d9_4_k_cu_c5509ead4cuda3std3__45__cpo6rbeginE)
_ZN34_INTERNAL_01e965d9_4_k_cu_c5509ead4cuda3std3__45__cpo6rbeginE:
	.zero		1
	.type		_ZN34_INTERNAL_01e965d9_4_k_cu_c5509ead4cuda3std6ranges3__45__cpo7advanceE,@object
	.size		_ZN34_INTERNAL_01e965d9_4_k_cu_c5509ead4cuda3std6ranges3__45__cpo7advanceE,(_ZN34_INTERNAL_01e965d9_4_k_cu_c5509ead6thrust24THRUST_300001_SM_1000_NS12placeholders3_10E - _ZN34_INTERNAL_01e965d9_4_k_cu_c5509ead4cuda3std6ranges3__45__cpo7advanceE)
_ZN34_INTERNAL_01e965d9_4_k_cu_c5509ead4cuda3std6ranges3__45__cpo7advanceE:
	.zero		1
	.type		_ZN34_INTERNAL_01e965d9_4_k_cu_c5509ead6thrust24THRUST_300001_SM_1000_NS12placeholders3_10E,@object
	.size		_ZN34_INTERNAL_01e965d9_4_k_cu_c5509ead6thrust24THRUST_300001_SM_1000_NS12placeholders3_10E,(_ZN34_INTERNAL_01e965d9_4_k_cu_c5509ead4cuda3std3__48in_placeE - _ZN34_INTERNAL_01e965d9_4_k_cu_c5509ead6thrust24THRUST_300001_SM_1000_NS12placeholders3_10E)
_ZN34_INTERNAL_01e965d9_4_k_cu_c5509ead6thrust24THRUST_300001_SM_1000_NS12placeholders3_10E:
	.zero		1
	.type		_ZN34_INTERNAL_01e965d9_4_k_cu_c5509ead4cuda3std3__48in_placeE,@object
	.size		_ZN34_INTERNAL_01e965d9_4_k_cu_c5509ead4cuda3std3__48in_placeE,(_ZN34_INTERNAL_01e965d9_4_k_cu_c5509ead4cuda3std6ranges3__45__cpo4sizeE - _ZN34_INTERNAL_01e965d9_4_k_cu_c5509ead4cuda3std3__48in_placeE)
_ZN34_INTERNAL_01e965d9_4_k_cu_c5509ead4cuda3std3__48in_placeE:
	.zero		1
	.type		_ZN34_INTERNAL_01e965d9_4_k_cu_c5509ead4cuda3std6ranges3__45__cpo4sizeE,@object
	.size		_ZN34_INTERNAL_01e965d9_4_k_cu_c5509ead4cuda3std6ranges3__45__cpo4sizeE,(_ZN34_INTERNAL_01e965d9_4_k_cu_c5509ead6thrust24THRUST_300001_SM_1000_NS12placeholders2_2E - _ZN34_INTERNAL_01e965d9_4_k_cu_c5509ead4cuda3std6ranges3__45__cpo4sizeE)
_ZN34_INTERNAL_01e965d9_4_k_cu_c5509ead4cuda3std6ranges3__45__cpo4sizeE:
	.zero		1
	.type		_ZN34_INTERNAL_01e965d9_4_k_cu_c5509ead6thrust24THRUST_300001_SM_1000_NS12placeholders2_2E,@object
	.size		_ZN34_INTERNAL_01e965d9_4_k_cu_c5509ead6thrust24THRUST_300001_SM_1000_NS12placeholders2_2E,(_ZN34_INTERNAL_01e965d9_4_k_cu_c5509ead4cuda3std3__45__cpo6cbeginE - _ZN34_INTERNAL_01e965d9_4_k_cu_c5509ead6thrust24THRUST_300001_SM_1000_NS12placeholders2_2E)
_ZN34_INTERNAL_01e965d9_4_k_cu_c5509ead6thrust24THRUST_300001_SM_1000_NS12placeholders2_2E:
	.zero		1
	.type		_ZN34_INTERNAL_01e965d9_4_k_cu_c5509ead4cuda3std3__45__cpo6cbeginE,@object
	.size		_ZN34_INTERNAL_01e965d9_4_k_cu_c5509ead4cuda3std3__45__cpo6cbeginE,(_ZN34_INTERNAL_01e965d9_4_k_cu_c5509ead4cuda3std6ranges3__45__cpo6cbeginE - _ZN34_INTERNAL_01e965d9_4_k_cu_c5509ead4cuda3std3__45__cpo6cbeginE)
_ZN34_INTERNAL_01e965d9_4_k_cu_c5509ead4cuda3std3__45__cpo6cbeginE:
	.zero		1
	.type		_ZN34_INTERNAL_01e965d9_4_k_cu_c5509ead4cuda3std6ranges3__45__cpo6cbeginE,@object
	.size		_ZN34_INTERNAL_01e965d9_4_k_cu_c5509ead4cuda3std6ranges3__45__cpo6cbeginE,(_ZN34_INTERNAL_01e965d9_4_k_cu_c5509ead6thrust24THRUST_300001_SM_1000_NS12placeholders2_6E - _ZN34_INTERNAL_01e965d9_4_k_cu_c5509ead4cuda3std6ranges3__45__cpo6cbeginE)
_ZN34_INTERNAL_01e965d9_4_k_cu_c5509ead4cuda3std6ranges3__45__cpo6cbeginE:
	.zero		1
	.type		_ZN34_INTERNAL_01e965d9_4_k_cu_c5509ead6thrust24THRUST_300001_SM_1000_NS12placeholders2_6E,@object
	.size		_ZN34_INTERNAL_01e965d9_4_k_cu_c5509ead6thrust24THRUST_300001_SM_1000_NS12placeholders2_6E,(_ZN34_INTERNAL_01e965d9_4_k_cu_c5509ead4cuda3std3__45__cpo7crbeginE - _ZN34_INTERNAL_01e965d9_4_k_cu_c5509ead6thrust24THRUST_300001_SM_1000_NS12placeholders2_6E)
_ZN34_INTERNAL_01e965d9_4_k_cu_c5509ead6thrust24THRUST_300001_SM_1000_NS12placeholders2_6E:
	.zero		1
	.type		_ZN34_INTERNAL_01e965d9_4_k_cu_c5509ead4cuda3std3__45__cpo7crbeginE,@object
	.size		_ZN34_INTERNAL_01e965d9_4_k_cu_c5509ead4cuda3std3__45__cpo7crbeginE,(_ZN34_INTERNAL_01e965d9_4_k_cu_c5509ead4cuda3std6ranges3__45__cpo4nextE - _ZN34_INTERNAL_01e965d9_4_k_cu_c5509ead4cuda3std3__45__cpo7crbeginE)
_ZN34_INTERNAL_01e965d9_4_k_cu_c5509ead4cuda3std3__45__cpo7crbeginE:
	.zero		1
	.type		_ZN34_INTERNAL_01e965d9_4_k_cu_c5509ead4cuda3std6ranges3__45__cpo4nextE,@object
	.size		_ZN34_INTERNAL_01e965d9_4_k_cu_c5509ead4cuda3std6ranges3__45__cpo4nextE,(_ZN34_INTERNAL_01e965d9_4_k_cu_c5509ead4cuda3std6ranges3__45__cpo4swapE - _ZN34_INTERNAL_01e965d9_4_k_cu_c5509ead4cuda3std6ranges3__45__cpo4nextE)
_ZN34_INTERNAL_01e965d9_4_k_cu_c5509ead4cuda3std6ranges3__45__cpo4nextE:
	.zero		1
	.type		_ZN34_INTERNAL_01e965d9_4_k_cu_c5509ead4cuda3std6ranges3__45__cpo4swapE,@object
	.size		_ZN34_INTERNAL_01e965d9_4_k_cu_c5509ead4cuda3std6ranges3__45__cpo4swapE,(_ZN34_INTERNAL_01e965d9_4_k_cu_c5509ead6thrust24THRUST_300001_SM_1000_NS8cuda_cub10par_nosyncE - _ZN34_INTERNAL_01e965d9_4_k_cu_c5509ead4cuda3std6ranges3__45__cpo4swapE)
_ZN34_INTERNAL_01e965d9_4_k_cu_c5509ead4cuda3std6ranges3__45__cpo4swapE:
	.zero		1
	.type		_ZN34_INTERNAL_01e965d9_4_k_cu_c5509ead6thrust24THRUST_300001_SM_1000_NS8cuda_cub10par_nosyncE,@object
	.size		_ZN34_INTERNAL_01e965d9_4_k_cu_c5509ead6thrust24THRUST_300001_SM_1000_NS8cuda_cub10par_nosyncE,(_ZN34_INTERNAL_01e965d9_4_k_cu_c5509ead6thrust24THRUST_300001_SM_1000_NS3seqE - _ZN34_INTERNAL_01e965d9_4_k_cu_c5509ead6thrust24THRUST_300001_SM_1000_NS8cuda_cub10par_nosyncE)
_ZN34_INTERNAL_01e965d9_4_k_cu_c5509ead6thrust24THRUST_300001_SM_1000_NS8cuda_cub10par_nosyncE:
	.zero		1
	.type		_ZN34_INTERNAL_01e965d9_4_k_cu_c5509ead6thrust24THRUST_300001_SM_1000_NS3seqE,@object
	.size		_ZN34_INTERNAL_01e965d9_4_k_cu_c5509ead6thrust24THRUST_300001_SM_1000_NS3seqE,(_ZN34_INTERNAL_01e965d9_4_k_cu_c5509ead4cuda3std3__420unreachable_sentinelE - _ZN34_INTERNAL_01e965d9_4_k_cu_c5509ead6thrust24THRUST_300001_SM_1000_NS3seqE)
_ZN34_INTERNAL_01e965d9_4_k_cu_c5509ead6thrust24THRUST_300001_SM_1000_NS3seqE:
	.zero		1
	.type		_ZN34_INTERNAL_01e965d9_4_k_cu_c5509ead4cuda3std3__420unreachable_sentinelE,@object
	.size		_ZN34_INTERNAL_01e965d9_4_k_cu_c5509ead4cuda3std3__420unreachable_sentinelE,(_ZN34_INTERNAL_01e965d9_4_k_cu_c5509ead4cuda3std6ranges3__45__cpo5ssizeE - _ZN34_INTERNAL_01e965d9_4_k_cu_c5509ead4cuda3std3__420unreachable_sentinelE)
_ZN34_INTERNAL_01e965d9_4_k_cu_c5509ead4cuda3std3__420unreachable_sentinelE:
	.zero		1
	.type		_ZN34_INTERNAL_01e965d9_4_k_cu_c5509ead4cuda3std6ranges3__45__cpo5ssizeE,@object
	.size		_ZN34_INTERNAL_01e965d9_4_k_cu_c5509ead4cuda3std6ranges3__45__cpo5ssizeE,(_ZN34_INTERNAL_01e965d9_4_k_cu_c5509ead6thrust24THRUST_300001_SM_1000_NS12placeholders2_3E - _ZN34_INTERNAL_01e965d9_4_k_cu_c5509ead4cuda3std6ranges3__45__cpo5ssizeE)
_ZN34_INTERNAL_01e965d9_4_k_cu_c5509ead4cuda3std6ranges3__45__cpo5ssizeE:
	.zero		1
	.type		_ZN34_INTERNAL_01e965d9_4_k_cu_c5509ead6thrust24THRUST_300001_SM_1000_NS12placeholders2_3E,@object
	.size		_ZN34_INTERNAL_01e965d9_4_k_cu_c5509ead6thrust24THRUST_300001_SM_1000_NS12placeholders2_3E,(_ZN34_INTERNAL_01e965d9_4_k_cu_c5509ead4cuda3std3__45__cpo4cendE - _ZN34_INTERNAL_01e965d9_4_k_cu_c5509ead6thrust24THRUST_300001_SM_1000_NS12placeholders2_3E)
_ZN34_INTERNAL_01e965d9_4_k_cu_c5509ead6thrust24THRUST_300001_SM_1000_NS12placeholders2_3E:
	.zero		1
	.type		_ZN34_INTERNAL_01e965d9_4_k_cu_c5509ead4cuda3std3__45__cpo4cendE,@object
	.size		_ZN34_INTERNAL_01e965d9_4_k_cu_c5509ead4cuda3std3__45__cpo4cendE,(_ZN34_INTERNAL_01e965d9_4_k_cu_c5509ead4cuda3std6ranges3__45__cpo4cendE - _ZN34_INTERNAL_01e965d9_4_k_cu_c5509ead4cuda3std3__45__cpo4cendE)
_ZN34_INTERNAL_01e965d9_4_k_cu_c5509ead4cuda3std3__45__cpo4cendE:
	.zero		1
	.type		_ZN34_INTERNAL_01e965d9_4_k_cu_c5509ead4cuda3std6ranges3__45__cpo4cendE,@object
	.size		_ZN34_INTERNAL_01e965d9_4_k_cu_c5509ead4cuda3std6ranges3__45__cpo4cendE,(_ZN34_INTERNAL_01e965d9_4_k_cu_c5509ead6thrust24THRUST_300001_SM_1000_NS12placeholders2_7E - _ZN34_INTERNAL_01e965d9_4_k_cu_c5509ead4cuda3std6ranges3__45__cpo4cendE)
_ZN34_INTERNAL_01e965d9_4_k_cu_c5509ead4cuda3std6ranges3__45__cpo4cendE:
	.zero		1
	.type		_ZN34_INTERNAL_01e965d9_4_k_cu_c5509ead6thrust24THRUST_300001_SM_1000_NS12placeholders2_7E,@object
	.size		_ZN34_INTERNAL_01e965d9_4_k_cu_c5509ead6thrust24THRUST_300001_SM_1000_NS12placeholders2_7E,(_ZN34_INTERNAL_01e965d9_4_k_cu_c5509ead4cuda3std3__45__cpo5crendE - _ZN34_INTERNAL_01e965d9_4_k_cu_c5509ead6thrust24THRUST_300001_SM_1000_NS12placeholders2_7E)
_ZN34_INTERNAL_01e965d9_4_k_cu_c5509ead6thrust24THRUST_300001_SM_1000_NS12placeholders2_7E:
	.zero		1
	.type		_ZN34_INTERNAL_01e965d9_4_k_cu_c5509ead4cuda3std3__45__cpo5crendE,@object
	.size		_ZN34_INTERNAL_01e965d9_4_k_cu_c5509ead4cuda3std3__45__cpo5crendE,(_ZN34_INTERNAL_01e965d9_4_k_cu_c5509ead4cuda3std6ranges3__45__cpo4prevE - _ZN34_INTERNAL_01e965d9_4_k_cu_c5509ead4cuda3std3__45__cpo5crendE)
_ZN34_INTERNAL_01e965d9_4_k_cu_c5509ead4cuda3std3__45__cpo5crendE:
	.zero		1
	.type		_ZN34_INTERNAL_01e965d9_4_k_cu_c5509ead4cuda3std6ranges3__45__cpo4prevE,@object
	.size		_ZN34_INTERNAL_01e965d9_4_k_cu_c5509ead4cuda3std6ranges3__45__cpo4prevE,(_ZN34_INTERNAL_01e965d9_4_k_cu_c5509ead4cuda3std6ranges3__45__cpo9iter_moveE - _ZN34_INTERNAL_01e965d9_4_k_cu_c5509ead4cuda3std6ranges3__45__cpo4prevE)
_ZN34_INTERNAL_01e965d9_4_k_cu_c5509ead4cuda3std6ranges3__45__cpo4prevE:
	.zero		1
	.type		_ZN34_INTERNAL_01e965d9_4_k_cu_c5509ead4cuda3std6ranges3__45__cpo9iter_moveE,@object
	.size		_ZN34_INTERNAL_01e965d9_4_k_cu_c5509ead4cuda3std6ranges3__45__cpo9iter_moveE,(_ZN34_INTERNAL_01e965d9_4_k_cu_c5509ead6thrust24THRUST_300001_SM_1000_NS6system6detail10sequential3seqE - _ZN34_INTERNAL_01e965d9_4_k_cu_c5509ead4cuda3std6ranges3__45__cpo9iter_moveE)
_ZN34_INTERNAL_01e965d9_4_k_cu_c5509ead4cuda3std6ranges3__45__cpo9iter_moveE:
	.zero		1
	.type		_ZN34_INTERNAL_01e965d9_4_k_cu_c5509ead6thrust24THRUST_300001_SM_1000_NS6system6detail10sequential3seqE,@object
	.size		_ZN34_INTERNAL_01e965d9_4_k_cu_c5509ead6thrust24THRUST_300001_SM_1000_NS6system6detail10sequential3seqE,(_ZN34_INTERNAL_01e965d9_4_k_cu_c5509ead6thrust24THRUST_300001_SM_1000_NS12placeholders2_9E - _ZN34_INTERNAL_01e965d9_4_k_cu_c5509ead6thrust24THRUST_300001_SM_1000_NS6system6detail10sequential3seqE)
_ZN34_INTERNAL_01e965d9_4_k_cu_c5509ead6thrust24THRUST_300001_SM_1000_NS6system6detail10sequential3seqE:
	.zero		1
	.type		_ZN34_INTERNAL_01e965d9_4_k_cu_c5509ead6thrust24THRUST_300001_SM_1000_NS12placeholders2_9E,@object
	.size		_ZN34_INTERNAL_01e965d9_4_k_cu_c5509ead6thrust24THRUST_300001_SM_1000_NS12placeholders2_9E,(_ZN34_INTERNAL_01e965d9_4_k_cu_c5509ead4cuda3std3__419piecewise_constructE - _ZN34_INTERNAL_01e965d9_4_k_cu_c5509ead6thrust24THRUST_300001_SM_1000_NS12placeholders2_9E)
_ZN34_INTERNAL_01e965d9_4_k_cu_c5509ead6thrust24THRUST_300001_SM_1000_NS12placeholders2_9E:
	.zero		1
	.type		_ZN34_INTERNAL_01e965d9_4_k_cu_c5509ead4cuda3std3__419piecewise_constructE,@object
	.size		_ZN34_INTERNAL_01e965d9_4_k_cu_c5509ead4cuda3std3__419piecewise_constructE,(_ZN34_INTERNAL_01e965d9_4_k_cu_c5509ead4cuda3std6ranges3__45__cpo5cdataE - _ZN34_INTERNAL_01e965d9_4_k_cu_c5509ead4cuda3std3__419piecewise_constructE)
_ZN34_INTERNAL_01e965d9_4_k_cu_c5509ead4cuda3std3__419piecewise_constructE:
	.zero		1
	.type		_ZN34_INTERNAL_01e965d9_4_k_cu_c5509ead4cuda3std6ranges3__45__cpo5cdataE,@object
	.size		_ZN34_INTERNAL_01e965d9_4_k_cu_c5509ead4cuda3std6ranges3__45__cpo5cdataE,(_ZN34_INTERNAL_01e965d9_4_k_cu_c5509ead6thrust24THRUST_300001_SM_1000_NS12placeholders2_1E - _ZN34_INTERNAL_01e965d9_4_k_cu_c5509ead4cuda3std6ranges3__45__cpo5cdataE)
_ZN34_INTERNAL_01e965d9_4_k_cu_c5509ead4cuda3std6ranges3__45__cpo5cdataE:
	.zero		1
	.type		_ZN34_INTERNAL_01e965d9_4_k_cu_c5509ead6thrust24THRUST_300001_SM_1000_NS12placeholders2_1E,@object
	.size		_ZN34_INTERNAL_01e965d9_4_k_cu_c5509ead6thrust24THRUST_300001_SM_1000_NS12placeholders2_1E,(_ZN34_INTERNAL_01e965d9_4_k_cu_c5509ead4cuda3std3__45__cpo3endE - _ZN34_INTERNAL_01e965d9_4_k_cu_c5509ead6thrust24THRUST_300001_SM_1000_NS12placeholders2_1E)
_ZN34_INTERNAL_01e965d9_4_k_cu_c5509ead6thrust24THRUST_300001_SM_1000_NS12placeholders2_1E:
	.zero		1
	.type		_ZN34_INTERNAL_01e965d9_4_k_cu_c5509ead4cuda3std3__45__cpo3endE,@object
	.size		_ZN34_INTERNAL_01e965d9_4_k_cu_c5509ead4cuda3std3__45__cpo3endE,(_ZN34_INTERNAL_01e965d9_4_k_cu_c5509ead4cuda3std6ranges3__45__cpo3endE - _ZN34_INTERNAL_01e965d9_4_k_cu_c5509ead4cuda3std3__45__cpo3endE)
_ZN34_INTERNAL_01e965d9_4_k_cu_c5509ead4cuda3std3__45__cpo3endE:
	.zero		1
	.type		_ZN34_INTERNAL_01e965d9_4_k_cu_c5509ead4cuda3std6ranges3__45__cpo3endE,@object
	.size		_ZN34_INTERNAL_01e965d9_4_k_cu_c5509ead4cuda3std6ranges3__45__cpo3endE,(_ZN34_INTERNAL_01e965d9_4_k_cu_c5509ead6thrust24THRUST_300001_SM_1000_NS12placeholders2_5E - _ZN34_INTERNAL_01e965d9_4_k_cu_c5509ead4cuda3std6ranges3__45__cpo3endE)
_ZN34_INTERNAL_01e965d9_4_k_cu_c5509ead4cuda3std6ranges3__45__cpo3endE:
	.zero		1
	.type		_ZN34_INTERNAL_01e965d9_4_k_cu_c5509ead6thrust24THRUST_300001_SM_1000_NS12placeholders2_5E,@object
	.size		_ZN34_INTERNAL_01e965d9_4_k_cu_c5509ead6thrust24THRUST_300001_SM_1000_NS12placeholders2_5E,(_ZN34_INTERNAL_01e965d9_4_k_cu_c5509ead4cuda3std3__45__cpo4rendE - _ZN34_INTERNAL_01e965d9_4_k_cu_c5509ead6thrust24THRUST_300001_SM_1000_NS12placeholders2_5E)
_ZN34_INTERNAL_01e965d9_4_k_cu_c5509ead6thrust24THRUST_300001_SM_1000_NS12placeholders2_5E:
	.zero		1
	.type		_ZN34_INTERNAL_01e965d9_4_k_cu_c5509ead4cuda3std3__45__cpo4rendE,@object
	.size		_ZN34_INTERNAL_01e965d9_4_k_cu_c5509ead4cuda3std3__45__cpo4rendE,(_ZN34_INTERNAL_01e965d9_4_k_cu_c5509ead4cuda3std6ranges3__45__cpo9iter_swapE - _ZN34_INTERNAL_01e965d9_4_k_cu_c5509ead4cuda3std3__45__cpo4rendE)
_ZN34_INTERNAL_01e965d9_4_k_cu_c5509ead4cuda3std3__45__cpo4rendE:
	.zero		1
	.type		_ZN34_INTERNAL_01e965d9_4_k_cu_c5509ead4cuda3std6ranges3__45__cpo9iter_swapE,@object
	.size		_ZN34_INTERNAL_01e965d9_4_k_cu_c5509ead4cuda3std6ranges3__45__cpo9iter_swapE,(_ZN34_INTERNAL_01e965d9_4_k_cu_c5509ead4cuda3std3__48unexpectE - _ZN34_INTERNAL_01e965d9_4_k_cu_c5509ead4cuda3std6ranges3__45__cpo9iter_swapE)
_ZN34_INTERNAL_01e965d9_4_k_cu_c5509ead4cuda3std6ranges3__45__cpo9iter_swapE:
	.zero		1
	.type		_ZN34_INTERNAL_01e965d9_4_k_cu_c5509ead4cuda3std3__48unexpectE,@object
	.size		_ZN34_INTERNAL_01e965d9_4_k_cu_c5509ead4cuda3std3__48unexpectE,(_ZN34_INTERNAL_01e965d9_4_k_cu_c5509ead6thrust24THRUST_300001_SM_1000_NS8cuda_cub3parE - _ZN34_INTERNAL_01e965d9_4_k_cu_c5509ead4cuda3std3__48unexpectE)
_ZN34_INTERNAL_01e965d9_4_k_cu_c5509ead4cuda3std3__48unexpectE:
	.zero		1
	.type		_ZN34_INTERNAL_01e965d9_4_k_cu_c5509ead6thrust24THRUST_300001_SM_1000_NS8cuda_cub3parE,@object
	.size		_ZN34_INTERNAL_01e965d9_4_k_cu_c5509ead6thrust24THRUST_300001_SM_1000_NS8cuda_cub3parE,(.L_29 - _ZN34_INTERNAL_01e965d9_4_k_cu_c5509ead6thrust24THRUST_300001_SM_1000_NS8cuda_cub3parE)
_ZN34_INTERNAL_01e965d9_4_k_cu_c5509ead6thrust24THRUST_300001_SM_1000_NS8cuda_cub3parE:
	.zero		1
.L_29:


//--------------------- .nv.shared._ZN3cub18CUB_300001_SM_10006detail10merge_sort30DeviceMergeSortBlockSortKernelINS2_10policy_hubIN6thrust24THRUST_300001_SM_1000_NS6detail15normal_iteratorINS6_10device_ptrI5FilmeEEEEE9Policy600ESC_PNS0_8NullTypeESC_SG_m13CompareFilmesSA_SF_EEvbT0_T1_T2_T3_T4_PT6_PT7_T5_NS1_7vsmem_tE --------------------------
	.section	.nv.shared._ZN3cub18CUB_300001_SM_10006detail10merge_sort30DeviceMergeSortBlockSortKernelINS2_10policy_hubIN6thrust24THRUST_300001_SM_1000_NS6detail15normal_iteratorINS6_10device_ptrI5FilmeEEEEE9Policy600ESC_PNS0_8NullTypeESC_SG_m13CompareFilmesSA_SF_EEvbT0_T1_T2_T3_T4_PT6_PT7_T5_NS1_7vsmem_tE,"aw",@nobits
	.sectionflags	@""
	.align	16
.nv.shared._ZN3cub18CUB_300001_SM_10006detail10merge_sort30DeviceMergeSortBlockSortKernelINS2_10policy_hubIN6thrust24THRUST_300001_SM_1000_NS6detail15normal_iteratorINS6_10device_ptrI5FilmeEEEEE9Policy600ESC_PNS0_8NullTypeESC_SG_m13CompareFilmesSA_SF_EEvbT0_T1_T2_T3_T4_PT6_PT7_T5_NS1_7vsmem_tE:
	.zero		16400


//--------------------- .nv.shared._ZN3cub18CUB_300001_SM_10006detail10merge_sort26DeviceMergeSortMergeKernelINS2_10policy_hubIN6thrust24THRUST_300001_SM_1000_NS6detail15normal_iteratorINS6_10device_ptrI5FilmeEEEEE9Policy600ESC_PNS0_8NullTypeESC_SG_j13CompareFilmesSA_SF_EEvbT2_T3_T4_PT6_PT7_T5_PSK_SK_NS1_7vsmem_tE --------------------------
	.section	.nv.shared._ZN3cub18CUB_300001_SM_10006detail10merge_sort26DeviceMergeSortMergeKernelINS2_10policy_hubIN6thrust24THRUST_300001_SM_1000_NS6detail15normal_iteratorINS6_10device_ptrI5FilmeEEEEE9Policy600ESC_PNS0_8NullTypeESC_SG_j13CompareFilmesSA_SF_EEvbT2_T3_T4_PT6_PT7_T5_PSK_SK_NS1_7vsmem_tE,"aw",@nobits
	.sectionflags	@""
	.align	16
.nv.shared._ZN3cub18CUB_300001_SM_10006detail10merge_sort26DeviceMergeSortMergeKernelINS2_10policy_hubIN6thrust24THRUST_300001_SM_1000_NS6detail15normal_iteratorINS6_10device_ptrI5FilmeEEEEE9Policy600ESC_PNS0_8NullTypeESC_SG_j13CompareFilmesSA_SF_EEvbT2_T3_T4_PT6_PT7_T5_PSK_SK_NS1_7vsmem_tE:
	.zero		16400


//--------------------- .nv.shared._ZN3cub18CUB_300001_SM_10006detail10merge_sort30DeviceMergeSortBlockSortKernelINS2_10policy_hubIN6thrust24THRUST_300001_SM_1000_NS6detail15normal_iteratorINS6_10device_ptrI5FilmeEEEEE9Policy600ESC_PNS0_8NullTypeESC_SG_j13CompareFilmesSA_SF_EEvbT0_T1_T2_T3_T4_PT6_PT7_T5_NS1_7vsmem_tE --------------------------
	.section	.nv.shared._ZN3cub18CUB_300001_SM_10006detail10merge_sort30DeviceMergeSortBlockSortKernelINS2_10policy_hubIN6thrust24THRUST_300001_SM_1000_NS6detail15normal_iteratorINS6_10device_ptrI5FilmeEEEEE9Policy600ESC_PNS0_8NullTypeESC_SG_j13CompareFilmesSA_SF_EEvbT0_T1_T2_T3_T4_PT6_PT7_T5_NS1_7vsmem_tE,"aw",@nobits
	.sectionflags	@""
	.align	16
.nv.shared._ZN3cub18CUB_300001_SM_10006detail10merge_sort30DeviceMergeSortBlockSortKernelINS2_10policy_hubIN6thrust24THRUST_300001_SM_1000_NS6detail15normal_iteratorINS6_10device_ptrI5FilmeEEEEE9Policy600ESC_PNS0_8NullTypeESC_SG_j13CompareFilmesSA_SF_EEvbT0_T1_T2_T3_T4_PT6_PT7_T5_NS1_7vsmem_tE:
	.zero		16400


//--------------------- .nv.shared._ZN3cub18CUB_300001_SM_10006detail6select23DeviceSelectSweepKernelINS2_10policy_hubI5FilmeNS0_8NullTypeEiLb0ELNS0_10SelectImplE1EE10Policy1000EN6thrust24THRUST_300001_SM_1000_NS6detail15normal_iteratorINSB_10device_ptrIS5_EEEEPS6_SG_PlNS0_13ScanTileStateIiLb1EEEN4cuda3std3__410__not_fn_tI6FiltroEES6_iNS2_19streaming_context_tIlLb1EEELS7_1EEEvT0_T1_T2_T3_T4_T5_T6_T7_iT8_NS1_7vsmem_tE --------------------------
	.section	.nv.shared._ZN3cub18CUB_300001_SM_10006detail6select23DeviceSelectSweepKernelINS2_10policy_hubI5FilmeNS0_8NullTypeEiLb0ELNS0_10SelectImplE1EE10Policy1000EN6thrust24THRUST_300001_SM_1000_NS6detail15normal_iteratorINSB_10device_ptrIS5_EEEEPS6_SG_PlNS0_13ScanTileStateIiLb1EEEN4cuda3std3__410__not_fn_tI6FiltroEES6_iNS2_19streaming_context_tIlLb1EEELS7_1EEEvT0_T1_T2_T3_T4_T5_T6_T7_iT8_NS1_7vsmem_tE,"aw",@nobits
	.sectionflags	@""
	.align	16
.nv.shared._ZN3cub18CUB_300001_SM_10006detail6select23DeviceSelectSweepKernelINS2_10policy_hubI5FilmeNS0_8NullTypeEiLb0ELNS0_10SelectImplE1EE10Policy1000EN6thrust24THRUST_300001_SM_1000_NS6detail15normal_iteratorINSB_10device_ptrIS5_EEEEPS6_SG_PlNS0_13ScanTileStateIiLb1EEEN4cuda3std3__410__not_fn_tI6FiltroEES6_iNS2_19streaming_context_tIlLb1EEELS7_1EEEvT0_T1_T2_T3_T4_T5_T6_T7_iT8_NS1_7vsmem_tE:
	.zero		5632


//--------------------- .nv.constant0._ZN3cub18CUB_300001_SM_10006detail10merge_sort26DeviceMergeSortMergeKernelINS2_10policy_hubIN6thrust24THRUST_300001_SM_1000_NS6detail15normal_iteratorINS6_10device_ptrI5FilmeEEEEE9Policy600ESC_PNS0_8NullTypeESC_SG_m13CompareFilmesSA_SF_EEvbT2_T3_T4_PT6_PT7_T5_PSK_SK_NS1_7vsmem_tE --------------------------
	.section	.nv.constant0._ZN3cub18CUB_300001_SM_10006detail10merge_sort26DeviceMergeSortMergeKernelINS2_10policy_hubIN6thrust24THRUST_300001_SM_1000_NS6detail15normal_iteratorINS6_10device_ptrI5FilmeEEEEE9Policy600ESC_PNS0_8NullTypeESC_SG_m13CompareFilmesSA_SF_EEvbT2_T3_T4_PT6_PT7_T5_PSK_SK_NS1_7vsmem_tE,"a",@progbits
	.sectionflags	@""
	.align	4
.nv.constant0._ZN3cub18CUB_300001_SM_10006detail10merge_sort26DeviceMergeSortMergeKernelINS2_10policy_hubIN6thrust24THRUST_300001_SM_1000_NS6detail15normal_iteratorINS6_10device_ptrI5FilmeEEEEE9Policy600ESC_PNS0_8NullTypeESC_SG_m13CompareFilmesSA_SF_EEvbT2_T3_T4_PT6_PT7_T5_PSK_SK_NS1_7vsmem_tE:
	.zero		976


//--------------------- .nv.constant0._ZN3cub18CUB_300001_SM_10006detail10merge_sort30DeviceMergeSortPartitionKernelIN6thrust24THRUST_300001_SM_1000_NS6detail15normal_iteratorINS5_10device_ptrI5FilmeEEEEm13CompareFilmesS9_EEvbT_PT2_T0_SG_PSG_T1_SG_i --------------------------
	.section	.nv.constant0._ZN3cub18CUB_300001_SM_10006detail10merge_sort30DeviceMergeSortPartitionKernelIN6thrust24THRUST_300001_SM_1000_NS6detail15normal_iteratorINS5_10device_ptrI5FilmeEEEEm13CompareFilmesS9_EEvbT_PT2_T0_SG_PSG_T1_SG_i,"a",@progbits
	.sectionflags	@""
	.align	4
.nv.constant0._ZN3cub18CUB_300001_SM_10006detail10merge_sort30DeviceMergeSortPartitionKernelIN6thrust24THRUST_300001_SM_1000_NS6detail15normal_iteratorINS5_10device_ptrI5FilmeEEEEm13CompareFilmesS9_EEvbT_PT2_T0_SG_PSG_T1_SG_i:
	.zero		964


//--------------------- .nv.constant0._ZN3cub18CUB_300001_SM_10006detail10merge_sort30DeviceMergeSortBlockSortKernelINS2_10policy_hubIN6thrust24THRUST_300001_SM_1000_NS6detail15normal_iteratorINS6_10device_ptrI5FilmeEEEEE9Policy600ESC_PNS0_8NullTypeESC_SG_m13CompareFilmesSA_SF_EEvbT0_T1_T2_T3_T4_PT6_PT7_T5_NS1_7vsmem_tE --------------------------
	.section	.nv.constant0._ZN3cub18CUB_300001_SM_10006detail10merge_sort30DeviceMergeSortBlockSortKernelINS2_10policy_hubIN6thrust24THRUST_300001_SM_1000_NS6detail15normal_iteratorINS6_10device_ptrI5FilmeEEEEE9Policy600ESC_PNS0_8NullTypeESC_SG_m13CompareFilmesSA_SF_EEvbT0_T1_T2_T3_T4_PT6_PT7_T5_NS1_7vsmem_tE,"a",@progbits
	.sectionflags	@""
	.align	4
.nv.constant0._ZN3cub18CUB_300001_SM_10006detail10merge_sort30DeviceMergeSortBlockSortKernelINS2_10policy_hubIN6thrust24THRUST_300001_SM_1000_NS6detail15normal_iteratorINS6_10device_ptrI5FilmeEEEEE9Policy600ESC_PNS0_8NullTypeESC_SG_m13CompareFilmesSA_SF_EEvbT0_T1_T2_T3_T4_PT6_PT7_T5_NS1_7vsmem_tE:
	.zero		976


//--------------------- .nv.constant0._ZN3cub18CUB_300001_SM_10006detail10merge_sort26DeviceMergeSortMergeKernelINS2_10policy_hubIN6thrust24THRUST_300001_SM_1000_NS6detail15normal_iteratorINS6_10device_ptrI5FilmeEEEEE9Policy600ESC_PNS0_8NullTypeESC_SG_j13CompareFilmesSA_SF_EEvbT2_T3_T4_PT6_PT7_T5_PSK_SK_NS1_7vsmem_tE --------------------------
	.section	.nv.constant0._ZN3cub18CUB_300001_SM_10006detail10merge_sort26DeviceMergeSortMergeKernelINS2_10policy_hubIN6thrust24THRUST_300001_SM_1000_NS6detail15normal_iteratorINS6_10device_ptrI5FilmeEEEEE9Policy600ESC_PNS0_8NullTypeESC_SG_j13CompareFilmesSA_SF_EEvbT2_T3_T4_PT6_PT7_T5_PSK_SK_NS1_7vsmem_tE,"a",@progbits
	.sectionflags	@""
	.align	4
.nv.constant0._ZN3cub18CUB_300001_SM_10006detail10merge_sort26DeviceMergeSortMergeKernelINS2_10policy_hubIN6thrust24THRUST_300001_SM_1000_NS6detail15normal_iteratorINS6_10device_ptrI5FilmeEEEEE9Policy600ESC_PNS0_8NullTypeESC_SG_j13CompareFilmesSA_SF_EEvbT2_T3_T4_PT6_PT7_T5_PSK_SK_NS1_7vsmem_tE:
	.zero		976


//--------------------- .nv.constant0._ZN3cub18CUB_300001_SM_10006detail10merge_sort30DeviceMergeSortPartitionKernelIN6thrust24THRUST_300001_SM_1000_NS6detail15normal_iteratorINS5_10device_ptrI5FilmeEEEEj13CompareFilmesS9_EEvbT_PT2_T0_SG_PSG_T1_SG_i --------------------------
	.section	.nv.constant0._ZN3cub18CUB_300001_SM_10006detail10merge_sort30DeviceMergeSortPartitionKernelIN6thrust24THRUST_300001_SM_1000_NS6detail15normal_iteratorINS5_10device_ptrI5FilmeEEEEj13CompareFilmesS9_EEvbT_PT2_T0_SG_PSG_T1_SG_i,"a",@progbits
	.sectionflags	@""
	.align	4
.nv.constant0._ZN3cub18CUB_300001_SM_10006detail10merge_sort30DeviceMergeSortPartitionKernelIN6thrust24THRUST_300001_SM_1000_NS6detail15normal_iteratorINS5_10device_ptrI5FilmeEEEEj13CompareFilmesS9_EEvbT_PT2_T0_SG_PSG_T1_SG_i:
	.zero		948


//--------------------- .nv.constant0._ZN3cub18CUB_300001_SM_10006detail10merge_sort30DeviceMergeSortBlockSortKernelINS2_10policy_hubIN6thrust24THRUST_300001_SM_1000_NS6detail15normal_iteratorINS6_10device_ptrI5FilmeEEEEE9Policy600ESC_PNS0_8NullTypeESC_SG_j13CompareFilmesSA_SF_EEvbT0_T1_T2_T3_T4_PT6_PT7_T5_NS1_7vsmem_tE --------------------------
	.section	.nv.constant0._ZN3cub18CUB_300001_SM_10006detail10merge_sort30DeviceMergeSortBlockSortKernelINS2_10policy_hubIN6thrust24THRUST_300001_SM_1000_NS6detail15normal_iteratorINS6_10device_ptrI5FilmeEEEEE9Policy600ESC_PNS0_8NullTypeESC_SG_j13CompareFilmesSA_SF_EEvbT0_T1_T2_T3_T4_PT6_PT7_T5_NS1_7vsmem_tE,"a",@progbits
	.sectionflags	@""
	.align	4
.nv.constant0._ZN3cub18CUB_300001_SM_10006detail10merge_sort30DeviceMergeSortBlockSortKernelINS2_10policy_hubIN6thrust24THRUST_300001_SM_1000_NS6detail15normal_iteratorINS6_10device_ptrI5FilmeEEEEE9Policy600ESC_PNS0_8NullTypeESC_SG_j13CompareFilmesSA_SF_EEvbT0_T1_T2_T3_T4_PT6_PT7_T5_NS1_7vsmem_tE:
	.zero		976


//--------------------- .nv.constant0._ZN3cub18CUB_300001_SM_10006detail6select23DeviceSelectSweepKernelINS2_10policy_hubI5FilmeNS0_8NullTypeEiLb0ELNS0_10SelectImplE1EE10Policy1000EN6thrust24THRUST_300001_SM_1000_NS6detail15normal_iteratorINSB_10device_ptrIS5_EEEEPS6_SG_PlNS0_13ScanTileStateIiLb1EEEN4cuda3std3__410__not_fn_tI6FiltroEES6_iNS2_19streaming_context_tIlLb1EEELS7_1EEEvT0_T1_T2_T3_T4_T5_T6_T7_iT8_NS1_7vsmem_tE --------------------------
	.section	.nv.constant0._ZN3cub18CUB_300001_SM_10006detail6select23DeviceSelectSweepKernelINS2_10policy_hubI5FilmeNS0_8NullTypeEiLb0ELNS0_10SelectImplE1EE10Policy1000EN6thrust24THRUST_300001_SM_1000_NS6detail15normal_iteratorINSB_10device_ptrIS5_EEEEPS6_SG_PlNS0_13ScanTileStateIiLb1EEEN4cuda3std3__410__not_fn_tI6FiltroEES6_iNS2_19streaming_context_tIlLb1EEELS7_1EEEvT0_T1_T2_T3_T4_T5_T6_T7_iT8_NS1_7vsmem_tE,"a",@progbits
	.sectionflags	@""
	.align	4
.nv.constant0._ZN3cub18CUB_300001_SM_10006detail6select23DeviceSelectSweepKernelINS2_10policy_hubI5FilmeNS0_8NullTypeEiLb0ELNS0_10SelectImplE1EE10Policy1000EN6thrust24THRUST_300001_SM_1000_NS6detail15normal_iteratorINSB_10device_ptrIS5_EEEEPS6_SG_PlNS0_13ScanTileStateIiLb1EEEN4cuda3std3__410__not_fn_tI6FiltroEES6_iNS2_19streaming_context_tIlLb1EEELS7_1EEEvT0_T1_T2_T3_T4_T5_T6_T7_iT8_NS1_7vsmem_tE:
	.zero		1000


//--------------------- .nv.constant0._ZN3cub18CUB_300001_SM_10006detail4scan23DeviceCompactInitKernelINS0_13ScanTileStateIiLb1EEEPlEEvT_iT0_ --------------------------
	.section	.nv.constant0._ZN3cub18CUB_300001_SM_10006detail4scan23DeviceCompactInitKernelINS0_13ScanTileStateIiLb1EEEPlEEvT_iT0_,"a",@progbits
	.sectionflags	@""
	.align	4
.nv.constant0._ZN3cub18CUB_300001_SM_10006detail4scan23DeviceCompactInitKernelINS0_13ScanTileStateIiLb1EEEPlEEvT_iT0_:
	.zero		920


//--------------------- .nv.constant0._ZN3cub18CUB_300001_SM_10006detail11EmptyKernelIvEEvv --------------------------
	.section	.nv.constant0._ZN3cub18CUB_300001_SM_10006detail11EmptyKernelIvEEvv,"a",@progbits
	.sectionflags	@""
	.align	4
.nv.constant0._ZN3cub18CUB_300001_SM_10006detail11EmptyKernelIvEEvv:
	.zero		896


//--------------------- SYMBOLS --------------------------

	.type		.nv.reservedSmem.offset0,@object
	.size		.nv.reservedSmem.offset0,0x4
	.type		.nv.reservedSmem.cap,@object
	.size		.nv.reservedSmem.cap,0x4
